def matmul_kernel(
    a_ptr,
    b_ptr,
    c_ptr,
    M,
    N,
    K,
    stride_am,
    stride_ak,
    stride_bk,
    stride_bn,
    stride_cm,
    stride_cn,
    BLOCK_M: tl.constexpr,
    BLOCK_N: tl.constexpr,
    BLOCK_K: tl.constexpr,
    GROUP_M: tl.constexpr,
):
    pid = tl.program_id(axis=0)
    num_pid_m = tl.cdiv(M, BLOCK_M)
    num_pid_n = tl.cdiv(N, BLOCK_N)
    num_pid_in_group = GROUP_M * num_pid_n
    group_id = pid // num_pid_in_group
    first_pid_m = group_id * GROUP_M
    group_size_m = min(num_pid_m - first_pid_m, GROUP_M)
    pid_m = first_pid_m + ((pid % num_pid_in_group) % group_size_m)
    pid_n = (pid % num_pid_in_group) // group_size_m

    offs_am = (pid_m * BLOCK_M + tl.arange(0, BLOCK_M)) % M
    offs_bn = (pid_n * BLOCK_N + tl.arange(0, BLOCK_N)) % N
    offs_k = tl.arange(0, BLOCK_K)
    a_ptrs = a_ptr + offs_am[:, None] * stride_am + offs_k[None, :] * stride_ak
    b_ptrs = b_ptr + offs_k[:, None] * stride_bk + offs_bn[None, :] * stride_bn

    acc = tl.zeros((BLOCK_M, BLOCK_N), dtype=tl.float32)
    for kk in range(0, tl.cdiv(K, BLOCK_K)):
        a = tl.load(a_ptrs, mask=offs_k[None, :] < K - kk * BLOCK_K, other=0.0)
        b = tl.load(b_ptrs, mask=offs_k[:, None] < K - kk * BLOCK_K, other=0.0)
        acc = tl.dot(a, b, acc)
        a_ptrs += BLOCK_K * stride_ak
        b_ptrs += BLOCK_K * stride_bk

    c = acc.to(c_ptr.dtype.element_ty)
    offs_cm = pid_m * BLOCK_M + tl.arange(0, BLOCK_M)
    offs_cn = pid_n * BLOCK_N + tl.arange(0, BLOCK_N)
    c_ptrs = c_ptr + offs_cm[:, None] * stride_cm + offs_cn[None, :] * stride_cn
    mask = (offs_cm[:, None] < M) & (offs_cn[None, :] < N)
    tl.store(c_ptrs, c, mask=mask)

# config = {"BLOCK_K": 128, "BLOCK_M": 512, "BLOCK_N": 512, "GROUP_M": 8, "arch": "sm_80", "dtype": "bf16", "num_ctas": 1, "num_stages": 3, "num_warps": 8}
# arch = sm_80


// ===== COMPILED SASS (sm_80) =====

	.target	sm_80

	.elftype	@"ET_EXEC"


//--------------------- .note.nv.tkinfo           --------------------------
	.section	.note.nv.tkinfo,"",@"SHT_NOTE"
	.sectionflags	@"SHF_NOTE_NV_TKINFO"
	.tkinfo
        /*0018*/ 	.word	0x00000002
        /*0030*/ 	.string	""
        /*0030*/ 	.string	"ptxas"
        /*0030*/ 	.string	"Cuda compilation tools, release 13.0, V13.0.88"
        /*0030*/ 	.string	"Build cuda_13.0.r13.0/compiler.36424714_0"
        /*0030*/ 	.string	"-v  -suppress-debug-info  -lineinfo  -arch sm_80 "



//--------------------- .note.nv.cuinfo           --------------------------
	.section	.note.nv.cuinfo,"",@"SHT_NOTE"
	.sectionflags	@"SHF_NOTE_NV_CUINFO"
        /*0018*/ 	.short	0x0002
        /*001a*/ 	.short	0x0050
        /*001c*/ 	.short	0x0082
	.zero		2


//--------------------- .nv.info                  --------------------------
	.section	.nv.info,"",@"SHT_CUDA_INFO"
	.align	4


	//----- nvinfo : EIATTR_REGCOUNT
	.align		4
        /*0000*/ 	.byte	0x04, 0x2f
        /*0002*/ 	.short	(.L_1 - .L_0)
	.align		4
.L_0:
        /*0004*/ 	.word	index@(matmul_kernel)
        /*0008*/ 	.word	0x00000020


	//----- nvinfo : EIATTR_FRAME_SIZE
	.align		4
.L_1:
        /*000c*/ 	.byte	0x04, 0x11
        /*000e*/ 	.short	(.L_3 - .L_2)
	.align		4
.L_2:
        /*0010*/ 	.word	index@(matmul_kernel)
        /*0014*/ 	.word	0x0000ab10


	//----- nvinfo : EIATTR_MIN_STACK_SIZE
	.align		4
.L_3:
        /*0018*/ 	.byte	0x04, 0x12
        /*001a*/ 	.short	(.L_5 - .L_4)
	.align		4
.L_4:
        /*001c*/ 	.word	index@(matmul_kernel)
        /*0020*/ 	.word	0x0000ab10
.L_5:


//--------------------- .nv.info.matmul_kernel    --------------------------
	.section	.nv.info.matmul_kernel,"",@"SHT_CUDA_INFO"
	.sectionflags	@""
	.align	4


	//----- nvinfo : EIATTR_CUDA_API_VERSION
	.align		4
        /*0000*/ 	.byte	0x04, 0x37
        /*0002*/ 	.short	(.L_7 - .L_6)
.L_6:
        /*0004*/ 	.word	0x00000082


	//----- nvinfo : EIATTR_SW2861232_WAR
	.align		4
.L_7:
        /*0008*/ 	.byte	0x01, 0x35
	.zero		2


	//----- nvinfo : EIATTR_PARAM_CBANK
	.align		4
        /*000c*/ 	.byte	0x04, 0x0a
        /*000e*/ 	.short	(.L_9 - .L_8)
	.align		4
.L_8:
        /*0010*/ 	.word	index@(.nv.constant0.matmul_kernel)
        /*0014*/ 	.short	0x0160
        /*0016*/ 	.short	0x0050


	//----- nvinfo : EIATTR_CBANK_PARAM_SIZE
	.align		4
.L_9:
        /*0018*/ 	.byte	0x03, 0x19
        /*001a*/ 	.short	0x0050


	//----- nvinfo : EIATTR_KPARAM_INFO
	.align		4
        /*001c*/ 	.byte	0x04, 0x17
        /*001e*/ 	.short	(.L_11 - .L_10)
.L_10:
        /*0020*/ 	.word	0x00000000
        /*0024*/ 	.short	0x000d
        /*0026*/ 	.short	0x0048
        /*0028*/ 	.byte	0x00, 0xf4, 0x21, 0x00


	//----- nvinfo : EIATTR_KPARAM_INFO
	.align		4
.L_11:
        /*002c*/ 	.byte	0x04, 0x17
        /*002e*/ 	.short	(.L_13 - .L_12)
.L_12:
        /*0030*/ 	.word	0x00000000
        /*0034*/ 	.short	0x000c
        /*0036*/ 	.short	0x0040
        /*0038*/ 	.byte	0x00, 0xf4, 0x21, 0x00


	//----- nvinfo : EIATTR_KPARAM_INFO
	.align		4
.L_13:
        /*003c*/ 	.byte	0x04, 0x17
        /*003e*/ 	.short	(.L_15 - .L_14)
.L_14:
        /*0040*/ 	.word	0x00000000
        /*0044*/ 	.short	0x000b
        /*0046*/ 	.short	0x0038
        /*0048*/ 	.byte	0x00, 0xf0, 0x11, 0x00


	//----- nvinfo : EIATTR_KPARAM_INFO
	.align		4
.L_15:
        /*004c*/ 	.byte	0x04, 0x17
        /*004e*/ 	.short	(.L_17 - .L_16)
.L_16:
        /*0050*/ 	.word	0x00000000
        /*0054*/ 	.short	0x000a
        /*0056*/ 	.short	0x0034
        /*0058*/ 	.byte	0x00, 0xf0, 0x11, 0x00


	//----- nvinfo : EIATTR_KPARAM_INFO
	.align		4
.L_17:
        /*005c*/ 	.byte	0x04, 0x17
        /*005e*/ 	.short	(.L_19 - .L_18)
.L_18:
        /*0060*/ 	.word	0x00000000
        /*0064*/ 	.short	0x0009
        /*0066*/ 	.short	0x0030
        /*0068*/ 	.byte	0x00, 0xf0, 0x11, 0x00


	//----- nvinfo : EIATTR_KPARAM_INFO
	.align		4
.L_19:
        /*006c*/ 	.byte	0x04, 0x17
        /*006e*/ 	.short	(.L_21 - .L_20)
.L_20:
        /*0070*/ 	.word	0x00000000
        /*0074*/ 	.short	0x0008
        /*0076*/ 	.short	0x002c
        /*0078*/ 	.byte	0x00, 0xf0, 0x11, 0x00


	//----- nvinfo : EIATTR_KPARAM_INFO
	.align		4
.L_21:
        /*007c*/ 	.byte	0x04, 0x17
        /*007e*/ 	.short	(.L_23 - .L_22)
.L_22:
        /*0080*/ 	.word	0x00000000
        /*0084*/ 	.short	0x0007
        /*0086*/ 	.short	0x0028
        /*0088*/ 	.byte	0x00, 0xf0, 0x11, 0x00


	//----- nvinfo : EIATTR_KPARAM_INFO
	.align		4
.L_23:
        /*008c*/ 	.byte	0x04, 0x17
        /*008e*/ 	.short	(.L_25 - .L_24)
.L_24:
        /*0090*/ 	.word	0x00000000
        /*0094*/ 	.short	0x0006
        /*0096*/ 	.short	0x0024
        /*0098*/ 	.byte	0x00, 0xf0, 0x11, 0x00


	//----- nvinfo : EIATTR_KPARAM_INFO
	.align		4
.L_25:
        /*009c*/ 	.byte	0x04, 0x17
        /*009e*/ 	.short	(.L_27 - .L_26)
.L_26:
        /*00a0*/ 	.word	0x00000000
        /*00a4*/ 	.short	0x0005
        /*00a6*/ 	.short	0x0020
        /*00a8*/ 	.byte	0x00, 0xf0, 0x11, 0x00


	//----- nvinfo : EIATTR_KPARAM_INFO
	.align		4
.L_27:
        /*00ac*/ 	.byte	0x04, 0x17
        /*00ae*/ 	.short	(.L_29 - .L_28)
.L_28:
        /*00b0*/ 	.word	0x00000000
        /*00b4*/ 	.short	0x0004
        /*00b6*/ 	.short	0x001c
        /*00b8*/ 	.byte	0x00, 0xf0, 0x11, 0x00


	//----- nvinfo : EIATTR_KPARAM_INFO
	.align		4
.L_29:
        /*00bc*/ 	.byte	0x04, 0x17
        /*00be*/ 	.short	(.L_31 - .L_30)
.L_30:
        /*00c0*/ 	.word	0x00000000
        /*00c4*/ 	.short	0x0003
        /*00c6*/ 	.short	0x0018
        /*00c8*/ 	.byte	0x00, 0xf0, 0x11, 0x00


	//----- nvinfo : EIATTR_KPARAM_INFO
	.align		4
.L_31:
        /*00cc*/ 	.byte	0x04, 0x17
        /*00ce*/ 	.short	(.L_33 - .L_32)
.L_32:
        /*00d0*/ 	.word	0x00000000
        /*00d4*/ 	.short	0x0002
        /*00d6*/ 	.short	0x0010
        /*00d8*/ 	.byte	0x00, 0xf4, 0x21, 0x00


	//----- nvinfo : EIATTR_KPARAM_INFO
	.align		4
.L_33:
        /*00dc*/ 	.byte	0x04, 0x17
        /*00de*/ 	.short	(.L_35 - .L_34)
.L_34:
        /*00e0*/ 	.word	0x00000000
        /*00e4*/ 	.short	0x0001
        /*00e6*/ 	.short	0x0008
        /*00e8*/ 	.byte	0x00, 0xf4, 0x21, 0x00


	//----- nvinfo : EIATTR_KPARAM_INFO
	.align		4
.L_35:
        /*00ec*/ 	.byte	0x04, 0x17
        /*00ee*/ 	.short	(.L_37 - .L_36)
.L_36:
        /*00f0*/ 	.word	0x00000000
        /*00f4*/ 	.short	0x0000
        /*00f6*/ 	.short	0x0000
        /*00f8*/ 	.byte	0x00, 0xf4, 0x21, 0x00


	//----- nvinfo : EIATTR_MAXREG_COUNT
	.align		4
.L_37:
        /*00fc*/ 	.byte	0x03, 0x1b
        /*00fe*/ 	.short	0x00ff


	//----- nvinfo : EIATTR_NUM_BARRIERS
	.align		4
        /*0100*/ 	.byte	0x02, 0x4c
        /*0102*/ 	.byte	0x01
	.zero		1


	//----- nvinfo : EIATTR_ANNOTATIONS
	.align		4
        /*0104*/ 	.byte	0x04, 0x55
        /*0106*/ 	.short	(.L_39 - .L_38)


	//   ....[0]....
.L_38:
        /*0108*/ 	.word	0x00000001
        /*010c*/ 	.byte	0x70, 0x00, 0x00, 0x00, 0x01, 0x00, 0x00, 0x00, 0xb0, 0x00, 0x00, 0x00, 0x01, 0x00, 0x00, 0x00
        /* <DEDUP_REMOVED lines=1551> */
        /*620c*/ 	.byte	0xb0, 0xe2, 0x01, 0x00, 0x01, 0x00, 0x00, 0x00, 0xc0, 0xe2, 0x01, 0x00


	//----- nvinfo : EIATTR_MERCURY_ISA_VERSION
	.align		4
.L_39:
        /*6218*/ 	.byte	0x03, 0x5f
        /*621a*/ 	.short	0x0000


	//----- nvinfo : EIATTR_EXIT_INSTR_OFFSETS
	.align		4
        /*621c*/ 	.byte	0x04, 0x1c
        /*621e*/ 	.short	(.L_41 - .L_40)


	//   ....[0]....
.L_40:
        /*6220*/ 	.word	0x000e4040


	//   ....[1]....
        /*6224*/ 	.word	0x000e4070


	//----- nvinfo : EIATTR_REQNTID
	.align		4
.L_41:
        /*6228*/ 	.byte	0x04, 0x10
        /*622a*/ 	.short	(.L_43 - .L_42)
.L_42:
        /*622c*/ 	.word	0x00000100
        /*6230*/ 	.word	0x00000001
        /*6234*/ 	.word	0x00000001
.L_43:


//--------------------- .nv.callgraph             --------------------------
	.section	.nv.callgraph,"",@"SHT_CUDA_CALLGRAPH"
	.align	4
	.sectionentsize	8
	.align		4
        /*0000*/ 	.word	0x00000000
	.align		4
        /*0004*/ 	.word	0xffffffff
	.align		4
        /*0008*/ 	.word	0x00000000
	.align		4
        /*000c*/ 	.word	0xfffffffe
	.align		4
        /*0010*/ 	.word	0x00000000
	.align		4
        /*0014*/ 	.word	0xfffffffd
	.align		4
        /*0018*/ 	.word	0x00000000
	.align		4
        /*001c*/ 	.word	0xfffffffc


//--------------------- .nv.rel.action            --------------------------
	.section	.nv.rel.action,"",@"SHT_CUDA_RELOCINFO"
	.align	8
	.sectionentsize	8
        /*0000*/ 	.byte	0x73, 0x00, 0x00, 0x00, 0x00, 0x00, 0x00, 0x00, 0x00, 0x00, 0x00, 0x11, 0x25, 0x00, 0x05, 0x36


//--------------------- .nv.constant0.matmul_kernel --------------------------
	.section	.nv.constant0.matmul_kernel,"a",@progbits
	.sectionflags	@""
	.align	4
.nv.constant0.matmul_kernel:
	.zero		432


//--------------------- .text.matmul_kernel       --------------------------
	.section	.text.matmul_kernel,"ax",@progbits
	.sectioninfo	@"SHI_REGISTERS=32"
	.align	128
        .global         matmul_kernel
        .type           matmul_kernel,@function
        .size           matmul_kernel,(.L_x_4 - matmul_kernel)
        .other          matmul_kernel,@"STO_CUDA_ENTRY STV_DEFAULT"
matmul_kernel:
.text.matmul_kernel:
[----:B------:R-:W-:-:S05]  /*0000*/  IMAD.MOV.U32 R1, RZ, RZ, c[0x0][0x28] ;  /* 0x00000a00ff017624 */ /* 0x000fca00078e00ff */
[----:B------:R-:W-:Y:S01]  /*0010*/  IADD3 R1, R1, -0xab10, RZ ;  /* 0xffff54f001017810 */ /* 0x000fe20007ffe0ff */
[----:B------:R-:W-:Y:S01]  /*0020*/  IMAD.MOV.U32 R6, RZ, RZ, 0x1ff ;  /* 0x000001ffff067424 */ /* 0x000fe200078e00ff */
[----:B------:R-:W0:Y:S01]  /*0030*/  S2R R28, SR_TID.X ;  /* 0x00000000001c7919 */ /* 0x000e220000002100 */
[----:B------:R-:W-:Y:S01]  /*0040*/  ULDC.64 UR6, c[0x0][0x118] ;  /* 0x0000460000067ab9 */ /* 0x000fe20000000a00 */
[----:B------:R-:W-:Y:S01]  /*0050*/  CS2R R16, SRZ ;  /* 0x0000000000107805 */ /* 0x000fe2000001ff00 */
[----:B------:R-:W-:Y:S01]  /*0060*/  CS2R R18, SRZ ;  /* 0x0000000000127805 */ /* 0x000fe2000001ff00 */
[----:B------:R1:W-:Y:S01]  /*0070*/  STL [R1+0x290], RZ ;  /* 0x000290ff01007387 */ /* 0x0003e20000100800 */
[----:B------:R-:W-:Y:S01]  /*0080*/  IADD3 R0, R6, c[0x0][0x17c], RZ ;  /* 0x00005f0006007a10 */ /* 0x000fe20007ffe0ff */
[----:B------:R-:W-:Y:S01]  /*0090*/  CS2R R12, SRZ ;  /* 0x00000000000c7805 */ /* 0x000fe2000001ff00 */
[----:B------:R-:W-:Y:S01]  /*00a0*/  CS2R R14, SRZ ;  /* 0x00000000000e7805 */ /* 0x000fe2000001ff00 */
[----:B------:R1:W-:Y:S01]  /*00b0*/  STL [R1+0x294], RZ ;  /* 0x000294ff01007387 */ /* 0x0003e20000100800 */
[----:B------:R-:W-:Y:S01]  /*00c0*/  SHF.R.S32.HI R3, RZ, 0x1f, R0 ;  /* 0x0000001fff037819 */ /* 0x000fe20000011400 */
[----:B------:R-:W-:Y:S01]  /*00d0*/  CS2R R20, SRZ ;  /* 0x0000000000147805 */ /* 0x000fe2000001ff00 */
[----:B------:R-:W-:Y:S01]  /*00e0*/  CS2R R22, SRZ ;  /* 0x0000000000167805 */ /* 0x000fe2000001ff00 */
[----:B------:R1:W-:Y:S01]  /*00f0*/  STL [R1+0x298], RZ ;  /* 0x000298ff01007387 */ /* 0x0003e20000100800 */
[----:B------:R-:W-:Y:S01]  /*0100*/  LEA.HI R3, R3, R0, RZ, 0x9 ;  /* 0x0000000003037211 */ /* 0x000fe200078f48ff */
[----:B------:R-:W-:Y:S01]  /*0110*/  CS2R R24, SRZ ;  /* 0x0000000000187805 */ /* 0x000fe2000001ff00 */
[----:B------:R-:W-:Y:S01]  /*0120*/  CS2R R26, SRZ ;  /* 0x00000000001a7805 */ /* 0x000fe2000001ff00 */
[----:B------:R1:W-:Y:S01]  /*0130*/  STL [R1+0x29c], RZ ;  /* 0x00029cff01007387 */ /* 0x0003e20000100800 */
[----:B------:R-:W-:-:S03]  /*0140*/  SHF.R.S32.HI R0, RZ, 0x9, R3 ;  /* 0x00000009ff007819 */ /* 0x000fc60000011403 */
[----:B------:R1:W-:Y:S02]  /*0150*/  STL [R1+0x280], RZ ;  /* 0x000280ff01007387 */ /* 0x0003e40000100800 */
[----:B------:R-:W-:Y:S02]  /*0160*/  IMAD.SHL.U32 R0, R0, 0x8, RZ ;  /* 0x0000000800007824 */ /* 0x000fe400078e00ff */
[----:B------:R1:W-:Y:S01]  /*0170*/  STL [R1+0x284], RZ ;  /* 0x000284ff01007387 */ /* 0x0003e20000100800 */
[----:B0-----:R-:W-:Y:S02]  /*0180*/  LOP3.LUT R28, R28, 0xff, RZ, 0xc0, !PT ;  /* 0x000000ff1c1c7812 */ /* 0x001fe400078ec0ff */
[-C--:B------:R-:W-:Y:S01]  /*0190*/  IABS R7, R0.reuse ;  /* 0x0000000000077213 */ /* 0x080fe20000000000 */
[----:B------:R1:W-:Y:S01]  /*01a0*/  STL [R1+0x288], RZ ;  /* 0x000288ff01007387 */ /* 0x0003e20000100800 */
[----:B------:R-:W-:Y:S02]  /*01b0*/  IABS R11, R0 ;  /* 0x00000000000b7213 */ /* 0x000fe40000000000 */
[----:B------:R-:W0:Y:S01]  /*01c0*/  I2F.RP R2, R7 ;  /* 0x0000000700027306 */ /* 0x000e220000209400 */
[----:B------:R1:W-:Y:S04]  /*01d0*/  STL [R1+0x28c], RZ ;  /* 0x00028cff01007387 */ /* 0x0003e80000100800 */
[----:B------:R1:W-:Y:S04]  /*01e0*/  STL [R1+0x270], RZ ;  /* 0x000270ff01007387 */ /* 0x0003e80000100800 */
[----:B------:R1:W-:Y:S04]  /*01f0*/  STL [R1+0x274], RZ ;  /* 0x000274ff01007387 */ /* 0x0003e80000100800 */
[----:B------:R1:W-:Y:S01]  /*0200*/  STL [R1+0x278], RZ ;  /* 0x000278ff01007387 */ /* 0x0003e20000100800 */
[----:B0-----:R-:W0:Y:S03]  /*0210*/  MUFU.RCP R2, R2 ;  /* 0x0000000200027308 */ /* 0x001e260000001000 */
[----:B------:R1:W-:Y:S04]  /*0220*/  STL [R1+0x27c], RZ ;  /* 0x00027cff01007387 */ /* 0x0003e80000100800 */
[----:B------:R1:W-:Y:S04]  /*0230*/  STL [R1+0x260], RZ ;  /* 0x000260ff01007387 */ /* 0x0003e80000100800 */
[----:B------:R1:W-:Y:S04]  /*0240*/  STL [R1+0x264], RZ ;  /* 0x000264ff01007387 */ /* 0x0003e80000100800 */
[----:B------:R1:W-:Y:S01]  /*0250*/  STL [R1+0x268], RZ ;  /* 0x000268ff01007387 */ /* 0x0003e20000100800 */
[----:B0-----:R-:W-:-:S03]  /*0260*/  IADD3 R4, R2, 0xffffffe, RZ ;  /* 0x0ffffffe02047810 */ /* 0x001fc60007ffe0ff */
[----:B------:R1:W-:Y:S01]  /*0270*/  STL [R1+0x26c], RZ ;  /* 0x00026cff01007387 */ /* 0x0003e20000100800 */
[----:B------:R-:W-:Y:S01]  /*0280*/  IMAD.MOV R2, RZ, RZ, -R11 ;  /* 0x000000ffff027224 */ /* 0x000fe200078e0a0b */
[----:B------:R0:W2:Y:S02]  /*0290*/  F2I.FTZ.U32.TRUNC.NTZ R5, R4 ;  /* 0x0000000400057305 */ /* 0x0000a4000021f000 */
[----:B------:R1:W-:Y:S04]  /*02a0*/  STL [R1+0x250], RZ ;  /* 0x000250ff01007387 */ /* 0x0003e80000100800 */
[----:B------:R1:W-:Y:S04]  /*02b0*/  STL [R1+0x254], RZ ;  /* 0x000254ff01007387 */ /* 0x0003e80000100800 */
[----:B------:R1:W-:Y:S01]  /*02c0*/  STL [R1+0x258], RZ ;  /* 0x000258ff01007387 */ /* 0x0003e20000100800 */
[----:B0-----:R-:W-:-:S03]  /*02d0*/  IMAD.MOV.U32 R4, RZ, RZ, RZ ;  /* 0x000000ffff047224 */ /* 0x001fc600078e00ff */
[----:B------:R1:W-:Y:S01]  /*02e0*/  STL [R1+0x25c], RZ ;  /* 0x00025cff01007387 */ /* 0x0003e20000100800 */
[----:B--2---:R-:W-:-:S03]  /*02f0*/  IMAD.MOV R8, RZ, RZ, -R5 ;  /* 0x000000ffff087224 */ /* 0x004fc600078e0a05 */
[----:B------:R1:W-:Y:S01]  /*0300*/  STL [R1+0x240], RZ ;  /* 0x000240ff01007387 */ /* 0x0003e20000100800 */
[----:B------:R-:W-:-:S03]  /*0310*/  IMAD R9, R8, R7, RZ ;  /* 0x0000000708097224 */ /* 0x000fc600078e02ff */
[----:B------:R1:W-:Y:S01]  /*0320*/  STL [R1+0x244], RZ ;  /* 0x000244ff01007387 */ /* 0x0003e20000100800 */
[----:B------:R-:W-:-:S03]  /*0330*/  IMAD.HI.U32 R5, R5, R9, R4 ;  /* 0x0000000905057227 */ /* 0x000fc600078e0004 */
[----:B------:R1:W-:Y:S04]  /*0340*/  STL [R1+0x248], RZ ;  /* 0x000248ff01007387 */ /* 0x0003e80000100800 */
        /* <DEDUP_REMOVED lines=141> */
[----:B------:R1:W-:Y:S04]  /*0c20*/  STL [R1], RZ ;  /* 0x000000ff01007387 */ /* 0x0003e80000100800 */
        /* <DEDUP_REMOVED lines=52> */
[----:B------:R-:W0:Y:S04]  /*0f70*/  S2R R3, SR_CTAID.X ;  /* 0x0000000000037919 */ /* 0x000e280000002500 */
[----:B------:R1:W-:Y:S04]  /*0f80*/  STL [R1+0x364], RZ ;  /* 0x000364ff01007387 */ /* 0x0003e80000100800 */
[----:B------:R1:W-:Y:S04]  /*0f90*/  STL [R1+0x368], RZ ;  /* 0x000368ff01007387 */ /* 0x0003e80000100800 */
[----:B------:R1:W-:Y:S04]  /*0fa0*/  STL [R1+0x36c], RZ ;  /* 0x00036cff01007387 */ /* 0x0003e80000100800 */
[----:B------:R1:W-:Y:S04]  /*0fb0*/  STL [R1+0x370], RZ ;  /* 0x000370ff01007387 */ /* 0x0003e80000100800 */
[----:B------:R1:W-:Y:S04]  /*0fc0*/  STL [R1+0x374], RZ ;  /* 0x000374ff01007387 */ /* 0x0003e80000100800 */
[----:B------:R1:W-:Y:S01]  /*0fd0*/  STL [R1+0x378], RZ ;  /* 0x000378ff01007387 */ /* 0x0003e20000100800 */
[----:B0-----:R-:W-:-:S03]  /*0fe0*/  IABS R10, R3 ;  /* 0x00000003000a7213 */ /* 0x001fc60000000000 */
[----:B------:R1:W-:Y:S02]  /*0ff0*/  STL [R1+0x37c], RZ ;  /* 0x00037cff01007387 */ /* 0x0003e40000100800 */
[----:B------:R-:W-:Y:S02]  /*1000*/  IMAD.MOV.U32 R8, RZ, RZ, R10 ;  /* 0x000000ffff087224 */ /* 0x000fe400078e000a */
[----:B------:R1:W-:Y:S02]  /*1010*/  STL [R1+0x380], RZ ;  /* 0x000380ff01007387 */ /* 0x0003e40000100800 */
[----:B------:R-:W-:Y:S02]  /*1020*/  IMAD.HI.U32 R5, R5, R8, RZ ;  /* 0x0000000805057227 */ /* 0x000fe400078e00ff */
[----:B------:R1:W-:Y:S02]  /*1030*/  STL [R1+0x384], RZ ;  /* 0x000384ff01007387 */ /* 0x0003e40000100800 */
[----:B------:R-:W-:-:S02]  /*1040*/  IMAD R2, R5, R2, R8 ;  /* 0x0000000205027224 */ /* 0x000fc400078e0208 */
[----:B------:R1:W-:Y:S03]  /*1050*/  STL [R1+0x388], RZ ;  /* 0x000388ff01007387 */ /* 0x0003e60000100800 */
[----:B------:R-:W-:Y:S01]  /*1060*/  ISETP.GT.U32.AND P1, PT, R7, R2, PT ;  /* 0x000000020700720c */ /* 0x000fe20003f24070 */
[----:B------:R1:W-:Y:S04]  /*1070*/  STL [R1+0x38c], RZ ;  /* 0x00038cff01007387 */ /* 0x0003e80000100800 */
[----:B------:R1:W-:Y:S04]  /*1080*/  STL [R1+0x390], RZ ;  /* 0x000390ff01007387 */ /* 0x0003e80000100800 */
[----:B------:R1:W-:Y:S04]  /*1090*/  STL [R1+0x394], RZ ;  /* 0x000394ff01007387 */ /* 0x0003e80000100800 */
[----:B------:R1:W-:Y:S01]  /*10a0*/  STL [R1+0x398], RZ ;  /* 0x000398ff01007387 */ /* 0x0003e20000100800 */
[----:B------:R-:W-:Y:S01]  /*10b0*/  @!P1 IMAD.IADD R2, R2, 0x1, -R7 ;  /* 0x0000000102029824 */ /* 0x000fe200078e0a07 */
[----:B------:R-:W-:-:S02]  /*10c0*/  @!P1 IADD3 R5, R5, 0x1, RZ ;  /* 0x0000000105059810 */ /* 0x000fc40007ffe0ff */
[----:B------:R1:W-:Y:S01]  /*10d0*/  STL [R1+0x39c], RZ ;  /* 0x00039cff01007387 */ /* 0x0003e20000100800 */
[----:B------:R-:W-:Y:S02]  /*10e0*/  ISETP.NE.AND P1, PT, R0, RZ, PT ;  /* 0x000000ff0000720c */ /* 0x000fe40003f25270 */
[----:B------:R-:W-:Y:S01]  /*10f0*/  ISETP.GE.U32.AND P0, PT, R2, R7, PT ;  /* 0x000000070200720c */ /* 0x000fe20003f06070 */
[----:B------:R1:W-:Y:S01]  /*1100*/  STL [R1+0x3a0], RZ ;  /* 0x0003a0ff01007387 */ /* 0x0003e20000100800 */
[----:B------:R-:W-:-:S03]  /*1110*/  LOP3.LUT R2, R3, R0, RZ, 0x3c, !PT ;  /* 0x0000000003027212 */ /* 0x000fc600078e3cff */
[----:B------:R1:W-:Y:S01]  /*1120*/  STL [R1+0x3a4], RZ ;  /* 0x0003a4ff01007387 */ /* 0x0003e20000100800 */
[----:B------:R-:W-:Y:S02]  /*1130*/  ISETP.GE.AND P2, PT, R2, RZ, PT ;  /* 0x000000ff0200720c */ /* 0x000fe40003f46270 */
[----:B------:R-:W-:Y:S01]  /*1140*/  IADD3 R2, R6, c[0x0][0x178], RZ ;  /* 0x00005e0006027a10 */ /* 0x000fe20007ffe0ff */
[----:B------:R1:W-:Y:S04]  /*1150*/  STL [R1+0x3a8], RZ ;  /* 0x0003a8ff01007387 */ /* 0x0003e80000100800 */
[----:B------:R1:W-:Y:S01]  /*1160*/  STL [R1+0x3ac], RZ ;  /* 0x0003acff01007387 */ /* 0x0003e20000100800 */
[----:B------:R-:W-:-:S03]  /*1170*/  @P0 IADD3 R5, R5, 0x1, RZ ;  /* 0x0000000105050810 */ /* 0x000fc60007ffe0ff */
[----:B------:R1:W-:Y:S02]  /*1180*/  STL [R1+0x3b0], RZ ;  /* 0x0003b0ff01007387 */ /* 0x0003e40000100800 */
[----:B------:R-:W-:Y:S01]  /*1190*/  IMAD.MOV.U32 R4, RZ, RZ, R5 ;  /* 0x000000ffff047224 */ /* 0x000fe200078e0005 */
[----:B------:R-:W-:Y:S01]  /*11a0*/  SHF.R.S32.HI R5, RZ, 0x1f, R2 ;  /* 0x0000001fff057819 */ /* 0x000fe20000011402 */
[----:B------:R1:W-:Y:S02]  /*11b0*/  STL [R1+0x3b4], RZ ;  /* 0x0003b4ff01007387 */ /* 0x0003e40000100800 */
[----:B------:R-:W-:Y:S01]  /*11c0*/  @!P2 IMAD.MOV R4, RZ, RZ, -R4 ;  /* 0x000000ffff04a224 */ /* 0x000fe200078e0a04 */
[----:B------:R-:W-:Y:S01]  /*11d0*/  @!P1 LOP3.LUT R4, RZ, R0, RZ, 0x33, !PT ;  /* 0x00000000ff049212 */ /* 0x000fe200078e33ff */
[----:B------:R1:W-:Y:S01]  /*11e0*/  STL [R1+0x3b8], RZ ;  /* 0x0003b8ff01007387 */ /* 0x0003e20000100800 */
[----:B------:R-:W-:-:S03]  /*11f0*/  LEA.HI R5, R5, R2, RZ, 0x9 ;  /* 0x0000000205057211 */ /* 0x000fc600078f48ff */
[----:B------:R1:W-:Y:S01]  /*1200*/  STL [R1+0x3bc], RZ ;  /* 0x0003bcff01007387 */ /* 0x0003e20000100800 */
[----:B------:R-:W-:Y:S02]  /*1210*/  IMAD.SHL.U32 R2, R4, 0x8, RZ ;  /* 0x0000000804027824 */ /* 0x000fe400078e00ff */
[----:B------:R-:W-:Y:S01]  /*1220*/  IMAD.MOV R4, RZ, RZ, -R4 ;  /* 0x000000ffff047224 */ /* 0x000fe200078e0a04 */
[----:B------:R1:W-:Y:S02]  /*1230*/  STL [R1+0x3c0], RZ ;  /* 0x0003c0ff01007387 */ /* 0x0003e40000100800 */
[----:B------:R-:W-:Y:S01]  /*1240*/  LEA.HI.SX32 R5, R5, -R2, 0x17 ;  /* 0x8000000205057211 */ /* 0x000fe200078fbaff */
[----:B------:R-:W-:Y:S01]  /*1250*/  IMAD R9, R0, R4, R3 ;  /* 0x0000000400097224 */ /* 0x000fe200078e0203 */
[----:B------:R1:W-:Y:S01]  /*1260*/  STL [R1+0x3c4], RZ ;  /* 0x0003c4ff01007387 */ /* 0x0003e20000100800 */
[----:B------:R-:W-:Y:S01]  /*1270*/  IMAD.MOV.U32 R4, RZ, RZ, RZ ;  /* 0x000000ffff047224 */ /* 0x000fe200078e00ff */
[----:B------:R-:W-:-:S02]  /*1280*/  IMNMX R10, R5, 0x8, PT ;  /* 0x00000008050a7817 */ /* 0x000fc40003800200 */
[----:B------:R1:W-:Y:S02]  /*1290*/  STL [R1+0x3c8], RZ ;  /* 0x0003c8ff01007387 */ /* 0x0003e40000100800 */
[-C--:B------:R-:W-:Y:S02]  /*12a0*/  IABS R8, R10.reuse ;  /* 0x0000000a00087213 */ /* 0x080fe40000000000 */
[----:B------:R1:W-:Y:S01]  /*12b0*/  STL [R1+0x3cc], RZ ;  /* 0x0003ccff01007387 */ /* 0x0003e20000100800 */
[----:B------:R-:W-:Y:S01]  /*12c0*/  IABS R0, R10 ;  /* 0x0000000a00007213 */ /* 0x000fe20000000000 */
[----:B------:R-:W0:Y:S02]  /*12d0*/  I2F.RP R6, R8 ;  /* 0x0000000800067306 */ /* 0x000e240000209400 */
        /* <DEDUP_REMOVED lines=10> */
[----:B------:R1:W-:Y:S04]  /*1380*/  STL [R1+0x3f0], RZ ;  /* 0x0003f0ff01007387 */ /* 0x0003e80000100800 */
[----:B------:R1:W-:Y:S01]  /*1390*/  STL [R1+0x3f4], RZ ;  /* 0x0003f4ff01007387 */ /* 0x0003e20000100800 */
[----:B------:R-:W0:Y:S03]  /*13a0*/  F2I.FTZ.U32.TRUNC.NTZ R5, R5 ;  /* 0x0000000500057305 */ /* 0x000e26000021f000 */
[----:B------:R1:W-:Y:S04]  /*13b0*/  STL [R1+0x3f8], RZ ;  /* 0x0003f8ff01007387 */ /* 0x0003e80000100800 */
[----:B------:R1:W-:Y:S04]  /*13c0*/  STL [R1+0x3fc], RZ ;  /* 0x0003fcff01007387 */ /* 0x0003e80000100800 */
[----:B------:R1:W-:Y:S04]  /*13d0*/  STL [R1+0x400], RZ ;  /* 0x000400ff01007387 */ /* 0x0003e80000100800 */
[----:B------:R1:W-:Y:S01]  /*13e0*/  STL [R1+0x404], RZ ;  /* 0x000404ff01007387 */ /* 0x0003e20000100800 */
[----:B0-----:R-:W-:-:S03]  /*13f0*/  IMAD.MOV R7, RZ, RZ, -R5 ;  /* 0x000000ffff077224 */ /* 0x001fc600078e0a05 */
[----:B------:R1:W-:Y:S01]  /*1400*/  STL [R1+0x408], RZ ;  /* 0x000408ff01007387 */ /* 0x0003e20000100800 */
[----:B------:R-:W-:Y:S01]  /*1410*/  IMAD.MOV.U32 R3, RZ, RZ, R7 ;  /* 0x000000ffff037224 */ /* 0x000fe200078e0007 */
[----:B------:R-:W-:Y:S02]  /*1420*/  IABS R7, R9 ;  /* 0x0000000900077213 */ /* 0x000fe40000000000 */
[----:B------:R1:W-:Y:S01]  /*1430*/  STL [R1+0x40c], RZ ;  /* 0x00040cff01007387 */ /* 0x0003e20000100800 */
[----:B------:R-:W-:-:S03]  /*1440*/  IMAD R3, R3, R8, RZ ;  /* 0x0000000803037224 */ /* 0x000fc600078e02ff */
[----:B------:R1:W-:Y:S01]  /*1450*/  STL [R1+0x410], RZ ;  /* 0x000410ff01007387 */ /* 0x0003e20000100800 */
[----:B------:R-:W-:-:S03]  /*1460*/  IMAD.HI.U32 R4, R5, R3, R4 ;  /* 0x0000000305047227 */ /* 0x000fc600078e0004 */
[----:B------:R1:W-:Y:S01]  /*1470*/  STL [R1+0x414], RZ ;  /* 0x000414ff01007387 */ /* 0x0003e20000100800 */
[----:B------:R-:W-:Y:S02]  /*1480*/  IMAD.MOV R3, RZ, RZ, -R0 ;  /* 0x000000ffff037224 */ /* 0x000fe400078e0a00 */
[----:B------:R-:W-:Y:S01]  /*1490*/  IMAD.HI.U32 R0, R4, R7, RZ ;  /* 0x0000000704007227 */ /* 0x000fe200078e00ff */
[----:B------:R1:W-:Y:S03]  /*14a0*/  STL [R1+0x418], RZ ;  /* 0x000418ff01007387 */ /* 0x0003e60000100800 */
[----:B------:R-:W-:Y:S01]  /*14b0*/  IMAD R3, R0, R3, R7 ;  /* 0x0000000300037224 */ /* 0x000fe200078e0207 */
[----:B------:R1:W-:Y:S01]  /*14c0*/  STL [R1+0x41c], RZ ;  /* 0x00041cff01007387 */ /* 0x0003e20000100800 */
[----:B------:R-:W-:-:S03]  /*14d0*/  CS2R R6, SRZ ;  /* 0x0000000000067805 */ /* 0x000fc6000001ff00 */
[----:B------:R1:W-:Y:S01]  /*14e0*/  STL [R1+0x420], RZ ;  /* 0x000420ff01007387 */ /* 0x0003e20000100800 */
[----:B------:R-:W-:-:S03]  /*14f0*/  ISETP.GT.U32.AND P1, PT, R8, R3, PT ;  /* 0x000000030800720c */ /* 0x000fc60003f24070 */
[----:B------:R1:W-:Y:S04]  /*1500*/  STL [R1+0x424], RZ ;  /* 0x000424ff01007387 */ /* 0x0003e80000100800 */
[----:B------:R1:W-:Y:S04]  /*1510*/  STL [R1+0x428], RZ ;  /* 0x000428ff01007387 */ /* 0x0003e80000100800 */
[----:B------:R1:W-:Y:S02]  /*1520*/  STL [R1+0x42c], RZ ;  /* 0x00042cff01007387 */ /* 0x0003e40000100800 */
[----:B------:R-:W-:Y:S01]  /*1530*/  @!P1 IMAD.IADD R3, R3, 0x1, -R8 ;  /* 0x0000000103039824 */ /* 0x000fe200078e0a08 */
[----:B------:R-:W-:Y:S01]  /*1540*/  @!P1 IADD3 R0, R0, 0x1, RZ ;  /* 0x0000000100009810 */ /* 0x000fe20007ffe0ff */
[----:B------:R1:W-:Y:S01]  /*1550*/  STL [R1+0x4b0], RZ ;  /* 0x0004b0ff01007387 */ /* 0x0003e20000100800 */
[----:B------:R-:W-:-:S02]  /*1560*/  ISETP.NE.AND P1, PT, R10, RZ, PT ;  /* 0x000000ff0a00720c */ /* 0x000fc40003f25270 */
[----:B------:R-:W-:Y:S01]  /*1570*/  ISETP.GE.U32.AND P0, PT, R3, R8, PT ;  /* 0x000000080300720c */ /* 0x000fe20003f06070 */
[----:B------:R1:W-:Y:S01]  /*1580*/  STL [R1+0x4b4], RZ ;  /* 0x0004b4ff01007387 */ /* 0x0003e20000100800 */
[----:B------:R-:W-:-:S03]  /*1590*/  LOP3.LUT R3, R9, R10, RZ, 0x3c, !PT ;  /* 0x0000000a09037212 */ /* 0x000fc600078e3cff */
[----:B------:R1:W-:Y:S01]  /*15a0*/  STL [R1+0x4b8], RZ ;  /* 0x0004b8ff01007387 */ /* 0x0003e20000100800 */
[----:B------:R-:W-:Y:S01]  /*15b0*/  ISETP.GE.AND P2, PT, R3, RZ, PT ;  /* 0x000000ff0300720c */ /* 0x000fe20003f46270 */
[----:B------:R-:W-:Y:S02]  /*15c0*/  IMAD.MOV.U32 R3, RZ, RZ, c[0x0][0x180] ;  /* 0x00006000ff037624 */ /* 0x000fe400078e00ff */
[----:B------:R1:W-:Y:S03]  /*15d0*/  STL [R1+0x4bc], RZ ;  /* 0x0004bcff01007387 */ /* 0x0003e60000100800 */
[----:B------:R-:W-:Y:S01]  /*15e0*/  IADD3 R3, R3, 0x7f, RZ ;  /* 0x0000007f03037810 */ /* 0x000fe20007ffe0ff */
[----:B------:R1:W-:Y:S01]  /*15f0*/  STL [R1+0x4c0], RZ ;  /* 0x0004c0ff01007387 */ /* 0x0003e20000100800 */
[----:B------:R-:W-:Y:S02]  /*1600*/  @P0 IADD3 R0, R0, 0x1, RZ ;  /* 0x0000000100000810 */ /* 0x000fe40007ffe0ff */
[----:B------:R-:W-:Y:S01]  /*1610*/  ISETP.GE.AND P0, PT, R3, 0x80, PT ;  /* 0x000000800300780c */ /* 0x000fe20003f06270 */
[----:B------:R1:W-:Y:S02]  /*1620*/  STL [R1+0x4c4], RZ ;  /* 0x0004c4ff01007387 */ /* 0x0003e40000100800 */
[----:B------:R-:W-:Y:S01]  /*1630*/  @!P2 IMAD.MOV R0, RZ, RZ, -R0 ;  /* 0x000000ffff00a224 */ /* 0x000fe200078e0a00 */
[----:B------:R-:W-:Y:S01]  /*1640*/  @!P1 LOP3.LUT R0, RZ, R10, RZ, 0x33, !PT ;  /* 0x0000000aff009212 */ /* 0x000fe200078e33ff */
[----:B------:R1:W-:Y:S04]  /*1650*/  STL [R1+0x4c8], RZ ;  /* 0x0004c8ff01007387 */ /* 0x0003e80000100800 */
[----:B------:R1:W-:Y:S01]  /*1660*/  STL [R1+0x4cc], RZ ;  /* 0x0004ccff01007387 */ /* 0x0003e20000100800 */
[----:B------:R-:W-:-:S02]  /*1670*/  IMAD.MOV R5, RZ, RZ, -R0 ;  /* 0x000000ffff057224 */ /* 0x000fc400078e0a00 */
[----:B------:R-:W-:Y:S01]  /*1680*/  IMAD.SHL.U32 R0, R0, 0x200, RZ ;  /* 0x0000020000007824 */ /* 0x000fe200078e00ff */
[----:B------:R1:W-:Y:S01]  /*1690*/  STL [R1+0x4d0], RZ ;  /* 0x0004d0ff01007387 */ /* 0x0003e20000100800 */
[----:B------:R-:W-:Y:S02]  /*16a0*/  IMAD R5, R10, R5, R9 ;  /* 0x000000050a057224 */ /* 0x000fe400078e0209 */
[----:B------:R-:W-:Y:S01]  /*16b0*/  CS2R R8, SRZ ;  /* 0x0000000000087805 */ /* 0x000fe2000001ff00 */
[----:B------:R1:W-:Y:S01]  /*16c0*/  STL [R1+0x4d4], RZ ;  /* 0x0004d4ff01007387 */ /* 0x0003e20000100800 */
[----:B------:R-:W-:Y:S01]  /*16d0*/  IMAD.IADD R2, R2, 0x1, R5 ;  /* 0x0000000102027824 */ /* 0x000fe200078e0205 */
[----:B------:R-:W-:Y:S01]  /*16e0*/  CS2R R10, SRZ ;  /* 0x00000000000a7805 */ /* 0x000fe2000001ff00 */
[----:B------:R-:W-:Y:S01]  /*16f0*/  CS2R R4, SRZ ;  /* 0x0000000000047805 */ /* 0x000fe2000001ff00 */
[----:B------:R1:W-:Y:S01]  /*1700*/  STL [R1+0x4d8], RZ ;  /* 0x0004d8ff01007387 */ /* 0x0003e20000100800 */
[----:B------:R-:W-:-:S03]  /*1710*/  IMAD R29, R2, 0x200, R28 ;  /* 0x00000200021d7824 */ /* 0x000fc600078e021c */
[----:B------:R1:W-:Y:S02]  /*1720*/  STL [R1+0x4dc], RZ ;  /* 0x0004dcff01007387 */ /* 0x0003e40000100800 */
[----:B------:R-:W-:Y:S02]  /*1730*/  IADD3 R28, R29, 0x100, RZ ;  /* 0x000001001d1c7810 */ /* 0x000fe40007ffe0ff */
        /* <DEDUP_REMOVED lines=180> */
[----:B------:R1:W-:Y:S04]  /*2280*/  STL [R1+0x1a10], R0 ;  /* 0x001a100001007387 */ /* 0x0003e80000100800 */
[----:B------:R1:W-:Y:S04]  /*2290*/  STL [R1+0x7b0], RZ ;  /* 0x0007b0ff01007387 */ /* 0x0003e80000100800 */
[----:B------:R1:W-:Y:S04]  /*22a0*/  STL [R1+0x1a14], R29 ;  /* 0x001a141d01007387 */ /* 0x0003e80000100800 */
        /* <DEDUP_REMOVED lines=27> */
[----:B------:R1:W-:Y:S01]  /*2460*/  STL [R1+0x1a18], R28 ;  /* 0x001a181c01007387 */ /* 0x0003e20000100800 */
[----:B------:R-:W-:Y:S05]  /*2470*/  @!P0 BRA `(.L_x_0) ;  /* 0x000c621000008947 */ /* 0x000fea0003800000 */
[----:B------:R-:W-:Y:S01]  /*2480*/  IMAD.MOV.U32 R26, RZ, RZ, R0 ;  /* 0x000000ffff1a7224 */ /* 0x000fe200078e0000 */
[----:B-1----:R-:W-:Y:S01]  /*2490*/  IABS R0, c[0x0][0x178] ;  /* 0x00005e0000007a13 */ /* 0x002fe20000000000 */
[----:B------:R-:W0:Y:S01]  /*24a0*/  S2R R27, SR_TID.X ;  /* 0x00000000001b7919 */ /* 0x000e220000002100 */
[----:B------:R-:W-:-:S02]  /*24b0*/  IABS R8, c[0x0][0x17c] ;  /* 0x00005f0000087a13 */ /* 0x000fc40000000000 */
[----:B------:R-:W1:Y:S01]  /*24c0*/  I2F.RP R2, R0 ;  /* 0x0000000000027306 */ /* 0x000e620000209400 */
[----:B------:R-:W-:Y:S02]  /*24d0*/  IABS R10, R28 ;  /* 0x0000001c000a7213 */ /* 0x000fe40000000000 */
[----:B------:R-:W-:-:S05]  /*24e0*/  ISETP.GE.AND P2, PT, R29, RZ, PT ;  /* 0x000000ff1d00720c */ /* 0x000fca0003f46270 */
[----:B------:R-:W2:Y:S08]  /*24f0*/  I2F.RP R9, R8 ;  /* 0x0000000800097306 */ /* 0x000eb00000209400 */
[----:B-1----:R-:W1:Y:S01]  /*2500*/  MUFU.RCP R2, R2 ;  /* 0x0000000200027308 */ /* 0x002e620000001000 */
[----:B0-----:R-:W-:-:S07]  /*2510*/  LOP3.LUT R27, R27, 0x80, RZ, 0xc0, !PT ;  /* 0x000000801b1b7812 */ /* 0x001fce00078ec0ff */
[----:B--2---:R-:W0:Y:S01]  /*2520*/  MUFU.RCP R9, R9 ;  /* 0x0000000900097308 */ /* 0x004e220000001000 */
[----:B------:R-:W-:-:S04]  /*2530*/  LEA.HI R16, R27, R26, RZ, 0x19 ;  /* 0x0000001a1b107211 */ /* 0x000fc800078fc8ff */
[C---:B------:R-:W-:Y:S02]  /*2540*/  IADD3 R12, R16.reuse, 0x1fc, RZ ;  /* 0x000001fc100c7810 */ /* 0x040fe40007ffe0ff */
[----:B------:R-:W-:Y:S02]  /*2550*/  IADD3 R14, R16, 0x1e4, RZ ;  /* 0x000001e4100e7810 */ /* 0x000fe40007ffe0ff */
[----:B-1----:R-:W-:Y:S02]  /*2560*/  IADD3 R6, R2, 0xffffffe, RZ ;  /* 0x0ffffffe02067810 */ /* 0x002fe40007ffe0ff */
[----:B------:R-:W-:Y:S02]  /*2570*/  IABS R2, R29 ;  /* 0x0000001d00027213 */ /* 0x000fe40000000000 */
[----:B------:R1:W2:Y:S01]  /*2580*/  F2I.FTZ.U32.TRUNC.NTZ R7, R6 ;  /* 0x0000000600077305 */ /* 0x0002a2000021f000 */
[----:B------:R-:W-:Y:S02]  /*2590*/  IABS R23, R12 ;  /* 0x0000000c00177213 */ /* 0x000fe40000000000 */
[----:B0-----:R-:W-:-:S02]  /*25a0*/  IADD3 R4, R9, 0xffffffe, RZ ;  /* 0x0ffffffe09047810 */ /* 0x001fc40007ffe0ff */
[----:B------:R-:W-:Y:S02]  /*25b0*/  ISETP.GE.AND P3, PT, R12, RZ, PT ;  /* 0x000000ff0c00720c */ /* 0x000fe40003f66270 */
[C---:B------:R-:W-:Y:S01]  /*25c0*/  IADD3 R12, R16.reuse, 0x1e8, RZ ;  /* 0x000001e8100c7810 */ /* 0x040fe20007ffe0ff */
[----:B------:R0:W3:Y:S01]  /*25d0*/  F2I.FTZ.U32.TRUNC.NTZ R5, R4 ;  /* 0x0000000400057305 */ /* 0x0000e2000021f000 */
[----:B-1----:R-:W-:Y:S01]  /*25e0*/  IMAD.MOV.U32 R6, RZ, RZ, RZ ;  /* 0x000000ffff067224 */ /* 0x002fe200078e00ff */
[C---:B------:R-:W-:Y:S02]  /*25f0*/  IADD3 R13, R16.reuse, 0x1e6, RZ ;  /* 0x000001e6100d7810 */ /* 0x040fe40007ffe0ff */
[----:B------:R-:W-:Y:S01]  /*2600*/  IADD3 R29, R16, 0x6, RZ ;  /* 0x00000006101d7810 */ /* 0x000fe20007ffe0ff */
[----:B--2---:R-:W-:Y:S02]  /*2610*/  IMAD.MOV R11, RZ, RZ, -R7 ;  /* 0x000000ffff0b7224 */ /* 0x004fe400078e0a07 */
[----:B0-----:R-:W-:-:S02]  /*2620*/  IMAD.MOV.U32 R4, RZ, RZ, RZ ;  /* 0x000000ffff047224 */ /* 0x001fc400078e00ff */
[----:B------:R-:W-:-:S04]  /*2630*/  IMAD R11, R11, R0, RZ ;  /* 0x000000000b0b7224 */ /* 0x000fc800078e02ff */
[----:B------:R-:W-:-:S04]  /*2640*/  IMAD.HI.U32 R7, R7, R11, R6 ;  /* 0x0000000b07077227 */ /* 0x000fc800078e0006 */
[----:B------:R-:W-:Y:S02]  /*2650*/  IMAD.MOV.U32 R6, RZ, RZ, R2 ;  /* 0x000000ffff067224 */ /* 0x000fe400078e0002 */
[----:B---3--:R-:W-:Y:S02]  /*2660*/  IMAD.MOV R11, RZ, RZ, -R5 ;  /* 0x000000ffff0b7224 */ /* 0x008fe400078e0a05 */
[----:B------:R-:W-:-:S04]  /*2670*/  IMAD.HI.U32 R2, R7, R6, RZ ;  /* 0x0000000607027227 */ /* 0x000fc800078e00ff */
[----:B------:R-:W-:-:S04]  /*2680*/  IMAD.HI.U32 R7, R7, R10, RZ ;  /* 0x0000000a07077227 */ /* 0x000fc800078e00ff */
[----:B------:R-:W-:Y:S02]  /*2690*/  IMAD.MOV R7, RZ, RZ, -R7 ;  /* 0x000000ffff077224 */ /* 0x000fe400078e0a07 */
[----:B------:R-:W-:Y:S02]  /*26a0*/  IMAD R11, R11, R8, RZ ;  /* 0x000000080b0b7224 */ /* 0x000fe400078e02ff */
[----:B------:R-:W-:Y:S01]  /*26b0*/  IMAD R7, R0, R7, R10 ;  /* 0x0000000700077224 */ /* 0x000fe200078e020a */
[----:B------:R-:W-:Y:S01]  /*26c0*/  IADD3 R10, R16, 0x1fe, RZ ;  /* 0x000001fe100a7810 */ /* 0x000fe20007ffe0ff */
[----:B------:R-:W-:Y:S02]  /*26d0*/  IMAD.MOV R9, RZ, RZ, -R2 ;  /* 0x000000ffff097224 */ /* 0x000fe400078e0a02 */
[----:B------:R-:W-:Y:S01]  /*26e0*/  IMAD.HI.U32 R2, R5, R11, R4 ;  /* 0x0000000b05027227 */ /* 0x000fe200078e0004 */
[C---:B------:R-:W-:Y:S02]  /*26f0*/  ISETP.GT.U32.AND P1, PT, R0.reuse, R7, PT ;  /* 0x000000070000720c */ /* 0x040fe40003f24070 */
[----:B------:R-:W-:Y:S01]  /*2700*/  SHF.R.S32.HI R4, RZ, 0x1f, R3 ;  /* 0x0000001fff047819 */ /* 0x000fe20000011403 */
[----:B------:R-:W-:Y:S01]  /*2710*/  IMAD R9, R0, R9, R6 ;  /* 0x0000000900097224 */ /* 0x000fe200078e0206 */
[----:B------:R-:W-:-:S02]  /*2720*/  IABS R5, R10 ;  /* 0x0000000a00057213 */ /* 0x000fc40000000000 */
[----:B------:R-:W-:Y:S01]  /*2730*/  LEA.HI R3, R4, R3, RZ, 0x7 ;  /* 0x0000000304037211 */ /* 0x000fe200078f38ff */
[----:B------:R-:W-:Y:S01]  /*2740*/  IMAD.HI.U32 R4, R2, R23, RZ ;  /* 0x0000001702047227 */ /* 0x000fe200078e00ff */
[----:B------:R-:W-:Y:S02]  /*2750*/  ISETP.GT.U32.AND P0, PT, R0, R9, PT ;  /* 0x000000090000720c */ /* 0x000fe40003f04070 */
[----:B------:R-:W-:Y:S01]  /*2760*/  IADD3 R6, R16, 0x1fa, RZ ;  /* 0x000001fa10067810 */ /* 0x000fe20007ffe0ff */
[----:B------:R0:W-:Y:S01]  /*2770*/  STL [R1+0x4b4], R3 ;  /* 0x0004b40301007387 */ /* 0x0001e20000100800 */
[----:B------:R-:W-:Y:S02]  /*2780*/  IMAD.MOV R4, RZ, RZ, -R4 ;  /* 0x000000ffff047224 */ /* 0x000fe400078e0a04 */
[----:B------:R-:W-:Y:S01]  /*2790*/  @!P1 IMAD.IADD R7, R7, 0x1, -R0 ;  /* 0x0000000107079824 */ /* 0x000fe200078e0a00 */
[----:B------:R-:W-:Y:S01]  /*27a0*/  IABS R11, R6 ;  /* 0x00000006000b7213 */ /* 0x000fe20000000000 */
[----:B------:R-:W-:Y:S01]  /*27b0*/  IMAD R23, R8, R4, R23 ;  /* 0x0000000408177224 */ /* 0x000fe200078e0217 */
[----:B------:R-:W-:-:S02]  /*27c0*/  IADD3 R4, R16, 0x1f8, RZ ;  /* 0x000001f810047810 */ /* 0x000fc40007ffe0ff */
[----:B------:R-:W-:Y:S01]  /*27d0*/  ISETP.GT.U32.AND P4, PT, R0, R7, PT ;  /* 0x000000070000720c */ /* 0x000fe20003f84070 */
[----:B0-----:R-:W-:Y:S01]  /*27e0*/  IMAD.HI.U32 R3, R2, R5, RZ ;  /* 0x0000000502037227 */ /* 0x001fe200078e00ff */
[----:B------:R-:W-:Y:S02]  /*27f0*/  ISETP.GE.AND P6, PT, R6, RZ, PT ;  /* 0x000000ff0600720c */ /* 0x000fe40003fc6270 */
[----:B------:R-:W-:Y:S01]  /*2800*/  IABS R25, R4 ;  /* 0x0000000400197213 */ /* 0x000fe20000000000 */
[----:B------:R-:W-:Y:S01]  /*2810*/  IMAD.MOV R22, RZ, RZ, -R3 ;  /* 0x000000ffff167224 */ /* 0x000fe200078e0a03 */
[----:B------:R-:W-:Y:S01]  /*2820*/  ISETP.GE.AND P1, PT, R10, RZ, PT ;  /* 0x000000ff0a00720c */ /* 0x000fe20003f26270 */
[----:B------:R-:W-:Y:S01]  /*2830*/  IMAD.HI.U32 R3, R2, R11, RZ ;  /* 0x0000000b02037227 */ /* 0x000fe200078e00ff */
[----:B------:R-:W-:Y:S02]  /*2840*/  IADD3 R10, R16, 0x1f4, RZ ;  /* 0x000001f4100a7810 */ /* 0x000fe40007ffe0ff */
[----:B------:R-:W-:Y:S01]  /*2850*/  ISETP.GT.U32.AND P5, PT, R8, R23, PT ;  /* 0x000000170800720c */ /* 0x000fe20003fa4070 */
[----:B------:R-:W-:-:S02]  /*2860*/  @!P0 IMAD.IADD R9, R9, 0x1, -R0 ;  /* 0x0000000109098824 */ /* 0x000fc400078e0a00 */
[----:B------:R-:W-:Y:S01]  /*2870*/  @!P4 IMAD.IADD R7, R7, 0x1, -R0 ;  /* 0x000000010707c824 */ /* 0x000fe200078e0a00 */
[----:B------:R-:W-:Y:S01]  /*2880*/  ISETP.GE.AND P4, PT, R28, RZ, PT ;  /* 0x000000ff1c00720c */ /* 0x000fe20003f86270 */
[----:B------:R-:W-:Y:S01]  /*2890*/  IMAD.MOV R3, RZ, RZ, -R3 ;  /* 0x000000ffff037224 */ /* 0x000fe200078e0a03 */
[----:B------:R-:W-:Y:S01]  /*28a0*/  ISETP.GT.U32.AND P0, PT, R0, R9, PT ;  /* 0x000000090000720c */ /* 0x000fe20003f04070 */
[----:B------:R-:W-:Y:S01]  /*28b0*/  IMAD R22, R8, R22, R5 ;  /* 0x0000001608167224 */ /* 0x000fe200078e0205 */
[----:B------:R-:W-:Y:S01]  /*28c0*/  IADD3 R28, R16, 0x4, RZ ;  /* 0x00000004101c7810 */ /* 0x000fe20007ffe0ff */
[----:B------:R-:W-:Y:S01]  /*28d0*/  IMAD R24, R8, R3, R11 ;  /* 0x0000000308187224 */ /* 0x000fe200078e020b */
[----:B------:R-:W-:Y:S02]  /*28e0*/  IADD3 R11, R16, 0x1f6, RZ ;  /* 0x000001f6100b7810 */ /* 0x000fe40007ffe0ff */
[----:B------:R-:W-:Y:S01]  /*28f0*/  IABS R3, R10 ;  /* 0x0000000a00037213 */ /* 0x000fe20000000000 */
[----:B------:R-:W-:Y:S01]  /*2900*/  @!P5 IMAD.IADD R23, R23, 0x1, -R8 ;  /* 0x000000011717d824 */ /* 0x000fe200078e0a08 */
[----:B------:R-:W-:-:S02]  /*2910*/  IABS R5, R11 ;  /* 0x0000000b00057213 */ /* 0x000fc40000000000 */
[----:B------:R-:W-:Y:S01]  /*2920*/  IABS R27, R28 ;  /* 0x0000001c001b7213 */ /* 0x000fe20000000000 */
[----:B------:R-:W-:Y:S01]  /*2930*/  @!P4 IMAD.MOV R7, RZ, RZ, -R7 ;  /* 0x000000ffff07c224 */ /* 0x000fe200078e0a07 */
[C---:B------:R-:W-:Y:S01]  /*2940*/  ISETP.GT.U32.AND P4, PT, R8.reuse, R24, PT ;  /* 0x000000180800720c */ /* 0x040fe20003f84070 */
[----:B------:R-:W-:Y:S01]  /*2950*/  @!P0 IMAD.IADD R9, R9, 0x1, -R0 ;  /* 0x0000000109098824 */ /* 0x000fe200078e0a00 */
[C---:B------:R-:W-:Y:S02]  /*2960*/  ISETP.GT.U32.AND P0, PT, R8.reuse, R22, PT ;  /* 0x000000160800720c */ /* 0x040fe40003f04070 */
[----:B------:R-:W-:Y:S01]  /*2970*/  LOP3.LUT R0, RZ, c[0x0][0x178], RZ, 0x33, !PT ;  /* 0x00005e00ff007a12 */ /* 0x000fe200078e33ff */
[----:B------:R-:W-:Y:S01]  /*2980*/  @!P2 IMAD.MOV R9, RZ, RZ, -R9 ;  /* 0x000000ffff09a224 */ /* 0x000fe200078e0a09 */
[----:B------:R-:W-:Y:S02]  /*2990*/  ISETP.NE.AND P2, PT, RZ, c[0x0][0x178], PT ;  /* 0x00005e00ff007a0c */ /* 0x000fe40003f45270 */
[----:B------:R-:W-:-:S02]  /*29a0*/  ISETP.GT.U32.AND P5, PT, R8, R23, PT ;  /* 0x000000170800720c */ /* 0x000fc40003fa4070 */
[C---:B------:R-:W-:Y:S02]  /*29b0*/  SEL R9, R0.reuse, R9, !P2 ;  /* 0x0000000900097207 */ /* 0x040fe40005000000 */
[----:B------:R-:W-:Y:S01]  /*29c0*/  SEL R6, R0, R7, !P2 ;  /* 0x0000000700067207 */ /* 0x000fe20005000000 */
[----:B------:R-:W-:Y:S01]  /*29d0*/  @!P4 IMAD.IADD R24, R24, 0x1, -R8 ;  /* 0x000000011818c824 */ /* 0x000fe200078e0a08 */
[----:B------:R-:W-:Y:S01]  /*29e0*/  ISETP.GE.AND P2, PT, R4, RZ, PT ;  /* 0x000000ff0400720c */ /* 0x000fe20003f46270 */
[----:B------:R-:W-:Y:S01]  /*29f0*/  IMAD.HI.U32 R4, R2, R5, RZ ;  /* 0x0000000502047227 */ /* 0x000fe200078e00ff */
[----:B------:R0:W-:Y:S02]  /*2a00*/  STL [R1+0x3f0], R9 ;  /* 0x0003f00901007387 */ /* 0x0001e40000100800 */
[----:B------:R-:W-:Y:S01]  /*2a10*/  ISETP.GT.U32.AND P4, PT, R8, R24, PT ;  /* 0x000000180800720c */ /* 0x000fe20003f84070 */
[----:B------:R-:W-:Y:S01]  /*2a20*/  IMAD.MOV R4, RZ, RZ, -R4 ;  /* 0x000000ffff047224 */ /* 0x000fe200078e0a04 */
[----:B------:R1:W-:Y:S01]  /*2a30*/  STL [R1+0x3f4], R6 ;  /* 0x0003f40601007387 */ /* 0x0003e20000100800 */
[----:B------:R-:W-:-:S02]  /*2a40*/  @!P0 IMAD.IADD R22, R22, 0x1, -R8 ;  /* 0x0000000116168824 */ /* 0x000fc400078e0a08 */
[----:B------:R-:W-:Y:S01]  /*2a50*/  IMAD R20, R8, R4, R5 ;  /* 0x0000000408147224 */ /* 0x000fe200078e0205 */
[----:B------:R-:W-:Y:S01]  /*2a60*/  IADD3 R4, R16, 0x1ec, RZ ;  /* 0x000001ec10047810 */ /* 0x000fe20007ffe0ff */
[----:B------:R-:W-:Y:S01]  /*2a70*/  IMAD.HI.U32 R0, R2, R25, RZ ;  /* 0x0000001902007227 */ /* 0x000fe200078e00ff */
[----:B------:R-:W-:Y:S02]  /*2a80*/  ISETP.GT.U32.AND P0, PT, R8, R22, PT ;  /* 0x000000160800720c */ /* 0x000fe40003f04070 */
[C---:B0-----:R-:W-:Y:S01]  /*2a90*/  IADD3 R9, R16.reuse, 0x1f0, RZ ;  /* 0x000001f010097810 */ /* 0x041fe20007ffe0ff */
[----:B------:R-:W-:Y:S01]  /*2aa0*/  IMAD.MOV R0, RZ, RZ, -R0 ;  /* 0x000000ffff007224 */ /* 0x000fe200078e0a00 */
[----:B------:R-:W-:Y:S01]  /*2ab0*/  IADD3 R5, R16, 0x1ee, RZ ;  /* 0x000001ee10057810 */ /* 0x000fe20007ffe0ff */
[----:B------:R-:W-:Y:S01]  /*2ac0*/  @!P4 IMAD.IADD R24, R24, 0x1, -R8 ;  /* 0x000000011818c824 */ /* 0x000fe200078e0a08 */
[----:B------:R-:W-:Y:S01]  /*2ad0*/  ISETP.GT.U32.AND P4, PT, R8, R20, PT ;  /* 0x000000140800720c */ /* 0x000fe20003f84070 */
[----:B-1----:R-:W-:Y:S01]  /*2ae0*/  IMAD.HI.U32 R6, R2, R3, RZ ;  /* 0x0000000302067227 */ /* 0x002fe200078e00ff */
[----:B------:R-:W-:-:S03]  /*2af0*/  IABS R15, R9 ;  /* 0x00000009000f7213 */ /* 0x000fc60000000000 */
[----:B------:R-:W-:Y:S02]  /*2b00*/  IMAD.MOV R6, RZ, RZ, -R6 ;  /* 0x000000ffff067224 */ /* 0x000fe400078e0a06 */
[----:B------:R-:W-:Y:S01]  /*2b10*/  IMAD R25, R8, R0, R25 ;  /* 0x0000000008197224 */ /* 0x000fe200078e0219 */
[----:B------:R-:W-:Y:S01]  /*2b20*/  IADD3 R0, R16, 0x1f2, RZ ;  /* 0x000001f210007810 */ /* 0x000fe20007ffe0ff */
[--C-:B------:R-:W-:Y:S01]  /*2b30*/  @!P0 IMAD.IADD R22, R22, 0x1, -R8.reuse ;  /* 0x0000000116168824 */ /* 0x100fe200078e0a08 */
[----:B------:R-:W-:Y:S01]  /*2b40*/  ISETP.GE.AND P0, PT, R11, RZ, PT ;  /* 0x000000ff0b00720c */ /* 0x000fe20003f06270 */
[----:B------:R-:W-:Y:S01]  /*2b50*/  IMAD R18, R8, R6, R3 ;  /* 0x0000000608127224 */ /* 0x000fe200078e0203 */
[----:B------:R-:W-:Y:S01]  /*2b60*/  IABS R17, R0 ;  /* 0x0000000000117213 */ /* 0x000fe20000000000 */
[----:B------:R-:W-:Y:S01]  /*2b70*/  @!P4 IMAD.IADD R20, R20, 0x1, -R8 ;  /* 0x000000011414c824 */ /* 0x000fe200078e0a08 */
[----:B------:R-:W-:Y:S01]  /*2b80*/  IABS R3, R4 ;  /* 0x0000000400037213 */ /* 0x000fe20000000000 */
[----:B------:R-:W-:Y:S01]  /*2b90*/  @!P1 IMAD.MOV R22, RZ, RZ, -R22 ;  /* 0x000000ffff169224 */ /* 0x000fe200078e0a16 */
[C---:B------:R-:W-:Y:S01]  /*2ba0*/  ISETP.GT.U32.AND P1, PT, R8.reuse, R25, PT ;  /* 0x000000190800720c */ /* 0x040fe20003f24070 */
[----:B------:R-:W-:Y:S01]  /*2bb0*/  @!P6 IMAD.MOV R24, RZ, RZ, -R24 ;  /* 0x000000ffff18e224 */ /* 0x000fe200078e0a18 */
[----:B------:R-:W-:Y:S01]  /*2bc0*/  ISETP.GT.U32.AND P4, PT, R8, R20, PT ;  /* 0x000000140800720c */ /* 0x000fe20003f84070 */
[----:B------:R-:W-:Y:S01]  /*2bd0*/  IMAD.HI.U32 R7, R2, R17, RZ ;  /* 0x0000001102077227 */ /* 0x000fe200078e00ff */
[----:B------:R-:W-:Y:S01]  /*2be0*/  ISETP.GT.U32.AND P6, PT, R8, R18, PT ;  /* 0x000000120800720c */ /* 0x000fe20003fc4070 */
[----:B------:R-:W-:Y:S01]  /*2bf0*/  STL [R1+0x2b90], R22 ;  /* 0x002b901601007387 */ /* 0x000fe20000100800 */
[----:B------:R-:W-:Y:S01]  /*2c00*/  IABS R11, R5 ;  /* 0x00000005000b7213 */ /* 0x000fe20000000000 */
[----:B------:R-:W-:-:S04]  /*2c10*/  IMAD.HI.U32 R6, R2, R15, RZ ;  /* 0x0000000f02067227 */ /* 0x000fc800078e00ff */
[----:B------:R-:W-:Y:S02]  /*2c20*/  IMAD.MOV R7, RZ, RZ, -R7 ;  /* 0x000000ffff077224 */ /* 0x000fe400078e0a07 */
[----:B------:R-:W-:Y:S02]  /*2c30*/  IMAD.MOV R6, RZ, RZ, -R6 ;  /* 0x000000ffff067224 */ /* 0x000fe400078e0a06 */
[C---:B------:R-:W-:Y:S02]  /*2c40*/  IMAD R17, R8.reuse, R7, R17 ;  /* 0x0000000708117224 */ /* 0x040fe400078e0211 */
[----:B------:R-:W-:Y:S01]  /*2c50*/  IMAD R15, R8, R6, R15 ;  /* 0x00000006080f7224 */ /* 0x000fe200078e020f */
[----:B------:R-:W-:Y:S01]  /*2c60*/  IABS R6, R12 ;  /* 0x0000000c00067213 */ /* 0x000fe20000000000 */
[--C-:B------:R-:W-:Y:S02]  /*2c70*/  @!P1 IMAD.IADD R25, R25, 0x1, -R8.reuse ;  /* 0x0000000119199824 */ /* 0x100fe400078e0a08 */
[--C-:B------:R-:W-:Y:S01]  /*2c80*/  @!P4 IMAD.IADD R20, R20, 0x1, -R8.reuse ;  /* 0x000000011414c824 */ /* 0x100fe200078e0a08 */
[----:B------:R-:W-:Y:S01]  /*2c90*/  ISETP.GT.U32.AND P4, PT, R8, R17, PT ;  /* 0x000000110800720c */ /* 0x000fe20003f84070 */
[--C-:B------:R-:W-:Y:S01]  /*2ca0*/  @!P6 IMAD.IADD R18, R18, 0x1, -R8.reuse ;  /* 0x000000011212e824 */ /* 0x100fe200078e0a08 */
[----:B------:R-:W-:Y:S01]  /*2cb0*/  ISETP.GT.U32.AND P6, PT, R8, R15, PT ;  /* 0x0000000f0800720c */ /* 0x000fe20003fc4070 */
[----:B------:R-:W-:Y:S01]  /*2cc0*/  @!P5 IMAD.IADD R23, R23, 0x1, -R8 ;  /* 0x000000011717d824 */ /* 0x000fe200078e0a08 */
[----:B------:R-:W-:Y:S01]  /*2cd0*/  ISETP.GE.AND P5, PT, R10, RZ, PT ;  /* 0x000000ff0a00720c */ /* 0x000fe20003fa6270 */
[----:B------:R-:W-:Y:S01]  /*2ce0*/  IMAD.HI.U32 R10, R2, R3, RZ ;  /* 0x00000003020a7227 */ /* 0x000fe200078e00ff */
[----:B------:R-:W-:-:S03]  /*2cf0*/  ISETP.GT.U32.AND P1, PT, R8, R25, PT ;  /* 0x000000190800720c */ /* 0x000fc60003f24070 */
[----:B------:R-:W-:Y:S02]  /*2d00*/  IMAD.MOV R10, RZ, RZ, -R10 ;  /* 0x000000ffff0a7224 */ /* 0x000fe400078e0a0a */
[----:B------:R-:W-:Y:S01]  /*2d10*/  @!P3 IMAD.MOV R23, RZ, RZ, -R23 ;  /* 0x000000ffff17b224 */ /* 0x000fe200078e0a17 */
[----:B------:R-:W-:Y:S01]  /*2d20*/  ISETP.GE.AND P3, PT, R0, RZ, PT ;  /* 0x000000ff0000720c */ /* 0x000fe20003f66270 */
[----:B------:R-:W-:Y:S01]  /*2d30*/  IMAD R10, R8, R10, R3 ;  /* 0x0000000a080a7224 */ /* 0x000fe200078e0203 */
[----:B------:R-:W-:Y:S01]  /*2d40*/  IADD3 R3, R16, 0x1ea, RZ ;  /* 0x000001ea10037810 */ /* 0x000fe20007ffe0ff */
[--C-:B------:R-:W-:Y:S01]  /*2d50*/  @!P4 IMAD.IADD R17, R17, 0x1, -R8.reuse ;  /* 0x000000011111c824 */ /* 0x100fe200078e0a08 */
[----:B------:R-:W-:Y:S01]  /*2d60*/  ISETP.GT.U32.AND P4, PT, R8, R18, PT ;  /* 0x000000120800720c */ /* 0x000fe20003f84070 */
[--C-:B------:R-:W-:Y:S01]  /*2d70*/  @!P6 IMAD.IADD R15, R15, 0x1, -R8.reuse ;  /* 0x000000010f0fe824 */ /* 0x100fe200078e0a08 */
[----:B------:R-:W-:Y:S01]  /*2d80*/  IABS R7, R3 ;  /* 0x0000000300077213 */ /* 0x000fe20000000000 */
[----:B------:R-:W-:Y:S01]  /*2d90*/  @!P1 IMAD.IADD R25, R25, 0x1, -R8 ;  /* 0x0000000119199824 */ /* 0x000fe200078e0a08 */
[----:B------:R-:W-:Y:S01]  /*2da0*/  ISETP.GE.AND P1, PT, R9, RZ, PT ;  /* 0x000000ff0900720c */ /* 0x000fe20003f26270 */
[----:B------:R-:W-:Y:S01]  /*2db0*/  IMAD.HI.U32 R21, R2, R6, RZ ;  /* 0x0000000602157227 */ /* 0x000fe200078e00ff */
[C---:B------:R-:W-:Y:S01]  /*2dc0*/  ISETP.GT.U32.AND P6, PT, R8.reuse, R15, PT ;  /* 0x0000000f0800720c */ /* 0x040fe20003fc4070 */
[----:B------:R-:W-:Y:S01]  /*2dd0*/  STL [R1+0x2b94], R23 ;  /* 0x002b941701007387 */ /* 0x000fe20000100800 */
[----:B------:R-:W-:Y:S01]  /*2de0*/  IABS R9, R13 ;  /* 0x0000000d00097213 */ /* 0x000fe20000000000 */
[----:B------:R-:W-:Y:S01]  /*2df0*/  @!P2 IMAD.MOV R25, RZ, RZ, -R25 ;  /* 0x000000ffff19a224 */ /* 0x000fe200078e0a19 */
[----:B------:R-:W-:Y:S01]  /*2e00*/  ISETP.GT.U32.AND P2, PT, R8, R17, PT ;  /* 0x000000110800720c */ /* 0x000fe20003f44070 */
[C---:B------:R-:W-:Y:S01]  /*2e10*/  IMAD.HI.U32 R0, R2.reuse, R11, RZ ;  /* 0x0000000b02007227 */ /* 0x040fe200078e00ff */
[----:B------:R0:W-:Y:S03]  /*2e20*/  STL [R1+0x2b98], R24 ;  /* 0x002b981801007387 */ /* 0x0001e60000100800 */
[----:B------:R-:W-:Y:S01]  /*2e30*/  IMAD.HI.U32 R19, R2, R7, RZ ;  /* 0x0000000702137227 */ /* 0x000fe200078e00ff */
[----:B------:R1:W-:Y:S03]  /*2e40*/  STL [R1+0x2b9c], R25 ;  /* 0x002b9c1901007387 */ /* 0x0003e60000100800 */
[----:B------:R-:W-:-:S02]  /*2e50*/  IMAD.MOV R21, RZ, RZ, -R21 ;  /* 0x000000ffff157224 */ /* 0x000fc400078e0a15 */
[----:B------:R-:W-:Y:S01]  /*2e60*/  IMAD.MOV R0, RZ, RZ, -R0 ;  /* 0x000000ffff007224 */ /* 0x000fe200078e0a00 */
[----:B0-----:R-:W-:Y:S01]  /*2e70*/  IADD3 R24, R16, 0xc, RZ ;  /* 0x0000000c10187810 */ /* 0x001fe20007ffe0ff */
[----:B------:R-:W-:Y:S02]  /*2e80*/  IMAD.MOV R19, RZ, RZ, -R19 ;  /* 0x000000ffff137224 */ /* 0x000fe400078e0a13 */
[----:B------:R-:W-:Y:S01]  /*2e90*/  @!P4 IMAD.IADD R18, R18, 0x1, -R8 ;  /* 0x000000011212c824 */ /* 0x000fe200078e0a08 */
[C---:B------:R-:W-:Y:S01]  /*2ea0*/  ISETP.GT.U32.AND P4, PT, R8.reuse, R10, PT ;  /* 0x0000000a0800720c */ /* 0x040fe20003f84070 */
[----:B------:R-:W-:Y:S01]  /*2eb0*/  IMAD R6, R8, R21, R6 ;  /* 0x0000001508067224 */ /* 0x000fe200078e0206 */
[----:B-1----:R-:W-:Y:S01]  /*2ec0*/  IADD3 R25, R16, 0xe, RZ ;  /* 0x0000000e10197810 */ /* 0x002fe20007ffe0ff */
[----:B------:R-:W-:Y:S01]  /*2ed0*/  IMAD R11, R8, R0, R11 ;  /* 0x00000000080b7224 */ /* 0x000fe200078e020b */
[----:B------:R-:W-:Y:S01]  /*2ee0*/  IABS R0, R14 ;  /* 0x0000000e00007213 */ /* 0x000fe20000000000 */
[----:B------:R-:W-:-:S02]  /*2ef0*/  IMAD.MOV.U32 R26, RZ, RZ, R20 ;  /* 0x000000ffff1a7224 */ /* 0x000fc400078e0014 */
[C---:B------:R-:W-:Y:S02]  /*2f00*/  IMAD R7, R8.reuse, R19, R7 ;  /* 0x0000001308077224 */ /* 0x040fe400078e0207 */
[----:B------:R-:W-:Y:S01]  /*2f10*/  @!P6 IMAD.IADD R15, R15, 0x1, -R8 ;  /* 0x000000010f0fe824 */ /* 0x000fe200078e0a08 */
[C---:B------:R-:W-:Y:S01]  /*2f20*/  ISETP.GT.U32.AND P6, PT, R8.reuse, R6, PT ;  /* 0x000000060800720c */ /* 0x040fe20003fc4070 */
[----:B------:R-:W-:Y:S01]  /*2f30*/  @!P0 IMAD.MOV R26, RZ, RZ, -R26 ;  /* 0x000000ffff1a8224 */ /* 0x000fe200078e0a1a */
[C---:B------:R-:W-:Y:S01]  /*2f40*/  ISETP.GT.U32.AND P0, PT, R8.reuse, R11, PT ;  /* 0x0000000b0800720c */ /* 0x040fe20003f04070 */
[--C-:B------:R-:W-:Y:S01]  /*2f50*/  @!P2 IMAD.IADD R17, R17, 0x1, -R8.reuse ;  /* 0x000000011111a824 */ /* 0x100fe200078e0a08 */
[----:B------:R-:W-:Y:S01]  /*2f60*/  ISETP.GT.U32.AND P2, PT, R8, R7, PT ;  /* 0x000000070800720c */ /* 0x000fe20003f44070 */
[----:B------:R-:W-:Y:S01]  /*2f70*/  @!P4 IMAD.IADD R10, R10, 0x1, -R8 ;  /* 0x000000010a0ac824 */ /* 0x000fe200078e0a08 */
[----:B------:R-:W-:Y:S01]  /*2f80*/  ISETP.GE.AND P4, PT, R4, RZ, PT ;  /* 0x000000ff0400720c */ /* 0x000fe20003f86270 */
[----:B------:R-:W-:Y:S01]  /*2f90*/  IMAD.HI.U32 R20, R2, R0, RZ ;  /* 0x0000000002147227 */ /* 0x000fe200078e00ff */
[----:B------:R-:W-:Y:S03]  /*2fa0*/  STL [R1+0x38], R26 ;  /* 0x0000381a01007387 */ /* 0x000fe60000100800 */
[----:B------:R-:W-:-:S02]  /*2fb0*/  IMAD.MOV.U32 R23, RZ, RZ, R18 ;  /* 0x000000ffff177224 */ /* 0x000fc400078e0012 */
[--C-:B------:R-:W-:Y:S01]  /*2fc0*/  @!P6 IMAD.IADD R6, R6, 0x1, -R8.reuse ;  /* 0x000000010606e824 */ /* 0x100fe200078e0a08 */
[----:B------:R-:W-:Y:S01]  /*2fd0*/  ISETP.GT.U32.AND P6, PT, R8, R10, PT ;  /* 0x0000000a0800720c */ /* 0x000fe20003fc4070 */
[--C-:B------:R-:W-:Y:S01]  /*2fe0*/  @!P0 IMAD.IADD R11, R11, 0x1, -R8.reuse ;  /* 0x000000010b0b8824 */ /* 0x100fe200078e0a08 */
[----:B------:R-:W-:Y:S01]  /*2ff0*/  ISETP.GE.AND P0, PT, R5, RZ, PT ;  /* 0x000000ff0500720c */ /* 0x000fe20003f06270 */
[----:B------:R-:W-:Y:S01]  /*3000*/  @!P2 IMAD.IADD R7, R7, 0x1, -R8 ;  /* 0x000000010707a824 */ /* 0x000fe200078e0a08 */
[----:B------:R-:W-:Y:S01]  /*3010*/  IADD3 R5, R16, 0x1e0, RZ ;  /* 0x000001e010057810 */ /* 0x000fe20007ffe0ff */
[----:B------:R-:W-:Y:S01]  /*3020*/  IMAD.HI.U32 R19, R2, R9, RZ ;  /* 0x0000000902137227 */ /* 0x000fe200078e00ff */
[----:B------:R-:W-:-:S03]  /*3030*/  ISETP.GT.U32.AND P2, PT, R8, R11, PT ;  /* 0x0000000b0800720c */ /* 0x000fc60003f44070 */
[----:B------:R-:W-:Y:S02]  /*3040*/  IMAD.MOV R20, RZ, RZ, -R20 ;  /* 0x000000ffff147224 */ /* 0x000fe400078e0a14 */
[----:B------:R-:W-:Y:S01]  /*3050*/  IMAD.MOV.U32 R22, RZ, RZ, R17 ;  /* 0x000000ffff167224 */ /* 0x000fe200078e0011 */
[----:B------:R-:W-:Y:S01]  /*3060*/  IABS R17, R5 ;  /* 0x0000000500117213 */ /* 0x000fe20000000000 */
[----:B------:R-:W-:Y:S01]  /*3070*/  @!P5 IMAD.MOV R23, RZ, RZ, -R23 ;  /* 0x000000ffff17d224 */ /* 0x000fe200078e0a17 */
[C---:B------:R-:W-:Y:S01]  /*3080*/  ISETP.GT.U32.AND P5, PT, R8.reuse, R7, PT ;  /* 0x000000070800720c */ /* 0x040fe20003fa4070 */
[----:B------:R-:W-:Y:S02]  /*3090*/  IMAD.MOV R19, RZ, RZ, -R19 ;  /* 0x000000ffff137224 */ /* 0x000fe400078e0a13 */
[C---:B------:R-:W-:Y:S01]  /*30a0*/  IMAD R0, R8.reuse, R20, R0 ;  /* 0x0000001408007224 */ /* 0x040fe200078e0200 */
[----:B------:R-:W-:Y:S01]  /*30b0*/  STL [R1+0x54], R23 ;  /* 0x0000541701007387 */ /* 0x000fe20000100800 */
[----:B------:R-:W-:Y:S01]  /*30c0*/  @!P3 IMAD.MOV R22, RZ, RZ, -R22 ;  /* 0x000000ffff16b224 */ /* 0x000fe200078e0a16 */
[C---:B------:R-:W-:Y:S01]  /*30d0*/  ISETP.GT.U32.AND P3, PT, R8.reuse, R6, PT ;  /* 0x000000060800720c */ /* 0x040fe20003f64070 */
[----:B------:R-:W-:Y:S01]  /*30e0*/  IMAD R4, R8, R19, R9 ;  /* 0x0000001308047224 */ /* 0x000fe200078e0209 */
[----:B------:R-:W-:Y:S01]  /*30f0*/  IADD3 R9, R16, 0x1e2, RZ ;  /* 0x000001e210097810 */ /* 0x000fe20007ffe0ff */
[----:B------:R-:W-:Y:S01]  /*3100*/  IMAD.MOV.U32 R18, RZ, RZ, R15 ;  /* 0x000000ffff127224 */ /* 0x000fe200078e000f */
[----:B------:R-:W-:Y:S01]  /*3110*/  STL [R1+0x60], R22 ;  /* 0x0000601601007387 */ /* 0x000fe20000100800 */
[----:B------:R-:W-:Y:S01]  /*3120*/  @!P6 IMAD.IADD R10, R10, 0x1, -R8 ;  /* 0x000000010a0ae824 */ /* 0x000fe200078e0a08 */
[C---:B------:R-:W-:Y:S01]  /*3130*/  ISETP.GT.U32.AND P6, PT, R8.reuse, R0, PT ;  /* 0x000000000800720c */ /* 0x040fe20003fc4070 */
[----:B------:R-:W-:Y:S01]  /*3140*/  @!P1 IMAD.MOV R18, RZ, RZ, -R18 ;  /* 0x000000ffff129224 */ /* 0x000fe200078e0a12 */
[----:B------:R-:W-:Y:S01]  /*3150*/  ISETP.GT.U32.AND P1, PT, R8, R4, PT ;  /* 0x000000040800720c */ /* 0x000fe20003f24070 */
[--C-:B------:R-:W-:Y:S01]  /*3160*/  @!P2 IMAD.IADD R11, R11, 0x1, -R8.reuse ;  /* 0x000000010b0ba824 */ /* 0x100fe200078e0a08 */
[----:B------:R-:W-:Y:S01]  /*3170*/  IABS R15, R9 ;  /* 0x00000009000f7213 */ /* 0x000fe20000000000 */
[--C-:B------:R-:W-:Y:S01]  /*3180*/  @!P5 IMAD.IADD R7, R7, 0x1, -R8.reuse ;  /* 0x000000010707d824 */ /* 0x100fe200078e0a08 */
[----:B------:R-:W-:Y:S01]  /*3190*/  ISETP.GE.AND P2, PT, R3, RZ, PT ;  /* 0x000000ff0300720c */ /* 0x000fe20003f46270 */
[----:B------:R-:W-:Y:S01]  /*31a0*/  IMAD.MOV.U32 R3, RZ, RZ, R17 ;  /* 0x000000ffff037224 */ /* 0x000fe200078e0011 */
[----:B------:R-:W-:Y:S01]  /*31b0*/  ISETP.GE.AND P5, PT, R12, RZ, PT ;  /* 0x000000ff0c00720c */ /* 0x000fe20003fa6270 */
[----:B------:R-:W-:Y:S01]  /*31c0*/  IMAD.HI.U32 R12, R2, R15, RZ ;  /* 0x0000000f020c7227 */ /* 0x000fe200078e00ff */
[----:B------:R0:W-:Y:S03]  /*31d0*/  STL [R1+0x7c], R18 ;  /* 0x00007c1201007387 */ /* 0x0001e60000100800 */
[----:B------:R-:W-:Y:S01]  /*31e0*/  @!P3 IMAD.IADD R6, R6, 0x1, -R8 ;  /* 0x000000010606b824 */ /* 0x000fe200078e0a08 */
[----:B------:R-:W-:Y:S01]  /*31f0*/  ISETP.GE.AND P3, PT, R13, RZ, PT ;  /* 0x000000ff0d00720c */ /* 0x000fe20003f66270 */
[----:B------:R-:W-:-:S04]  /*3200*/  IMAD.HI.U32 R13, R2, R3, RZ ;  /* 0x00000003020d7227 */ /* 0x000fc800078e00ff */
[----:B------:R-:W-:Y:S02]  /*3210*/  IMAD.MOV R12, RZ, RZ, -R12 ;  /* 0x000000ffff0c7224 */ /* 0x000fe400078e0a0c */
[--C-:B------:R-:W-:Y:S01]  /*3220*/  @!P6 IMAD.IADD R0, R0, 0x1, -R8.reuse ;  /* 0x000000010000e824 */ /* 0x100fe200078e0a08 */
[----:B------:R-:W-:Y:S01]  /*3230*/  ISETP.GE.AND P6, PT, R9, RZ, PT ;  /* 0x000000ff0900720c */ /* 0x000fe20003fc6270 */
[----:B------:R-:W-:Y:S01]  /*3240*/  @!P1 IMAD.IADD R4, R4, 0x1, -R8 ;  /* 0x0000000104049824 */ /* 0x000fe200078e0a08 */
[----:B------:R-:W-:Y:S01]  /*3250*/  ISETP.GE.AND P1, PT, R14, RZ, PT ;  /* 0x000000ff0e00720c */ /* 0x000fe20003f26270 */
[----:B------:R-:W-:Y:S01]  /*3260*/  IMAD.MOV.U32 R19, RZ, RZ, R11 ;  /* 0x000000ffff137224 */ /* 0x000fe200078e000b */
[----:B------:R-:W-:Y:S01]  /*3270*/  IADD3 R14, R16, 0x1d0, RZ ;  /* 0x000001d0100e7810 */ /* 0x000fe20007ffe0ff */
[----:B------:R-:W-:Y:S02]  /*3280*/  IMAD.MOV R11, RZ, RZ, -R13 ;  /* 0x000000ffff0b7224 */ /* 0x000fe400078e0a0d */
[----:B------:R-:W-:-:S02]  /*3290*/  IMAD R9, R8, R12, R15 ;  /* 0x0000000c08097224 */ /* 0x000fc400078e020f */
[----:B0-----:R-:W-:Y:S02]  /*32a0*/  IMAD.MOV.U32 R18, RZ, RZ, R10 ;  /* 0x000000ffff127224 */ /* 0x001fe400078e000a */
[----:B------:R-:W-:Y:S01]  /*32b0*/  @!P0 IMAD.MOV R19, RZ, RZ, -R19 ;  /* 0x000000ffff138224 */ /* 0x000fe200078e0a13 */
[C---:B------:R-:W-:Y:S01]  /*32c0*/  ISETP.GT.U32.AND P0, PT, R8.reuse, R4, PT ;  /* 0x000000040800720c */ /* 0x040fe20003f04070 */
[C---:B------:R-:W-:Y:S02]  /*32d0*/  IMAD R3, R8.reuse, R11, R3 ;  /* 0x0000000b08037224 */ /* 0x040fe400078e0203 */
[----:B------:R-:W-:Y:S01]  /*32e0*/  IMAD.MOV.U32 R10, RZ, RZ, R6 ;  /* 0x000000ffff0a7224 */ /* 0x000fe200078e0006 */
[----:B------:R-:W-:Y:S01]  /*32f0*/  STL [R1+0x3b0], R19 ;  /* 0x0003b01301007387 */ /* 0x000fe20000100800 */
[----:B------:R-:W-:Y:S01]  /*3300*/  @!P2 IMAD.MOV R7, RZ, RZ, -R7 ;  /* 0x000000ffff07a224 */ /* 0x000fe200078e0a07 */
[C---:B------:R-:W-:Y:S01]  /*3310*/  ISETP.GT.U32.AND P2, PT, R8.reuse, R9, PT ;  /* 0x000000090800720c */ /* 0x040fe20003f44070 */
[----:B------:R-:W-:Y:S01]  /*3320*/  @!P5 IMAD.MOV R10, RZ, RZ, -R10 ;  /* 0x000000ffff0ad224 */ /* 0x000fe200078e0a0a */
[C---:B------:R-:W-:Y:S01]  /*3330*/  ISETP.GT.U32.AND P5, PT, R8.reuse, R3, PT ;  /* 0x000000030800720c */ /* 0x040fe20003fa4070 */
[----:B------:R-:W-:Y:S01]  /*3340*/  @!P4 IMAD.MOV R18, RZ, RZ, -R18 ;  /* 0x000000ffff12c224 */ /* 0x000fe200078e0a12 */
[----:B------:R-:W-:-:S02]  /*3350*/  ISETP.GT.U32.AND P4, PT, R8, R0, PT ;  /* 0x000000000800720c */ /* 0x000fc40003f84070 */
[----:B------:R-:W-:Y:S01]  /*3360*/  IADD3 R6, R16, 0x1de, RZ ;  /* 0x000001de10067810 */ /* 0x000fe20007ffe0ff */
[--C-:B------:R-:W-:Y:S01]  /*3370*/  @!P0 IMAD.IADD R4, R4, 0x1, -R8.reuse ;  /* 0x0000000104048824 */ /* 0x100fe200078e0a08 */
[----:B------:R-:W-:Y:S01]  /*3380*/  STL [R1+0x3b4], R18 ;  /* 0x0003b41201007387 */ /* 0x000fe20000100800 */
[----:B------:R-:W-:Y:S02]  /*3390*/  ISETP.GE.AND P0, PT, R5, RZ, PT ;  /* 0x000000ff0500720c */ /* 0x000fe40003f06270 */
[----:B------:R-:W-:Y:S01]  /*33a0*/  IABS R5, R6 ;  /* 0x0000000600057213 */ /* 0x000fe20000000000 */
[----:B------:R0:W-:Y:S01]  /*33b0*/  STL [R1+0x3b8], R7 ;  /* 0x0003b80701007387 */ /* 0x0001e20000100800 */
[--C-:B------:R-:W-:Y:S02]  /*33c0*/  @!P2 IMAD.IADD R9, R9, 0x1, -R8.reuse ;  /* 0x000000010909a824 */ /* 0x100fe400078e0a08 */
[--C-:B------:R-:W-:Y:S01]  /*33d0*/  @!P5 IMAD.IADD R3, R3, 0x1, -R8.reuse ;  /* 0x000000010303d824 */ /* 0x100fe200078e0a08 */
[----:B------:R1:W-:Y:S01]  /*33e0*/  STL [R1+0x3bc], R10 ;  /* 0x0003bc0a01007387 */ /* 0x0003e20000100800 */
[----:B------:R-:W-:Y:S01]  /*33f0*/  @!P4 IMAD.IADD R0, R0, 0x1, -R8 ;  /* 0x000000010000c824 */ /* 0x000fe200078e0a08 */
[----:B------:R-:W-:Y:S01]  /*3400*/  ISETP.GT.U32.AND P5, PT, R8, R9, PT ;  /* 0x000000090800720c */ /* 0x000fe20003fa4070 */
[----:B------:R-:W-:Y:S01]  /*3410*/  IMAD.MOV.U32 R11, RZ, RZ, R4 ;  /* 0x000000ffff0b7224 */ /* 0x000fe200078e0004 */
[----:B------:R-:W-:-:S02]  /*3420*/  ISETP.GE.AND P4, PT, R6, RZ, PT ;  /* 0x000000ff0600720c */ /* 0x000fc40003f86270 */
[----:B0-----:R-:W-:Y:S01]  /*3430*/  IADD3 R7, R16, 0x1dc, RZ ;  /* 0x000001dc10077810 */ /* 0x001fe20007ffe0ff */
[----:B------:R-:W-:Y:S01]  /*3440*/  @!P3 IMAD.MOV R11, RZ, RZ, -R11 ;  /* 0x000000ffff0bb224 */ /* 0x000fe200078e0a0b */
[----:B------:R-:W-:Y:S02]  /*3450*/  ISETP.GT.U32.AND P3, PT, R8, R3, PT ;  /* 0x000000030800720c */ /* 0x000fe40003f64070 */
[----:B-1----:R-:W-:Y:S02]  /*3460*/  IABS R10, R7 ;  /* 0x00000007000a7213 */ /* 0x002fe40000000000 */
[----:B------:R-:W-:Y:S01]  /*3470*/  ISETP.GE.AND P2, PT, R7, RZ, PT ;  /* 0x000000ff0700720c */ /* 0x000fe20003f46270 */
[----:B------:R-:W-:Y:S01]  /*3480*/  IMAD.HI.U32 R7, R2, R5, RZ ;  /* 0x0000000502077227 */ /* 0x000fe200078e00ff */
[----:B------:R0:W-:Y:S01]  /*3490*/  STL [R1+0x3c4], R11 ;  /* 0x0003c40b01007387 */ /* 0x0001e20000100800 */
[----:B------:R-:W-:Y:S02]  /*34a0*/  IADD3 R18, R16, 0x1d2, RZ ;  /* 0x000001d210127810 */ /* 0x000fe40007ffe0ff */
[----:B------:R-:W-:-:S02]  /*34b0*/  IMAD.MOV.U32 R6, RZ, RZ, R10 ;  /* 0x000000ffff067224 */ /* 0x000fc400078e000a */
[----:B------:R-:W-:Y:S02]  /*34c0*/  IMAD.MOV.U32 R10, RZ, RZ, R0 ;  /* 0x000000ffff0a7224 */ /* 0x000fe400078e0000 */
[----:B------:R-:W-:Y:S01]  /*34d0*/  IMAD.MOV R0, RZ, RZ, -R7 ;  /* 0x000000ffff007224 */ /* 0x000fe200078e0a07 */
[----:B------:R-:W-:Y:S01]  /*34e0*/  IADD3 R7, R16, 0x1d8, RZ ;  /* 0x000001d810077810 */ /* 0x000fe20007ffe0ff */
[----:B------:R-:W-:Y:S01]  /*34f0*/  IMAD.HI.U32 R4, R2, R6, RZ ;  /* 0x0000000602047227 */ /* 0x000fe200078e00ff */
[----:B0-----:R-:W-:-:S03]  /*3500*/  IADD3 R11, R16, 0x1da, RZ ;  /* 0x000001da100b7810 */ /* 0x001fc60007ffe0ff */
[----:B------:R-:W-:Y:S01]  /*3510*/  IMAD R5, R8, R0, R5 ;  /* 0x0000000008057224 */ /* 0x000fe200078e0205 */
[----:B------:R-:W-:Y:S01]  /*3520*/  IADD3 R0, R16, 0x1d4, RZ ;  /* 0x000001d410007810 */ /* 0x000fe20007ffe0ff */
[----:B------:R-:W-:Y:S02]  /*3530*/  @!P5 IMAD.IADD R9, R9, 0x1, -R8 ;  /* 0x000000010909d824 */ /* 0x000fe400078e0a08 */
[----:B------:R-:W-:Y:S01]  /*3540*/  IMAD.MOV R4, RZ, RZ, -R4 ;  /* 0x000000ffff047224 */ /* 0x000fe200078e0a04 */
[C---:B------:R-:W-:Y:S01]  /*3550*/  ISETP.GT.U32.AND P5, PT, R8.reuse, R5, PT ;  /* 0x000000050800720c */ /* 0x040fe20003fa4070 */
[----:B------:R-:W-:Y:S01]  /*3560*/  IMAD.MOV.U32 R13, RZ, RZ, R9 ;  /* 0x000000ffff0d7224 */ /* 0x000fe200078e0009 */
[----:B------:R-:W-:Y:S01]  /*3570*/  IABS R9, R0 ;  /* 0x0000000000097213 */ /* 0x000fe20000000000 */
[----:B------:R-:W-:Y:S02]  /*3580*/  IMAD R4, R8, R4, R6 ;  /* 0x0000000408047224 */ /* 0x000fe400078e0206 */
[----:B------:R-:W-:-:S02]  /*3590*/  @!P6 IMAD.MOV R13, RZ, RZ, -R13 ;  /* 0x000000ffff0de224 */ /* 0x000fc400078e0a0d */
[----:B------:R-:W-:Y:S01]  /*35a0*/  @!P1 IMAD.MOV R10, RZ, RZ, -R10 ;  /* 0x000000ffff0a9224 */ /* 0x000fe200078e0a0a */
[----:B------:R-:W-:Y:S01]  /*35b0*/  ISETP.GT.U32.AND P6, PT, R8, R4, PT ;  /* 0x000000040800720c */ /* 0x000fe20003fc4070 */
[--C-:B------:R-:W-:Y:S01]  /*35c0*/  @!P3 IMAD.IADD R3, R3, 0x1, -R8.reuse ;  /* 0x000000010303b824 */ /* 0x100fe200078e0a08 */
[----:B------:R-:W-:Y:S02]  /*35d0*/  ISETP.GE.AND P1, PT, R11, RZ, PT ;  /* 0x000000ff0b00720c */ /* 0x000fe40003f26270 */
[----:B------:R-:W-:Y:S01]  /*35e0*/  IABS R11, R11 ;  /* 0x0000000b000b7213 */ /* 0x000fe20000000000 */
[----:B------:R-:W-:Y:S01]  /*35f0*/  @!P5 IMAD.IADD R5, R5, 0x1, -R8 ;  /* 0x000000010505d824 */ /* 0x000fe200078e0a08 */
[----:B------:R0:W-:Y:S01]  /*3600*/  STL [R1+0x3cc], R10 ;  /* 0x0003cc0a01007387 */ /* 0x0001e20000100800 */
[----:B------:R-:W-:Y:S01]  /*3610*/  IMAD.MOV.U32 R12, RZ, RZ, R3 ;  /* 0x000000ffff0c7224 */ /* 0x000fe200078e0003 */
[----:B------:R-:W-:Y:S01]  /*3620*/  ISETP.GE.AND P3, PT, R7, RZ, PT ;  /* 0x000000ff0700720c */ /* 0x000fe20003f66270 */
[----:B------:R-:W-:Y:S01]  /*3630*/  IMAD.HI.U32 R6, R2, R11, RZ ;  /* 0x0000000b02067227 */ /* 0x000fe200078e00ff */
[----:B------:R-:W-:Y:S01]  /*3640*/  ISETP.GT.U32.AND P5, PT, R8, R5, PT ;  /* 0x000000050800720c */ /* 0x000fe20003fa4070 */
[----:B------:R-:W-:Y:S01]  /*3650*/  STL [R1+0x3d0], R13 ;  /* 0x0003d00d01007387 */ /* 0x000fe20000100800 */
[----:B------:R-:W-:Y:S01]  /*3660*/  IABS R7, R7 ;  /* 0x0000000700077213 */ /* 0x000fe20000000000 */
[----:B------:R-:W-:-:S02]  /*3670*/  @!P0 IMAD.MOV R12, RZ, RZ, -R12 ;  /* 0x000000ffff0c8224 */ /* 0x000fc400078e0a0c */
[----:B------:R-:W-:Y:S01]  /*3680*/  IMAD.MOV R6, RZ, RZ, -R6 ;  /* 0x000000ffff067224 */ /* 0x000fe200078e0a06 */
[----:B0-----:R-:W-:Y:S01]  /*3690*/  IADD3 R10, R16, 0x1d6, RZ ;  /* 0x000001d6100a7810 */ /* 0x001fe20007ffe0ff */
[--C-:B------:R-:W-:Y:S01]  /*36a0*/  @!P6 IMAD.IADD R4, R4, 0x1, -R8.reuse ;  /* 0x000000010404e824 */ /* 0x100fe200078e0a08 */
[----:B------:R0:W-:Y:S01]  /*36b0*/  STL [R1+0x3d4], R12 ;  /* 0x0003d40c01007387 */ /* 0x0001e20000100800 */
[----:B------:R-:W-:Y:S01]  /*36c0*/  IMAD R11, R8, R6, R11 ;  /* 0x00000006080b7224 */ /* 0x000fe200078e020b */
[----:B------:R-:W-:Y:S01]  /*36d0*/  ISETP.GE.AND P0, PT, R10, RZ, PT ;  /* 0x000000ff0a00720c */ /* 0x000fe20003f06270 */
[----:B------:R-:W-:Y:S01]  /*36e0*/  IMAD.HI.U32 R3, R2, R7, RZ ;  /* 0x0000000702037227 */ /* 0x000fe200078e00ff */
[----:B------:R-:W-:Y:S02]  /*36f0*/  IABS R10, R10 ;  /* 0x0000000a000a7213 */ /* 0x000fe40000000000 */
[C---:B------:R-:W-:Y:S01]  /*3700*/  ISETP.GT.U32.AND P6, PT, R8.reuse, R4, PT ;  /* 0x000000040800720c */ /* 0x040fe20003fc4070 */
[----:B------:R-:W-:Y:S01]  /*3710*/  @!P5 IMAD.IADD R5, R5, 0x1, -R8 ;  /* 0x000000010505d824 */ /* 0x000fe200078e0a08 */
[----:B------:R-:W-:Y:S01]  /*3720*/  ISETP.GT.U32.AND P5, PT, R8, R11, PT ;  /* 0x0000000b0800720c */ /* 0x000fe20003fa4070 */
[----:B------:R-:W-:-:S04]  /*3730*/  IMAD.HI.U32 R6, R2, R9, RZ ;  /* 0x0000000902067227 */ /* 0x000fc800078e00ff */
[----:B0-----:R-:W-:-:S04]  /*3740*/  IMAD.HI.U32 R12, R2, R10, RZ ;  /* 0x0000000a020c7227 */ /* 0x001fc800078e00ff */
[----:B------:R-:W-:Y:S02]  /*3750*/  IMAD.MOV R12, RZ, RZ, -R12 ;  /* 0x000000ffff0c7224 */ /* 0x000fe400078e0a0c */
[----:B------:R-:W-:Y:S02]  /*3760*/  IMAD.MOV R3, RZ, RZ, -R3 ;  /* 0x000000ffff037224 */ /* 0x000fe400078e0a03 */
[----:B------:R-:W-:Y:S02]  /*3770*/  IMAD.MOV R6, RZ, RZ, -R6 ;  /* 0x000000ffff067224 */ /* 0x000fe400078e0a06 */
[C---:B------:R-:W-:Y:S02]  /*3780*/  IMAD R10, R8.reuse, R12, R10 ;  /* 0x0000000c080a7224 */ /* 0x040fe400078e020a */
[----:B------:R-:W-:Y:S01]  /*3790*/  IMAD R7, R8, R3, R7 ;  /* 0x0000000308077224 */ /* 0x000fe200078e0207 */
[----:B------:R-:W-:Y:S01]  /*37a0*/  IABS R3, R18 ;  /* 0x0000001200037213 */ /* 0x000fe20000000000 */
[----:B------:R-:W-:-:S02]  /*37b0*/  IMAD.MOV.U32 R13, RZ, RZ, R5 ;  /* 0x000000ffff0d7224 */ /* 0x000fc400078e0005 */
[----:B------:R-:W-:Y:S01]  /*37c0*/  IMAD R9, R8, R6, R9 ;  /* 0x0000000608097224 */ /* 0x000fe200078e0209 */
[----:B------:R-:W-:Y:S01]  /*37d0*/  IADD3 R6, R16, 0x1ce, RZ ;  /* 0x000001ce10067810 */ /* 0x000fe20007ffe0ff */
[--C-:B------:R-:W-:Y:S01]  /*37e0*/  @!P6 IMAD.IADD R4, R4, 0x1, -R8.reuse ;  /* 0x000000010404e824 */ /* 0x100fe200078e0a08 */
[C---:B------:R-:W-:Y:S01]  /*37f0*/  ISETP.GT.U32.AND P6, PT, R8.reuse, R10, PT ;  /* 0x0000000a0800720c */ /* 0x040fe20003fc4070 */
[----:B------:R-:W-:Y:S01]  /*3800*/  @!P4 IMAD.MOV R13, RZ, RZ, -R13 ;  /* 0x000000ffff0dc224 */ /* 0x000fe200078e0a0d */
[C---:B------:R-:W-:Y:S01]  /*3810*/  ISETP.GT.U32.AND P4, PT, R8.reuse, R7, PT ;  /* 0x000000070800720c */ /* 0x040fe20003f84070 */
[----:B------:R-:W-:Y:S01]  /*3820*/  @!P5 IMAD.IADD R11, R11, 0x1, -R8 ;  /* 0x000000010b0bd824 */ /* 0x000fe200078e0a08 */
[----:B------:R-:W-:Y:S01]  /*3830*/  ISETP.GT.U32.AND P5, PT, R8, R9, PT ;  /* 0x000000090800720c */ /* 0x000fe20003fa4070 */
[----:B------:R-:W-:Y:S01]  /*3840*/  IMAD.MOV.U32 R12, RZ, RZ, R4 ;  /* 0x000000ffff0c7224 */ /* 0x000fe200078e0004 */
[----:B------:R0:W-:Y:S01]  /*3850*/  STL [R1+0x3c8], R13 ;  /* 0x0003c80d01007387 */ /* 0x0001e20000100800 */
[----:B------:R-:W-:Y:S01]  /*3860*/  IMAD.HI.U32 R5, R2, R3, RZ ;  /* 0x0000000302057227 */ /* 0x000fe200078e00ff */
[----:B------:R-:W-:-:S03]  /*3870*/  IABS R17, R6 ;  /* 0x0000000600117213 */ /* 0x000fc60000000000 */
[----:B------:R-:W-:Y:S02]  /*3880*/  IMAD.MOV R5, RZ, RZ, -R5 ;  /* 0x000000ffff057224 */ /* 0x000fe400078e0a05 */
[--C-:B------:R-:W-:Y:S02]  /*3890*/  @!P6 IMAD.IADD R10, R10, 0x1, -R8.reuse ;  /* 0x000000010a0ae824 */ /* 0x100fe400078e0a08 */
[--C-:B------:R-:W-:Y:S01]  /*38a0*/  @!P4 IMAD.IADD R7, R7, 0x1, -R8.reuse ;  /* 0x000000010707c824 */ /* 0x100fe200078e0a08 */
[----:B0-----:R-:W-:Y:S01]  /*38b0*/  IABS R13, R14 ;  /* 0x0000000e000d7213 */ /* 0x001fe20000000000 */
[----:B------:R-:W-:Y:S01]  /*38c0*/  @!P5 IMAD.IADD R9, R9, 0x1, -R8 ;  /* 0x000000010909d824 */ /* 0x000fe200078e0a08 */
[C---:B------:R-:W-:Y:S01]  /*38d0*/  ISETP.GT.U32.AND P4, PT, R8.reuse, R11, PT ;  /* 0x0000000b0800720c */ /* 0x040fe20003f84070 */
[----:B------:R-:W-:Y:S01]  /*38e0*/  @!P2 IMAD.MOV R12, RZ, RZ, -R12 ;  /* 0x000000ffff0ca224 */ /* 0x000fe200078e0a0c */
[----:B------:R-:W-:Y:S01]  /*38f0*/  ISETP.GT.U32.AND P5, PT, R8, R10, PT ;  /* 0x0000000a0800720c */ /* 0x000fe20003fa4070 */
[----:B------:R-:W-:Y:S01]  /*3900*/  IMAD.HI.U32 R4, R2, R13, RZ ;  /* 0x0000000d02047227 */ /* 0x000fe200078e00ff */
[----:B------:R-:W-:-:S02]  /*3910*/  ISETP.GT.U32.AND P2, PT, R8, R9, PT ;  /* 0x000000090800720c */ /* 0x000fc40003f44070 */
[C---:B------:R-:W-:Y:S01]  /*3920*/  ISETP.GT.U32.AND P6, PT, R8.reuse, R7, PT ;  /* 0x000000070800720c */ /* 0x040fe20003fc4070 */
[----:B------:R-:W-:Y:S01]  /*3930*/  IMAD.MOV R4, RZ, RZ, -R4 ;  /* 0x000000ffff047224 */ /* 0x000fe200078e0a04 */
[----:B------:R0:W-:Y:S01]  /*3940*/  STL [R1+0x3c0], R12 ;  /* 0x0003c00c01007387 */ /* 0x0001e20000100800 */
[----:B------:R-:W-:Y:S01]  /*3950*/  IMAD R3, R8, R5, R3 ;  /* 0x0000000508037224 */ /* 0x000fe200078e0203 */
[----:B------:R-:W-:Y:S01]  /*3960*/  IADD3 R5, R16, 0x1cc, RZ ;  /* 0x000001cc10057810 */ /* 0x000fe20007ffe0ff */
[----:B------:R-:W-:Y:S01]  /*3970*/  IMAD R13, R8, R4, R13 ;  /* 0x00000004080d7224 */ /* 0x000fe200078e020d */
[----:B------:R-:W-:Y:S01]  /*3980*/  IADD3 R4, R16, 0x1ca, RZ ;  /* 0x000001ca10047810 */ /* 0x000fe20007ffe0ff */
[--C-:B------:R-:W-:Y:S01]  /*3990*/  @!P4 IMAD.IADD R11, R11, 0x1, -R8.reuse ;  /* 0x000000010b0bc824 */ /* 0x100fe200078e0a08 */
[----:B------:R-:W-:Y:S01]  /*39a0*/  ISETP.GT.U32.AND P4, PT, R8, R3, PT ;  /* 0x000000030800720c */ /* 0x000fe20003f84070 */
[--C-:B------:R-:W-:Y:S01]  /*39b0*/  @!P5 IMAD.IADD R10, R10, 0x1, -R8.reuse ;  /* 0x000000010a0ad824 */ /* 0x100fe200078e0a08 */
[----:B------:R-:W-:Y:S01]  /*39c0*/  ISETP.GT.U32.AND P5, PT, R8, R13, PT ;  /* 0x0000000d0800720c */ /* 0x000fe20003fa4070 */
[--C-:B------:R-:W-:Y:S01]  /*39d0*/  @!P2 IMAD.IADD R9, R9, 0x1, -R8.reuse ;  /* 0x000000010909a824 */ /* 0x100fe200078e0a08 */
[----:B------:R-:W-:Y:S01]  /*39e0*/  ISETP.GE.AND P2, PT, R18, RZ, PT ;  /* 0x000000ff1200720c */ /* 0x000fe20003f46270 */
[----:B------:R-:W-:Y:S01]  /*39f0*/  @!P6 IMAD.IADD R7, R7, 0x1, -R8 ;  /* 0x000000010707e824 */ /* 0x000fe200078e0a08 */
[----:B------:R-:W-:Y:S01]  /*3a00*/  IABS R18, R4 ;  /* 0x0000000400127213 */ /* 0x000fe20000000000 */
[----:B0-----:R-:W-:Y:S01]  /*3a10*/  IMAD.HI.U32 R12, R2, R17, RZ ;  /* 0x00000011020c7227 */ /* 0x001fe200078e00ff */
[----:B------:R-:W-:-:S02]  /*3a20*/  IABS R15, R5 ;  /* 0x00000005000f7213 */ /* 0x000fc40000000000 */
[----:B------:R-:W-:Y:S01]  /*3a30*/  ISETP.GE.AND P6, PT, R0, RZ, PT ;  /* 0x000000ff0000720c */ /* 0x000fe20003fc6270 */
[----:B------:R-:W-:Y:S02]  /*3a40*/  IMAD.MOV.U32 R20, RZ, RZ, R11 ;  /* 0x000000ffff147224 */ /* 0x000fe400078e000b */
[--C-:B------:R-:W-:Y:S01]  /*3a50*/  @!P4 IMAD.IADD R3, R3, 0x1, -R8.reuse ;  /* 0x000000010303c824 */ /* 0x100fe200078e0a08 */
[----:B------:R-:W-:Y:S01]  /*3a60*/  ISETP.GE.AND P4, PT, R14, RZ, PT ;  /* 0x000000ff0e00720c */ /* 0x000fe20003f86270 */
[----:B------:R-:W-:Y:S02]  /*3a70*/  @!P5 IMAD.IADD R13, R13, 0x1, -R8 ;  /* 0x000000010d0dd824 */ /* 0x000fe400078e0a08 */
[----:B------:R-:W-:Y:S02]  /*3a80*/  IMAD.MOV.U32 R14, RZ, RZ, R18 ;  /* 0x000000ffff0e7224 */ /* 0x000fe400078e0012 */
[----:B------:R-:W-:Y:S01]  /*3a90*/  IMAD.MOV R12, RZ, RZ, -R12 ;  /* 0x000000ffff0c7224 */ /* 0x000fe200078e0a0c */
[----:B------:R-:W-:Y:S01]  /*3aa0*/  ISETP.GT.U32.AND P5, PT, R8, R13, PT ;  /* 0x0000000d0800720c */ /* 0x000fe20003fa4070 */
[----:B------:R-:W-:-:S04]  /*3ab0*/  IMAD.HI.U32 R11, R2, R14, RZ ;  /* 0x0000000e020b7227 */ /* 0x000fc800078e00ff */
[----:B------:R-:W-:Y:S02]  /*3ac0*/  IMAD.MOV.U32 R19, RZ, RZ, R7 ;  /* 0x000000ffff137224 */ /* 0x000fe400078e0007 */
[----:B------:R-:W-:Y:S01]  /*3ad0*/  @!P1 IMAD.MOV R20, RZ, RZ, -R20 ;  /* 0x000000ffff149224 */ /* 0x000fe200078e0a14 */
[C---:B------:R-:W-:Y:S01]  /*3ae0*/  ISETP.GT.U32.AND P1, PT, R8.reuse, R3, PT ;  /* 0x000000030800720c */ /* 0x040fe20003f24070 */
[----:B------:R-:W-:Y:S02]  /*3af0*/  IMAD.MOV R7, RZ, RZ, -R11 ;  /* 0x000000ffff077224 */ /* 0x000fe400078e0a0b */
[C---:B------:R-:W-:Y:S01]  /*3b00*/  IMAD R17, R8.reuse, R12, R17 ;  /* 0x0000000c08117224 */ /* 0x040fe200078e0211 */
[----:B------:R0:W-:Y:S01]  /*3b10*/  STL [R1+0x80], R20 ;  /* 0x0000801401007387 */ /* 0x0001e20000100800 */
[----:B------:R-:W-:Y:S02]  /*3b20*/  IMAD R14, R8, R7, R14 ;  /* 0x00000007080e7224 */ /* 0x000fe400078e020e */
[----:B------:R-:W-:-:S04]  /*3b30*/  IMAD.HI.U32 R0, R2, R15, RZ ;  /* 0x0000000f02007227 */ /* 0x000fc800078e00ff */
[----:B------:R-:W-:Y:S01]  /*3b40*/  @!P3 IMAD.MOV R19, RZ, RZ, -R19 ;  /* 0x000000ffff13b224 */ /* 0x000fe200078e0a13 */
[C---:B------:R-:W-:Y:S01]  /*3b50*/  ISETP.GT.U32.AND P3, PT, R8.reuse, R17, PT ;  /* 0x000000110800720c */ /* 0x040fe20003f64070 */
[----:B------:R-:W-:Y:S01]  /*3b60*/  @!P5 IMAD.IADD R13, R13, 0x1, -R8 ;  /* 0x000000010d0dd824 */ /* 0x000fe200078e0a08 */
[C---:B------:R-:W-:Y:S01]  /*3b70*/  ISETP.GT.U32.AND P5, PT, R8.reuse, R14, PT ;  /* 0x0000000e0800720c */ /* 0x040fe20003fa4070 */
[----:B------:R-:W-:Y:S01]  /*3b80*/  IMAD.MOV R0, RZ, RZ, -R0 ;  /* 0x000000ffff007224 */ /* 0x000fe200078e0a00 */
[----:B------:R-:W-:Y:S01]  /*3b90*/  STL [R1+0x3a0], R19 ;  /* 0x0003a01301007387 */ /* 0x000fe20000100800 */
[----:B------:R-:W-:Y:S01]  /*3ba0*/  @!P1 IMAD.IADD R3, R3, 0x1, -R8 ;  /* 0x0000000103039824 */ /* 0x000fe200078e0a08 */
[----:B------:R-:W-:Y:S01]  /*3bb0*/  ISETP.GE.AND P1, PT, R5, RZ, PT ;  /* 0x000000ff0500720c */ /* 0x000fe20003f26270 */
[----:B------:R-:W-:Y:S01]  /*3bc0*/  IMAD R15, R8, R0, R15 ;  /* 0x00000000080f7224 */ /* 0x000fe200078e020f */
[----:B------:R-:W-:Y:S01]  /*3bd0*/  IADD3 R5, R16, 0x1c6, RZ ;  /* 0x000001c610057810 */ /* 0x000fe20007ffe0ff */
[----:B------:R-:W-:Y:S01]  /*3be0*/  @!P0 IMAD.MOV R10, RZ, RZ, -R10 ;  /* 0x000000ffff0a8224 */ /* 0x000fe200078e0a0a */
[----:B------:R-:W-:Y:S01]  /*3bf0*/  ISETP.GE.AND P0, PT, R6, RZ, PT ;  /* 0x000000ff0600720c */ /* 0x000fe20003f06270 */
[----:B------:R-:W-:Y:S01]  /*3c00*/  @!P6 IMAD.MOV R9, RZ, RZ, -R9 ;  /* 0x000000ffff09e224 */ /* 0x000fe200078e0a09 */
[----:B------:R-:W-:Y:S01]  /*3c10*/  ISETP.GT.U32.AND P6, PT, R8, R15, PT ;  /* 0x0000000f0800720c */ /* 0x000fe20003fc4070 */
[----:B------:R-:W-:Y:S01]  /*3c20*/  IMAD.MOV.U32 R6, RZ, RZ, R3 ;  /* 0x000000ffff067224 */ /* 0x000fe200078e0003 */
[----:B------:R-:W-:Y:S01]  /*3c30*/  IADD3 R0, R16, 0x1c8, RZ ;  /* 0x000001c810007810 */ /* 0x000fe20007ffe0ff */
[----:B------:R-:W-:Y:S01]  /*3c40*/  @!P3 IMAD.IADD R17, R17, 0x1, -R8 ;  /* 0x000000011111b824 */ /* 0x000fe200078e0a08 */
[----:B------:R-:W-:Y:S01]  /*3c50*/  ISETP.GE.AND P3, PT, R4, RZ, PT ;  /* 0x000000ff0400720c */ /* 0x000fe20003f66270 */
[----:B------:R-:W-:Y:S01]  /*3c60*/  @!P2 IMAD.MOV R6, RZ, RZ, -R6 ;  /* 0x000000ffff06a224 */ /* 0x000fe200078e0a06 */
[----:B------:R-:W-:Y:S01]  /*3c70*/  IABS R4, R5 ;  /* 0x0000000500047213 */ /* 0x000fe20000000000 */
[--C-:B------:R-:W-:Y:S01]  /*3c80*/  @!P5 IMAD.IADD R14, R14, 0x1, -R8.reuse ;  /* 0x000000010e0ed824 */ /* 0x100fe200078e0a08 */
[----:B------:R-:W-:Y:S01]  /*3c90*/  STL [R1+0x3a4], R10 ;  /* 0x0003a40a01007387 */ /* 0x000fe20000100800 */
[----:B------:R-:W-:Y:S01]  /*3ca0*/  IABS R11, R0 ;  /* 0x00000000000b7213 */ /* 0x000fe20000000000 */
[----:B0-----:R-:W-:Y:S01]  /*3cb0*/  IMAD.MOV.U32 R20, RZ, RZ, R13 ;  /* 0x000000ffff147224 */ /* 0x001fe200078e000d */
[----:B------:R-:W-:Y:S01]  /*3cc0*/  IADD3 R3, R16, 0x1c2, RZ ;  /* 0x000001c210037810 */ /* 0x000fe20007ffe0ff */
[----:B------:R0:W-:Y:S01]  /*3cd0*/  STL [R1+0x3a8], R9 ;  /* 0x0003a80901007387 */ /* 0x0001e20000100800 */
[C---:B------:R-:W-:Y:S01]  /*3ce0*/  ISETP.GT.U32.AND P5, PT, R8.reuse, R14, PT ;  /* 0x0000000e0800720c */ /* 0x040fe20003fa4070 */
[----:B------:R-:W-:Y:S01]  /*3cf0*/  @!P6 IMAD.IADD R15, R15, 0x1, -R8 ;  /* 0x000000010f0fe824 */ /* 0x000fe200078e0a08 */
[----:B------:R-:W-:Y:S01]  /*3d00*/  ISETP.GT.U32.AND P6, PT, R8, R17, PT ;  /* 0x000000110800720c */ /* 0x000fe20003fc4070 */
[----:B------:R1:W-:Y:S01]  /*3d10*/  STL [R1+0x3ac], R6 ;  /* 0x0003ac0601007387 */ /* 0x0003e20000100800 */
[----:B------:R-:W-:-:S02]  /*3d20*/  IMAD.HI.U32 R7, R2, R11, RZ ;  /* 0x0000000b02077227 */ /* 0x000fc400078e00ff */
[----:B------:R-:W-:Y:S02]  /*3d30*/  ISETP.GT.U32.AND P2, PT, R8, R15, PT ;  /* 0x0000000f0800720c */ /* 0x000fe40003f44070 */
[----:B------:R-:W-:Y:S01]  /*3d40*/  IMAD.MOV R7, RZ, RZ, -R7 ;  /* 0x000000ffff077224 */ /* 0x000fe200078e0a07 */
[----:B0-----:R-:W-:Y:S01]  /*3d50*/  IADD3 R9, R16, 0x1c4, RZ ;  /* 0x000001c410097810 */ /* 0x001fe20007ffe0ff */
[----:B------:R-:W-:Y:S02]  /*3d60*/  @!P4 IMAD.MOV R20, RZ, RZ, -R20 ;  /* 0x000000ffff14c224 */ /* 0x000fe400078e0a14 */
[----:B------:R-:W-:Y:S01]  /*3d70*/  IMAD R11, R8, R7, R11 ;  /* 0x00000007080b7224 */ /* 0x000fe200078e020b */
[----:B------:R-:W-:Y:S01]  /*3d80*/  IABS R12, R9 ;  /* 0x00000009000c7213 */ /* 0x000fe20000000000 */
[----:B-1----:R-:W-:Y:S01]  /*3d90*/  IMAD.HI.U32 R6, R2, R4, RZ ;  /* 0x0000000402067227 */ /* 0x002fe200078e00ff */
[----:B------:R-:W-:Y:S01]  /*3da0*/  IABS R7, R3 ;  /* 0x0000000300077213 */ /* 0x000fe20000000000 */
[----:B------:R-:W-:Y:S02]  /*3db0*/  STL [R1+0x84], R20 ;  /* 0x0000841401007387 */ /* 0x000fe40000100800 */
[----:B------:R-:W-:-:S02]  /*3dc0*/  IMAD.MOV R6, RZ, RZ, -R6 ;  /* 0x000000ffff067224 */ /* 0x000fc400078e0a06 */
[----:B------:R-:W-:Y:S02]  /*3dd0*/  @!P5 IMAD.IADD R14, R14, 0x1, -R8 ;  /* 0x000000010e0ed824 */ /* 0x000fe400078e0a08 */
[----:B------:R-:W-:Y:S01]  /*3de0*/  IMAD R4, R8, R6, R4 ;  /* 0x0000000608047224 */ /* 0x000fe200078e0204 */
[----:B------:R-:W-:Y:S01]  /*3df0*/  IADD3 R6, R16, 0x1c0, RZ ;  /* 0x000001c010067810 */ /* 0x000fe20007ffe0ff */
[--C-:B------:R-:W-:Y:S01]  /*3e00*/  @!P6 IMAD.IADD R17, R17, 0x1, -R8.reuse ;  /* 0x000000011111e824 */ /* 0x100fe200078e0a08 */
[C---:B------:R-:W-:Y:S01]  /*3e10*/  ISETP.GT.U32.AND P6, PT, R8.reuse, R11, PT ;  /* 0x0000000b0800720c */ /* 0x040fe20003fc4070 */
[----:B------:R-:W-:Y:S01]  /*3e20*/  @!P2 IMAD.IADD R15, R15, 0x1, -R8 ;  /* 0x000000010f0fa824 */ /* 0x000fe200078e0a08 */
[----:B------:R-:W-:Y:S01]  /*3e30*/  ISETP.GT.U32.AND P5, PT, R8, R4, PT ;  /* 0x000000040800720c */ /* 0x000fe20003fa4070 */
[----:B------:R-:W-:Y:S01]  /*3e40*/  IMAD.HI.U32 R18, R2, R12, RZ ;  /* 0x0000000c02127227 */ /* 0x000fe200078e00ff */
[----:B------:R-:W-:Y:S02]  /*3e50*/  IABS R10, R6 ;  /* 0x00000006000a7213 */ /* 0x000fe40000000000 */
[----:B------:R-:W-:Y:S01]  /*3e60*/  ISETP.GE.AND P2, PT, R0, RZ, PT ;  /* 0x000000ff0000720c */ /* 0x000fe20003f46270 */
[----:B------:R-:W-:-:S02]  /*3e70*/  IMAD.MOV R18, RZ, RZ, -R18 ;  /* 0x000000ffff127224 */ /* 0x000fc400078e0a12 */
[----:B------:R-:W-:-:S04]  /*3e80*/  IMAD.HI.U32 R13, R2, R10, RZ ;  /* 0x0000000a020d7227 */ /* 0x000fc800078e00ff */
[--C-:B------:R-:W-:Y:S01]  /*3e90*/  @!P6 IMAD.IADD R11, R11, 0x1, -R8.reuse ;  /* 0x000000010b0be824 */ /* 0x100fe200078e0a08 */
[----:B------:R-:W-:Y:S01]  /*3ea0*/  ISETP.GE.AND P6, PT, R5, RZ, PT ;  /* 0x000000ff0500720c */ /* 0x000fe20003fc6270 */
[----:B------:R-:W-:Y:S01]  /*3eb0*/  @!P5 IMAD.IADD R4, R4, 0x1, -R8 ;  /* 0x000000010404d824 */ /* 0x000fe200078e0a08 */
[----:B------:R-:W-:Y:S01]  /*3ec0*/  IADD3 R5, R16, 0x1be, RZ ;  /* 0x000001be10057810 */ /* 0x000fe20007ffe0ff */
[----:B------:R-:W-:Y:S01]  /*3ed0*/  IMAD.MOV R13, RZ, RZ, -R13 ;  /* 0x000000ffff0d7224 */ /* 0x000fe200078e0a0d */
[C---:B------:R-:W-:Y:S01]  /*3ee0*/  ISETP.GT.U32.AND P4, PT, R8.reuse, R11, PT ;  /* 0x0000000b0800720c */ /* 0x040fe20003f84070 */
[----:B------:R-:W-:Y:S01]  /*3ef0*/  @!P1 IMAD.MOV R15, RZ, RZ, -R15 ;  /* 0x000000ffff0f9224 */ /* 0x000fe200078e0a0f */
[----:B------:R-:W-:Y:S01]  /*3f00*/  ISETP.GT.U32.AND P5, PT, R8, R4, PT ;  /* 0x000000040800720c */ /* 0x000fe20003fa4070 */
[----:B------:R-:W-:Y:S01]  /*3f10*/  IMAD.HI.U32 R0, R2, R7, RZ ;  /* 0x0000000702007227 */ /* 0x000fe200078e00ff */
[----:B------:R-:W-:-:S03]  /*3f20*/  ISETP.GE.AND P1, PT, R9, RZ, PT ;  /* 0x000000ff0900720c */ /* 0x000fc60003f26270 */
[C---:B------:R-:W-:Y:S02]  /*3f30*/  IMAD R9, R8.reuse, R13, R10 ;  /* 0x0000000d08097224 */ /* 0x040fe400078e020a */
[----:B------:R-:W-:Y:S02]  /*3f40*/  IMAD R12, R8, R18, R12 ;  /* 0x00000012080c7224 */ /* 0x000fe400078e020c */
[----:B------:R-:W-:Y:S02]  /*3f50*/  IMAD.MOV.U32 R19, RZ, RZ, R17 ;  /* 0x000000ffff137224 */ /* 0x000fe400078e0011 */
[----:B------:R-:W-:Y:S02]  /*3f60*/  IMAD.MOV R0, RZ, RZ, -R0 ;  /* 0x000000ffff007224 */ /* 0x000fe400078e0a00 */
[--C-:B------:R-:W-:Y:S01]  /*3f70*/  @!P5 IMAD.IADD R4, R4, 0x1, -R8.reuse ;  /* 0x000000010404d824 */ /* 0x100fe200078e0a08 */
[C---:B------:R-:W-:Y:S01]  /*3f80*/  ISETP.GT.U32.AND P5, PT, R8.reuse, R9, PT ;  /* 0x000000090800720c */ /* 0x040fe20003fa4070 */
[----:B------:R-:W-:Y:S01]  /*3f90*/  @!P0 IMAD.MOV R19, RZ, RZ, -R19 ;  /* 0x000000ffff138224 */ /* 0x000fe200078e0a13 */
[C---:B------:R-:W-:Y:S01]  /*3fa0*/  ISETP.GT.U32.AND P0, PT, R8.reuse, R12, PT ;  /* 0x0000000c0800720c */ /* 0x040fe20003f04070 */
[C---:B------:R-:W-:Y:S01]  /*3fb0*/  IMAD R7, R8.reuse, R0, R7 ;  /* 0x0000000008077224 */ /* 0x040fe200078e0207 */
[----:B------:R-:W-:Y:S01]  /*3fc0*/  IABS R0, R5 ;  /* 0x0000000500007213 */ /* 0x000fe20000000000 */
[----:B------:R-:W-:Y:S01]  /*3fd0*/  @!P4 IMAD.IADD R11, R11, 0x1, -R8 ;  /* 0x000000010b0bc824 */ /* 0x000fe200078e0a08 */
[----:B------:R-:W-:Y:S01]  /*3fe0*/  ISETP.GE.AND P4, PT, R3, RZ, PT ;  /* 0x000000ff0300720c */ /* 0x000fe20003f86270 */
[----:B------:R-:W-:Y:S01]  /*3ff0*/  @!P3 IMAD.MOV R14, RZ, RZ, -R14 ;  /* 0x000000ffff0eb224 */ /* 0x000fe200078e0a0e */
[----:B------:R-:W-:Y:S01]  /*4000*/  ISETP.GT.U32.AND P3, PT, R8, R7, PT ;  /* 0x000000070800720c */ /* 0x000fe20003f64070 */
[----:B------:R-:W-:Y:S01]  /*4010*/  IMAD.MOV.U32 R13, RZ, RZ, R11 ;  /* 0x000000ffff0d7224 */ /* 0x000fe200078e000b */
[----:B------:R-:W-:Y:S01]  /*4020*/  IADD3 R3, R16, 0x1bc, RZ ;  /* 0x000001bc10037810 */ /* 0x000fe20007ffe0ff */
[----:B------:R-:W-:Y:S01]  /*4030*/  STL [R1+0x88], R19 ;  /* 0x0000881301007387 */ /* 0x000fe20000100800 */
[----:B------:R-:W-:-:S02]  /*4040*/  IMAD.HI.U32 R10, R2, R0, RZ ;  /* 0x00000000020a7227 */ /* 0x000fc400078e00ff */
[----:B------:R-:W-:Y:S01]  /*4050*/  IABS R11, R3 ;  /* 0x00000003000b7213 */ /* 0x000fe20000000000 */
[----:B------:R-:W-:Y:S01]  /*4060*/  STL [R1+0x98], R15 ;  /* 0x0000980f01007387 */ /* 0x000fe20000100800 */
[----:B------:R-:W-:Y:S02]  /*4070*/  @!P2 IMAD.MOV R13, RZ, RZ, -R13 ;  /* 0x000000ffff0da224 */ /* 0x000fe400078e0a0d */
[--C-:B------:R-:W-:Y:S01]  /*4080*/  @!P5 IMAD.IADD R9, R9, 0x1, -R8.reuse ;  /* 0x000000010909d824 */ /* 0x100fe200078e0a08 */
[----:B------:R-:W-:Y:S01]  /*4090*/  STL [R1+0xac], R14 ;  /* 0x0000ac0e01007387 */ /* 0x000fe20000100800 */
[--C-:B------:R-:W-:Y:S01]  /*40a0*/  @!P0 IMAD.IADD R12, R12, 0x1, -R8.reuse ;  /* 0x000000010c0c8824 */ /* 0x100fe200078e0a08 */
[----:B------:R-:W-:Y:S01]  /*40b0*/  ISETP.GE.AND P0, PT, R6, RZ, PT ;  /* 0x000000ff0600720c */ /* 0x000fe20003f06270 */
[----:B------:R-:W-:Y:S01]  /*40c0*/  @!P3 IMAD.IADD R7, R7, 0x1, -R8 ;  /* 0x000000010707b824 */ /* 0x000fe200078e0a08 */
[----:B------:R0:W-:Y:S01]  /*40d0*/  STL [R1+0xdc], R13 ;  /* 0x0000dc0d01007387 */ /* 0x0001e20000100800 */
[C---:B------:R-:W-:Y:S01]  /*40e0*/  ISETP.GT.U32.AND P5, PT, R8.reuse, R9, PT ;  /* 0x000000090800720c */ /* 0x040fe20003fa4070 */
[----:B------:R-:W-:Y:S01]  /*40f0*/  IMAD.MOV R10, RZ, RZ, -R10 ;  /* 0x000000ffff0a7224 */ /* 0x000fe200078e0a0a */
[----:B------:R-:W-:-:S02]  /*4100*/  ISETP.GT.U32.AND P2, PT, R8, R12, PT ;  /* 0x0000000c0800720c */ /* 0x000fc40003f44070 */
[C---:B------:R-:W-:Y:S01]  /*4110*/  ISETP.GT.U32.AND P3, PT, R8.reuse, R7, PT ;  /* 0x000000070800720c */ /* 0x040fe20003f64070 */
[----:B------:R-:W-:Y:S01]  /*4120*/  IMAD R0, R8, R10, R0 ;  /* 0x0000000a08007224 */ /* 0x000fe200078e0200 */
[----:B------:R-:W-:Y:S01]  /*4130*/  IADD3 R6, R16, 0x1ba, RZ ;  /* 0x000001ba10067810 */ /* 0x000fe20007ffe0ff */
[----:B0-----:R-:W-:-:S03]  /*4140*/  IMAD.MOV.U32 R13, RZ, RZ, R4 ;  /* 0x000000ffff0d7224 */ /* 0x001fc600078e0004 */
[----:B------:R-:W-:Y:S01]  /*4150*/  IABS R10, R6 ;  /* 0x00000006000a7213 */ /* 0x000fe20000000000 */
[----:B------:R-:W-:-:S04]  /*4160*/  IMAD.HI.U32 R4, R2, R11, RZ ;  /* 0x0000000b02047227 */ /* 0x000fc800078e00ff */
[----:B------:R-:W-:Y:S02]  /*4170*/  IMAD.MOV R4, RZ, RZ, -R4 ;  /* 0x000000ffff047224 */ /* 0x000fe400078e0a04 */
[--C-:B------:R-:W-:Y:S02]  /*4180*/  @!P5 IMAD.IADD R9, R9, 0x1, -R8.reuse ;  /* 0x000000010909d824 */ /* 0x100fe400078e0a08 */
[----:B------:R-:W-:Y:S01]  /*4190*/  IMAD R11, R8, R4, R11 ;  /* 0x00000004080b7224 */ /* 0x000fe200078e020b */
[----:B------:R-:W-:Y:S01]  /*41a0*/  IADD3 R4, R16, 0x1b6, RZ ;  /* 0x000001b610047810 */ /* 0x000fe20007ffe0ff */
[--C-:B------:R-:W-:Y:S01]  /*41b0*/  @!P2 IMAD.IADD R12, R12, 0x1, -R8.reuse ;  /* 0x000000010c0ca824 */ /* 0x100fe200078e0a08 */
[C---:B------:R-:W-:Y:S01]  /*41c0*/  ISETP.GT.U32.AND P2, PT, R8.reuse, R0, PT ;  /* 0x000000000800720c */ /* 0x040fe20003f44070 */
[----:B------:R-:W-:Y:S01]  /*41d0*/  @!P3 IMAD.IADD R7, R7, 0x1, -R8 ;  /* 0x000000010707b824 */ /* 0x000fe200078e0a08 */
[----:B------:R-:W-:Y:S01]  /*41e0*/  ISETP.GT.U32.AND P5, PT, R8, R11, PT ;  /* 0x0000000b0800720c */ /* 0x000fe20003fa4070 */
[----:B------:R-:W-:Y:S01]  /*41f0*/  @!P6 IMAD.MOV R13, RZ, RZ, -R13 ;  /* 0x000000ffff0de224 */ /* 0x000fe200078e0a0d */
[----:B------:R-:W-:Y:S01]  /*4200*/  ISETP.GE.AND P3, PT, R3, RZ, PT ;  /* 0x000000ff0300720c */ /* 0x000fe20003f66270 */
[----:B------:R-:W-:Y:S01]  /*4210*/  IMAD.HI.U32 R14, R2, R10, RZ ;  /* 0x0000000a020e7227 */ /* 0x000fe200078e00ff */
[----:B------:R-:W-:-:S02]  /*4220*/  IADD3 R3, R16, 0x1b8, RZ ;  /* 0x000001b810037810 */ /* 0x000fc40007ffe0ff */
[----:B------:R-:W-:Y:S01]  /*4230*/  ISETP.GE.AND P6, PT, R5, RZ, PT ;  /* 0x000000ff0500720c */ /* 0x000fe20003fc6270 */
[----:B------:R-:W-:Y:S01]  /*4240*/  IMAD.MOV.U32 R15, RZ, RZ, R12 ;  /* 0x000000ffff0f7224 */ /* 0x000fe200078e000c */
[----:B------:R-:W-:Y:S01]  /*4250*/  IABS R5, R3 ;  /* 0x0000000300057213 */ /* 0x000fe20000000000 */
[----:B------:R-:W-:Y:S01]  /*4260*/  IMAD.MOV R14, RZ, RZ, -R14 ;  /* 0x000000ffff0e7224 */ /* 0x000fe200078e0a0e */
[----:B------:R0:W-:Y:S01]  /*4270*/  STL [R1+0xe4], R13 ;  /* 0x0000e40d01007387 */ /* 0x0001e20000100800 */
[--C-:B------:R-:W-:Y:S01]  /*4280*/  @!P2 IMAD.IADD R0, R0, 0x1, -R8.reuse ;  /* 0x000000010000a824 */ /* 0x100fe200078e0a08 */
[----:B------:R-:W-:Y:S01]  /*4290*/  ISETP.GE.AND P2, PT, R6, RZ, PT ;  /* 0x000000ff0600720c */ /* 0x000fe20003f46270 */
[----:B------:R-:W-:Y:S02]  /*42a0*/  @!P5 IMAD.IADD R11, R11, 0x1, -R8 ;  /* 0x000000010b0bd824 */ /* 0x000fe400078e0a08 */
[----:B------:R-:W-:Y:S01]  /*42b0*/  @!P1 IMAD.MOV R15, RZ, RZ, -R15 ;  /* 0x000000ffff0f9224 */ /* 0x000fe200078e0a0f */
[----:B------:R-:W-:Y:S01]  /*42c0*/  ISETP.GT.U32.AND P1, PT, R8, R0, PT ;  /* 0x000000000800720c */ /* 0x000fe20003f24070 */
[----:B------:R-:W-:Y:S01]  /*42d0*/  IMAD.HI.U32 R6, R2, R5, RZ ;  /* 0x0000000502067227 */ /* 0x000fe200078e00ff */
[----:B------:R-:W-:-:S02]  /*42e0*/  ISETP.GT.U32.AND P5, PT, R8, R11, PT ;  /* 0x0000000b0800720c */ /* 0x000fc40003fa4070 */
[----:B0-----:R-:W-:Y:S01]  /*42f0*/  IABS R13, R4 ;  /* 0x00000004000d7213 */ /* 0x001fe20000000000 */
[C---:B------:R-:W-:Y:S01]  /*4300*/  IMAD R10, R8.reuse, R14, R10 ;  /* 0x0000000e080a7224 */ /* 0x040fe200078e020a */
[----:B------:R-:W-:Y:S01]  /*4310*/  STL [R1+0xec], R15 ;  /* 0x0000ec0f01007387 */ /* 0x000fe20000100800 */
[----:B------:R-:W-:Y:S02]  /*4320*/  IMAD.MOV.U32 R12, RZ, RZ, R7 ;  /* 0x000000ffff0c7224 */ /* 0x000fe400078e0007 */
[----:B------:R-:W-:Y:S02]  /*4330*/  IMAD.MOV R6, RZ, RZ, -R6 ;  /* 0x000000ffff067224 */ /* 0x000fe400078e0a06 */
[----:B------:R-:W-:Y:S01]  /*4340*/  @!P4 IMAD.MOV R12, RZ, RZ, -R12 ;  /* 0x000000ffff0cc224 */ /* 0x000fe200078e0a0c */
[C---:B------:R-:W-:Y:S01]  /*4350*/  ISETP.GT.U32.AND P4, PT, R8.reuse, R10, PT ;  /* 0x0000000a0800720c */ /* 0x040fe20003f84070 */
[----:B------:R-:W-:Y:S02]  /*4360*/  IMAD R5, R8, R6, R5 ;  /* 0x0000000608057224 */ /* 0x000fe400078e0205 */
[----:B------:R-:W-:Y:S01]  /*4370*/  IMAD.HI.U32 R7, R2, R13, RZ ;  /* 0x0000000d02077227 */ /* 0x000fe200078e00ff */
[----:B------:R0:W-:Y:S03]  /*4380*/  STL [R1+0x100], R12 ;  /* 0x0001000c01007387 */ /* 0x0001e60000100800 */
[----:B------:R-:W-:Y:S01]  /*4390*/  @!P5 IMAD.IADD R11, R11, 0x1, -R8 ;  /* 0x000000010b0bd824 */ /* 0x000fe200078e0a08 */
[----:B------:R-:W-:Y:S01]  /*43a0*/  ISETP.GT.U32.AND P5, PT, R8, R5, PT ;  /* 0x000000050800720c */ /* 0x000fe20003fa4070 */
[----:B------:R-:W-:-:S02]  /*43b0*/  IMAD.MOV R7, RZ, RZ, -R7 ;  /* 0x000000ffff077224 */ /* 0x000fc400078e0a07 */
[----:B------:R-:W-:Y:S01]  /*43c0*/  @!P1 IMAD.IADD R0, R0, 0x1, -R8 ;  /* 0x0000000100009824 */ /* 0x000fe200078e0a08 */
[----:B------:R-:W-:Y:S01]  /*43d0*/  ISETP.GE.AND P1, PT, R4, RZ, PT ;  /* 0x000000ff0400720c */ /* 0x000fe20003f26270 */
[----:B------:R-:W-:Y:S01]  /*43e0*/  IMAD R13, R8, R7, R13 ;  /* 0x00000007080d7224 */ /* 0x000fe200078e020d */
[----:B------:R-:W-:Y:S01]  /*43f0*/  IADD3 R7, R16, 0x1b2, RZ ;  /* 0x000001b210077810 */ /* 0x000fe20007ffe0ff */
[----:B------:R-:W-:Y:S02]  /*4400*/  IMAD.MOV.U32 R14, RZ, RZ, R0 ;  /* 0x000000ffff0e7224 */ /* 0x000fe400078e0000 */
[----:B------:R-:W-:Y:S01]  /*4410*/  @!P4 IMAD.IADD R10, R10, 0x1, -R8 ;  /* 0x000000010a0ac824 */ /* 0x000fe200078e0a08 */
[----:B------:R-:W-:Y:S01]  /*4420*/  IABS R6, R7 ;  /* 0x0000000700067213 */ /* 0x000fe20000000000 */
[----:B------:R-:W-:Y:S01]  /*4430*/  @!P6 IMAD.MOV R14, RZ, RZ, -R14 ;  /* 0x000000ffff0ee224 */ /* 0x000fe200078e0a0e */
[C---:B------:R-:W-:Y:S01]  /*4440*/  ISETP.GT.U32.AND P6, PT, R8.reuse, R13, PT ;  /* 0x0000000d0800720c */ /* 0x040fe20003fc4070 */
[----:B------:R-:W-:Y:S01]  /*4450*/  @!P0 IMAD.MOV R9, RZ, RZ, -R9 ;  /* 0x000000ffff098224 */ /* 0x000fe200078e0a09 */
[----:B------:R-:W-:Y:S01]  /*4460*/  ISETP.GT.U32.AND P4, PT, R8, R10, PT ;  /* 0x0000000a0800720c */ /* 0x000fe20003f84070 */
[----:B------:R-:W-:Y:S01]  /*4470*/  @!P5 IMAD.IADD R5, R5, 0x1, -R8 ;  /* 0x000000010505d824 */ /* 0x000fe200078e0a08 */
[----:B------:R-:W-:Y:S01]  /*4480*/  ISETP.GE.AND P0, PT, R3, RZ, PT ;  /* 0x000000ff0300720c */ /* 0x000fe20003f06270 */
[----:B0-----:R-:W-:Y:S01]  /*4490*/  IMAD.MOV.U32 R12, RZ, RZ, R11 ;  /* 0x000000ffff0c7224 */ /* 0x001fe200078e000b */
[----:B------:R0:W-:Y:S01]  /*44a0*/  STL [R1+0x10c], R9 ;  /* 0x00010c0901007387 */ /* 0x0001e20000100800 */
[----:B------:R-:W-:-:S02]  /*44b0*/  IADD3 R3, R16, 0x1b0, RZ ;  /* 0x000001b010037810 */ /* 0x000fc40007ffe0ff */
[----:B------:R-:W-:Y:S01]  /*44c0*/  ISETP.GT.U32.AND P5, PT, R8, R5, PT ;  /* 0x000000050800720c */ /* 0x000fe20003fa4070 */
[----:B------:R-:W-:Y:S01]  /*44d0*/  @!P3 IMAD.MOV R12, RZ, RZ, -R12 ;  /* 0x000000ffff0cb224 */ /* 0x000fe200078e0a0c */
[----:B------:R-:W-:Y:S01]  /*44e0*/  STL [R1+0x114], R14 ;  /* 0x0001140e01007387 */ /* 0x000fe20000100800 */
[----:B------:R-:W-:Y:S01]  /*44f0*/  IABS R0, R3 ;  /* 0x0000000300007213 */ /* 0x000fe20000000000 */
[--C-:B------:R-:W-:Y:S02]  /*4500*/  @!P6 IMAD.IADD R13, R13, 0x1, -R8.reuse ;  /* 0x000000010d0de824 */ /* 0x100fe400078e0a08 */
[----:B------:R-:W-:Y:S01]  /*4510*/  @!P4 IMAD.IADD R10, R10, 0x1, -R8 ;  /* 0x000000010a0ac824 */ /* 0x000fe200078e0a08 */
[----:B0-----:R-:W-:Y:S01]  /*4520*/  IADD3 R9, R16, 0x1b4, RZ ;  /* 0x000001b410097810 */ /* 0x001fe20007ffe0ff */
[----:B------:R0:W-:Y:S01]  /*4530*/  STL [R1+0x11c], R12 ;  /* 0x00011c0c01007387 */ /* 0x0001e20000100800 */
[----:B------:R-:W-:Y:S01]  /*4540*/  ISETP.GE.AND P4, PT, R7, RZ, PT ;  /* 0x000000ff0700720c */ /* 0x000fe20003f86270 */
[----:B------:R-:W-:Y:S01]  /*4550*/  IMAD.HI.U32 R7, R2, R6, RZ ;  /* 0x0000000602077227 */ /* 0x000fe200078e00ff */
[----:B------:R-:W-:-:S02]  /*4560*/  IABS R4, R9 ;  /* 0x0000000900047213 */ /* 0x000fc40000000000 */
[----:B------:R-:W-:Y:S01]  /*4570*/  ISETP.GT.U32.AND P6, PT, R8, R13, PT ;  /* 0x0000000d0800720c */ /* 0x000fe20003fc4070 */
[----:B------:R-:W-:Y:S01]  /*4580*/  IMAD.MOV R7, RZ, RZ, -R7 ;  /* 0x000000ffff077224 */ /* 0x000fe200078e0a07 */
[----:B------:R-:W-:Y:S01]  /*4590*/  ISETP.GE.AND P3, PT, R9, RZ, PT ;  /* 0x000000ff0900720c */ /* 0x000fe20003f66270 */
[----:B------:R-:W-:-:S04]  /*45a0*/  IMAD.HI.U32 R11, R2, R4, RZ ;  /* 0x00000004020b7227 */ /* 0x000fc800078e00ff */
[----:B0-----:R-:W-:Y:S02]  /*45b0*/  IMAD.MOV.U32 R12, RZ, RZ, R10 ;  /* 0x000000ffff0c7224 */ /* 0x001fe400078e000a */
[----:B------:R-:W-:Y:S02]  /*45c0*/  IMAD.MOV R11, RZ, RZ, -R11 ;  /* 0x000000ffff0b7224 */ /* 0x000fe400078e0a0b */
[----:B------:R-:W-:Y:S02]  /*45d0*/  @!P5 IMAD.IADD R5, R5, 0x1, -R8 ;  /* 0x000000010505d824 */ /* 0x000fe400078e0a08 */
[----:B------:R-:W-:Y:S01]  /*45e0*/  @!P2 IMAD.MOV R12, RZ, RZ, -R12 ;  /* 0x000000ffff0ca224 */ /* 0x000fe200078e0a0c */
[----:B------:R-:W-:Y:S01]  /*45f0*/  ISETP.GE.AND P2, PT, R3, RZ, PT ;  /* 0x000000ff0300720c */ /* 0x000fe20003f46270 */
[C---:B------:R-:W-:Y:S02]  /*4600*/  IMAD R4, R8.reuse, R11, R4 ;  /* 0x0000000b08047224 */ /* 0x040fe400078e0204 */
[----:B------:R-:W-:Y:S01]  /*4610*/  IMAD R3, R8, R7, R6 ;  /* 0x0000000708037224 */ /* 0x000fe200078e0206 */
[----:B------:R-:W-:Y:S01]  /*4620*/  IADD3 R7, R16, 0x1a8, RZ ;  /* 0x000001a810077810 */ /* 0x000fe20007ffe0ff */
[----:B------:R-:W-:Y:S01]  /*4630*/  IMAD.MOV.U32 R10, RZ, RZ, R5 ;  /* 0x000000ffff0a7224 */ /* 0x000fe200078e0005 */
[----:B------:R-:W-:Y:S01]  /*4640*/  ISETP.GT.U32.AND P5, PT, R8, R4, PT ;  /* 0x000000040800720c */ /* 0x000fe20003fa4070 */
[----:B------:R-:W-:Y:S01]  /*4650*/  IMAD.HI.U32 R9, R2, R0, RZ ;  /* 0x0000000002097227 */ /* 0x000fe200078e00ff */
[C---:B------:R-:W-:Y:S01]  /*4660*/  IADD3 R5, R16.reuse, 0x1ac, RZ ;  /* 0x000001ac10057810 */ /* 0x040fe20007ffe0ff */
[----:B------:R0:W-:Y:S01]  /*4670*/  STL [R1+0x140], R12 ;  /* 0x0001400c01007387 */ /* 0x0001e20000100800 */
[----:B------:R-:W-:Y:S01]  /*4680*/  IADD3 R6, R16, 0x1aa, RZ ;  /* 0x000001aa10067810 */ /* 0x000fe20007ffe0ff */
[----:B------:R-:W-:Y:S01]  /*4690*/  @!P0 IMAD.MOV R10, RZ, RZ, -R10 ;  /* 0x000000ffff0a8224 */ /* 0x000fe200078e0a0a */
[C---:B------:R-:W-:Y:S01]  /*46a0*/  ISETP.GT.U32.AND P0, PT, R8.reuse, R3, PT ;  /* 0x000000030800720c */ /* 0x040fe20003f04070 */
[----:B------:R-:W-:Y:S01]  /*46b0*/  IMAD.MOV R9, RZ, RZ, -R9 ;  /* 0x000000ffff097224 */ /* 0x000fe200078e0a09 */
[----:B------:R-:W-:Y:S01]  /*46c0*/  IABS R11, R6 ;  /* 0x00000006000b7213 */ /* 0x000fe20000000000 */
[----:B------:R-:W-:Y:S01]  /*46d0*/  @!P6 IMAD.IADD R13, R13, 0x1, -R8 ;  /* 0x000000010d0de824 */ /* 0x000fe200078e0a08 */
[----:B------:R1:W-:Y:S01]  /*46e0*/  STL [R1+0x148], R10 ;  /* 0x0001480a01007387 */ /* 0x0003e20000100800 */
[----:B------:R-:W-:Y:S01]  /*46f0*/  IMAD R0, R8, R9, R0 ;  /* 0x0000000908007224 */ /* 0x000fe200078e0200 */
[----:B------:R-:W-:Y:S01]  /*4700*/  IADD3 R9, R16, 0x1ae, RZ ;  /* 0x000001ae10097810 */ /* 0x000fe20007ffe0ff */
[----:B------:R-:W-:Y:S01]  /*4710*/  IMAD.MOV.U32 R15, RZ, RZ, R13 ;  /* 0x000000ffff0f7224 */ /* 0x000fe200078e000d */
[----:B0-----:R-:W-:Y:S01]  /*4720*/  IABS R12, R7 ;  /* 0x00000007000c7213 */ /* 0x001fe20000000000 */
[--C-:B------:R-:W-:Y:S01]  /*4730*/  @!P5 IMAD.IADD R4, R4, 0x1, -R8.reuse ;  /* 0x000000010404d824 */ /* 0x100fe200078e0a08 */
[----:B------:R-:W-:Y:S01]  /*4740*/  ISETP.GE.AND P6, PT, R9, RZ, PT ;  /* 0x000000ff0900720c */ /* 0x000fe20003fc6270 */
[----:B------:R-:W-:Y:S01]  /*4750*/  @!P1 IMAD.MOV R15, RZ, RZ, -R15 ;  /* 0x000000ffff0f9224 */ /* 0x000fe200078e0a0f */
[C---:B------:R-:W-:Y:S01]  /*4760*/  ISETP.GT.U32.AND P1, PT, R8.reuse, R0, PT ;  /* 0x000000000800720c */ /* 0x040fe20003f24070 */
[----:B------:R-:W-:Y:S01]  /*4770*/  @!P0 IMAD.IADD R3, R3, 0x1, -R8 ;  /* 0x0000000103038824 */ /* 0x000fe200078e0a08 */
[----:B------:R-:W-:-:S02]  /*4780*/  ISETP.GT.U32.AND P5, PT, R8, R4, PT ;  /* 0x000000040800720c */ /* 0x000fc40003fa4070 */
[----:B------:R-:W-:Y:S01]  /*4790*/  IABS R9, R9 ;  /* 0x0000000900097213 */ /* 0x000fe20000000000 */
[----:B------:R0:W-:Y:S01]  /*47a0*/  STL [R1+0x198], R15 ;  /* 0x0001980f01007387 */ /* 0x0001e20000100800 */
[----:B------:R-:W-:Y:S02]  /*47b0*/  ISETP.GT.U32.AND P0, PT, R8, R3, PT ;  /* 0x000000030800720c */ /* 0x000fe40003f04070 */
[----:B-1----:R-:W-:Y:S01]  /*47c0*/  IABS R10, R5 ;  /* 0x00000005000a7213 */ /* 0x002fe20000000000 */
[----:B------:R-:W-:-:S04]  /*47d0*/  IMAD.HI.U32 R13, R2, R9, RZ ;  /* 0x00000009020d7227 */ /* 0x000fc800078e00ff */
[--C-:B------:R-:W-:Y:S02]  /*47e0*/  @!P1 IMAD.IADD R0, R0, 0x1, -R8.reuse ;  /* 0x0000000100009824 */ /* 0x100fe400078e0a08 */
[----:B------:R-:W-:Y:S02]  /*47f0*/  IMAD.MOV R13, RZ, RZ, -R13 ;  /* 0x000000ffff0d7224 */ /* 0x000fe400078e0a0d */
[--C-:B------:R-:W-:Y:S01]  /*4800*/  @!P5 IMAD.IADD R4, R4, 0x1, -R8.reuse ;  /* 0x000000010404d824 */ /* 0x100fe200078e0a08 */
[C---:B------:R-:W-:Y:S01]  /*4810*/  ISETP.GT.U32.AND P1, PT, R8.reuse, R0, PT ;  /* 0x000000000800720c */ /* 0x040fe20003f24070 */
[C---:B------:R-:W-:Y:S01]  /*4820*/  IMAD R9, R8.reuse, R13, R9 ;  /* 0x0000000d08097224 */ /* 0x040fe200078e0209 */
[----:B------:R-:W-:Y:S01]  /*4830*/  ISETP.GE.AND P5, PT, R5, RZ, PT ;  /* 0x000000ff0500720c */ /* 0x000fe20003fa6270 */
[----:B------:R-:W-:Y:S02]  /*4840*/  @!P0 IMAD.IADD R3, R3, 0x1, -R8 ;  /* 0x0000000103038824 */ /* 0x000fe400078e0a08 */
[----:B------:R-:W-:Y:S01]  /*4850*/  IMAD.MOV.U32 R18, RZ, RZ, R4 ;  /* 0x000000ffff127224 */ /* 0x000fe200078e0004 */
[----:B------:R-:W-:Y:S01]  /*4860*/  ISETP.GT.U32.AND P0, PT, R8, R9, PT ;  /* 0x000000090800720c */ /* 0x000fe20003f04070 */
[----:B------:R-:W-:Y:S01]  /*4870*/  IMAD.MOV.U32 R17, RZ, RZ, R3 ;  /* 0x000000ffff117224 */ /* 0x000fe200078e0003 */
[----:B------:R-:W-:Y:S01]  /*4880*/  IADD3 R4, R16, 0x1a6, RZ ;  /* 0x000001a610047810 */ /* 0x000fe20007ffe0ff */
[----:B------:R-:W-:-:S04]  /*4890*/  IMAD.HI.U32 R14, R2, R10, RZ ;  /* 0x0000000a020e7227 */ /* 0x000fc800078e00ff */
[----:B------:R-:W-:-:S04]  /*48a0*/  IMAD.HI.U32 R5, R2, R12, RZ ;  /* 0x0000000c02057227 */ /* 0x000fc800078e00ff */
[----:B0-----:R-:W-:-:S04]  /*48b0*/  IMAD.HI.U32 R15, R2, R11, RZ ;  /* 0x0000000b020f7227 */ /* 0x001fc800078e00ff */
[----:B------:R-:W-:Y:S02]  /*48c0*/  @!P3 IMAD.MOV R18, RZ, RZ, -R18 ;  /* 0x000000ffff12b224 */ /* 0x000fe400078e0a12 */
[----:B------:R-:W-:Y:S01]  /*48d0*/  @!P4 IMAD.MOV R17, RZ, RZ, -R17 ;  /* 0x000000ffff11c224 */ /* 0x000fe200078e0a11 */
[----:B------:R-:W-:Y:S01]  /*48e0*/  ISETP.GE.AND P4, PT, R6, RZ, PT ;  /* 0x000000ff0600720c */ /* 0x000fe20003f86270 */
[----:B------:R-:W-:Y:S01]  /*48f0*/  IMAD.MOV R14, RZ, RZ, -R14 ;  /* 0x000000ffff0e7224 */ /* 0x000fe200078e0a0e */
[----:B------:R-:W-:Y:S01]  /*4900*/  STL [R1+0x1a0], R18 ;  /* 0x0001a01201007387 */ /* 0x000fe20000100800 */
[----:B------:R-:W-:Y:S01]  /*4910*/  IMAD.MOV R5, RZ, RZ, -R5 ;  /* 0x000000ffff057224 */ /* 0x000fe200078e0a05 */
[----:B------:R-:W-:Y:S01]  /*4920*/  IADD3 R6, R16, 0x1a2, RZ ;  /* 0x000001a210067810 */ /* 0x000fe20007ffe0ff */
[----:B------:R-:W-:Y:S01]  /*4930*/  @!P1 IMAD.IADD R0, R0, 0x1, -R8 ;  /* 0x0000000100009824 */ /* 0x000fe200078e0a08 */
[----:B------:R0:W-:Y:S01]  /*4940*/  STL [R1+0x1a8], R17 ;  /* 0x0001a81101007387 */ /* 0x0001e20000100800 */
[----:B------:R-:W-:-:S02]  /*4950*/  IMAD.MOV R15, RZ, RZ, -R15 ;  /* 0x000000ffff0f7224 */ /* 0x000fc400078e0a0f */
[C---:B------:R-:W-:Y:S02]  /*4960*/  IMAD R10, R8.reuse, R14, R10 ;  /* 0x0000000e080a7224 */ /* 0x040fe400078e020a */
[----:B------:R-:W-:Y:S01]  /*4970*/  IMAD R3, R8, R5, R12 ;  /* 0x0000000508037224 */ /* 0x000fe200078e020c */
[----:B------:R-:W-:Y:S01]  /*4980*/  IADD3 R5, R16, 0x1a4, RZ ;  /* 0x000001a410057810 */ /* 0x000fe20007ffe0ff */
[C---:B------:R-:W-:Y:S01]  /*4990*/  IMAD R11, R8.reuse, R15, R11 ;  /* 0x0000000f080b7224 */ /* 0x040fe200078e020b */
[C---:B------:R-:W-:Y:S01]  /*49a0*/  ISETP.GT.U32.AND P3, PT, R8.reuse, R10, PT ;  /* 0x0000000a0800720c */ /* 0x040fe20003f64070 */
[----:B------:R-:W-:Y:S01]  /*49b0*/  @!P0 IMAD.IADD R9, R9, 0x1, -R8 ;  /* 0x0000000109098824 */ /* 0x000fe200078e0a08 */
[----:B------:R-:W-:Y:S01]  /*49c0*/  IABS R13, R5 ;  /* 0x00000005000d7213 */ /* 0x000fe20000000000 */
[----:B0-----:R-:W-:Y:S01]  /*49d0*/  IMAD.MOV.U32 R17, RZ, RZ, R0 ;  /* 0x000000ffff117224 */ /* 0x001fe200078e0000 */
[C---:B------:R-:W-:Y:S02]  /*49e0*/  ISETP.GT.U32.AND P1, PT, R8.reuse, R11, PT ;  /* 0x0000000b0800720c */ /* 0x040fe40003f24070 */
[C---:B------:R-:W-:Y:S01]  /*49f0*/  ISETP.GT.U32.AND P0, PT, R8.reuse, R9, PT ;  /* 0x000000090800720c */ /* 0x040fe20003f04070 */
[----:B------:R-:W-:Y:S01]  /*4a00*/  @!P2 IMAD.MOV R17, RZ, RZ, -R17 ;  /* 0x000000ffff11a224 */ /* 0x000fe200078e0a11 */
[----:B------:R-:W-:-:S02]  /*4a10*/  ISETP.GT.U32.AND P2, PT, R8, R3, PT ;  /* 0x000000030800720c */ /* 0x000fc40003f44070 */
[----:B------:R-:W-:Y:S02]  /*4a20*/  IABS R12, R4 ;  /* 0x00000004000c7213 */ /* 0x000fe40000000000 */
[----:B------:R-:W-:Y:S01]  /*4a30*/  IABS R0, R6 ;  /* 0x0000000600007213 */ /* 0x000fe20000000000 */
[--C-:B------:R-:W-:Y:S01]  /*4a40*/  @!P3 IMAD.IADD R10, R10, 0x1, -R8.reuse ;  /* 0x000000010a0ab824 */ /* 0x100fe200078e0a08 */
[----:B------:R0:W-:Y:S01]  /*4a50*/  STL [R1+0x1e4], R17 ;  /* 0x0001e41101007387 */ /* 0x0001e20000100800 */
[----:B------:R-:W-:Y:S01]  /*4a60*/  IMAD.HI.U32 R14, R2, R12, RZ ;  /* 0x0000000c020e7227 */ /* 0x000fe200078e00ff */
[----:B------:R-:W-:Y:S02]  /*4a70*/  IADD3 R18, R16, 0x194, RZ ;  /* 0x0000019410127810 */ /* 0x000fe40007ffe0ff */
[----:B------:R-:W-:Y:S01]  /*4a80*/  ISETP.GT.U32.AND P3, PT, R8, R10, PT ;  /* 0x0000000a0800720c */ /* 0x000fe20003f64070 */
[--C-:B------:R-:W-:Y:S01]  /*4a90*/  @!P1 IMAD.IADD R11, R11, 0x1, -R8.reuse ;  /* 0x000000010b0b9824 */ /* 0x100fe200078e0a08 */
[----:B------:R-:W-:Y:S01]  /*4aa0*/  IABS R19, R18 ;  /* 0x0000001200137213 */ /* 0x000fe20000000000 */
[----:B------:R-:W-:-:S02]  /*4ab0*/  @!P2 IMAD.IADD R3, R3, 0x1, -R8 ;  /* 0x000000010303a824 */ /* 0x000fc400078e0a08 */
[----:B------:R-:W-:Y:S01]  /*4ac0*/  @!P0 IMAD.IADD R9, R9, 0x1, -R8 ;  /* 0x0000000109098824 */ /* 0x000fe200078e0a08 */
[----:B------:R-:W-:Y:S01]  /*4ad0*/  ISETP.GE.AND P0, PT, R7, RZ, PT ;  /* 0x000000ff0700720c */ /* 0x000fe20003f06270 */
[----:B------:R-:W-:Y:S01]  /*4ae0*/  IMAD.HI.U32 R7, R2, R13, RZ ;  /* 0x0000000d02077227 */ /* 0x000fe200078e00ff */
[C---:B------:R-:W-:Y:S02]  /*4af0*/  ISETP.GT.U32.AND P2, PT, R8.reuse, R3, PT ;  /* 0x000000030800720c */ /* 0x040fe40003f44070 */
[C---:B------:R-:W-:Y:S01]  /*4b00*/  ISETP.GT.U32.AND P1, PT, R8.reuse, R11, PT ;  /* 0x0000000b0800720c */ /* 0x040fe20003f24070 */
[----:B------:R-:W-:Y:S02]  /*4b10*/  IMAD.MOV R7, RZ, RZ, -R7 ;  /* 0x000000ffff077224 */ /* 0x000fe400078e0a07 */
[----:B------:R-:W-:Y:S02]  /*4b20*/  IMAD.MOV R14, RZ, RZ, -R14 ;  /* 0x000000ffff0e7224 */ /* 0x000fe400078e0a0e */
[----:B------:R-:W-:-:S02]  /*4b30*/  IMAD R7, R8, R7, R13 ;  /* 0x0000000708077224 */ /* 0x000fc400078e020d */
[----:B------:R-:W-:Y:S02]  /*4b40*/  IMAD R12, R8, R14, R12 ;  /* 0x0000000e080c7224 */ /* 0x000fe400078e020c */
[--C-:B------:R-:W-:Y:S02]  /*4b50*/  @!P3 IMAD.IADD R10, R10, 0x1, -R8.reuse ;  /* 0x000000010a0ab824 */ /* 0x100fe400078e0a08 */
[--C-:B------:R-:W-:Y:S01]  /*4b60*/  @!P2 IMAD.IADD R3, R3, 0x1, -R8.reuse ;  /* 0x000000010303a824 */ /* 0x100fe200078e0a08 */
[C---:B------:R-:W-:Y:S01]  /*4b70*/  ISETP.GT.U32.AND P2, PT, R8.reuse, R7, PT ;  /* 0x000000070800720c */ /* 0x040fe20003f44070 */
[----:B0-----:R-:W-:Y:S01]  /*4b80*/  IMAD.MOV.U32 R17, RZ, RZ, R9 ;  /* 0x000000ffff117224 */ /* 0x001fe200078e0009 */
[----:B------:R-:W-:Y:S01]  /*4b90*/  ISETP.GT.U32.AND P3, PT, R8, R12, PT ;  /* 0x0000000c0800720c */ /* 0x000fe20003f64070 */
[----:B------:R-:W-:Y:S01]  /*4ba0*/  @!P1 IMAD.IADD R11, R11, 0x1, -R8 ;  /* 0x000000010b0b9824 */ /* 0x000fe200078e0a08 */
[----:B------:R-:W-:Y:S01]  /*4bb0*/  ISETP.GE.AND P1, PT, R6, RZ, PT ;  /* 0x000000ff0600720c */ /* 0x000fe20003f26270 */
[----:B------:R-:W-:-:S04]  /*4bc0*/  IMAD.HI.U32 R9, R2, R0, RZ ;  /* 0x0000000002097227 */ /* 0x000fc800078e00ff */
[----:B------:R-:W-:Y:S02]  /*4bd0*/  IMAD.MOV.U32 R15, RZ, RZ, R10 ;  /* 0x000000ffff0f7224 */ /* 0x000fe400078e000a */
[----:B------:R-:W-:Y:S02]  /*4be0*/  IMAD.MOV.U32 R10, RZ, RZ, R11 ;  /* 0x000000ffff0a7224 */ /* 0x000fe400078e000b */
[----:B------:R-:W-:Y:S02]  /*4bf0*/  IMAD.MOV R9, RZ, RZ, -R9 ;  /* 0x000000ffff097224 */ /* 0x000fe400078e0a09 */
[----:B------:R-:W-:Y:S01]  /*4c00*/  @!P6 IMAD.MOV R17, RZ, RZ, -R17 ;  /* 0x000000ffff11e224 */ /* 0x000fe200078e0a11 */
[----:B------:R-:W-:Y:S01]  /*4c10*/  ISETP.GE.AND P6, PT, R4, RZ, PT ;  /* 0x000000ff0400720c */ /* 0x000fe20003fc6270 */
[----:B------:R-:W-:Y:S01]  /*4c20*/  @!P5 IMAD.MOV R15, RZ, RZ, -R15 ;  /* 0x000000ffff0fd224 */ /* 0x000fe200078e0a0f */
[----:B------:R-:W-:Y:S01]  /*4c30*/  IADD3 R4, R16, 0x19e, RZ ;  /* 0x0000019e10047810 */ /* 0x000fe20007ffe0ff */
[----:B------:R-:W-:Y:S01]  /*4c40*/  @!P4 IMAD.MOV R10, RZ, RZ, -R10 ;  /* 0x000000ffff0ac224 */ /* 0x000fe200078e0a0a */
[----:B------:R-:W-:Y:S01]  /*4c50*/  STL [R1+0x1f0], R17 ;  /* 0x0001f01101007387 */ /* 0x000fe20000100800 */
[----:B------:R-:W-:Y:S01]  /*4c60*/  IMAD R9, R8, R9, R0 ;  /* 0x0000000908097224 */ /* 0x000fe200078e0200 */
[----:B------:R-:W-:Y:S01]  /*4c70*/  IADD3 R0, R16, 0x1a0, RZ ;  /* 0x000001a010007810 */ /* 0x000fe20007ffe0ff */
[--C-:B------:R-:W-:Y:S01]  /*4c80*/  @!P2 IMAD.IADD R7, R7, 0x1, -R8.reuse ;  /* 0x000000010707a824 */ /* 0x100fe200078e0a08 */
[----:B------:R-:W-:Y:S01]  /*4c90*/  STL [R1+0x1f8], R15 ;  /* 0x0001f80f01007387 */ /* 0x000fe20000100800 */
[----:B------:R-:W-:Y:S01]  /*4ca0*/  @!P3 IMAD.IADD R12, R12, 0x1, -R8 ;  /* 0x000000010c0cb824 */ /* 0x000fe200078e0a08 */
[----:B------:R-:W-:Y:S01]  /*4cb0*/  IABS R11, R4 ;  /* 0x00000004000b7213 */ /* 0x000fe20000000000 */
[----:B------:R-:W-:Y:S01]  /*4cc0*/  IMAD.MOV.U32 R14, RZ, RZ, R3 ;  /* 0x000000ffff0e7224 */ /* 0x000fe200078e0003 */
[----:B------:R0:W-:Y:S01]  /*4cd0*/  STL [R1+0x398], R10 ;  /* 0x0003980a01007387 */ /* 0x0001e20000100800 */
[----:B------:R-:W-:Y:S01]  /*4ce0*/  ISETP.GT.U32.AND P2, PT, R8, R7, PT ;  /* 0x000000070800720c */ /* 0x000fe20003f44070 */
[----:B------:R-:W-:Y:S01]  /*4cf0*/  IMAD.HI.U32 R26, R2, R19, RZ ;  /* 0x00000013021a7227 */ /* 0x000fe200078e00ff */
[----:B------:R-:W-:-:S02]  /*4d00*/  ISETP.GT.U32.AND P3, PT, R8, R12, PT ;  /* 0x0000000c0800720c */ /* 0x000fc40003f64070 */
[----:B------:R-:W-:Y:S01]  /*4d10*/  ISETP.GE.AND P5, PT, R5, RZ, PT ;  /* 0x000000ff0500720c */ /* 0x000fe20003fa6270 */
[----:B------:R-:W-:Y:S01]  /*4d20*/  IMAD.HI.U32 R3, R2, R11, RZ ;  /* 0x0000000b02037227 */ /* 0x000fe200078e00ff */
[----:B------:R-:W-:Y:S02]  /*4d30*/  ISETP.GE.AND P4, PT, R0, RZ, PT ;  /* 0x000000ff0000720c */ /* 0x000fe40003f86270 */
[C---:B------:R-:W-:Y:S01]  /*4d40*/  IADD3 R5, R16.reuse, 0x19a, RZ ;  /* 0x0000019a10057810 */ /* 0x040fe20007ffe0ff */
[----:B------:R-:W-:Y:S01]  /*4d50*/  @!P0 IMAD.MOV R14, RZ, RZ, -R14 ;  /* 0x000000ffff0e8224 */ /* 0x000fe200078e0a0e */
[----:B0-----:R-:W-:Y:S01]  /*4d60*/  IABS R10, R0 ;  /* 0x00000000000a7213 */ /* 0x001fe20000000000 */
[----:B------:R-:W-:Y:S01]  /*4d70*/  IMAD.MOV R3, RZ, RZ, -R3 ;  /* 0x000000ffff037224 */ /* 0x000fe200078e0a03 */
[----:B------:R-:W-:Y:S01]  /*4d80*/  IADD3 R0, R16, 0x19c, RZ ;  /* 0x0000019c10007810 */ /* 0x000fe20007ffe0ff */
[----:B------:R-:W-:Y:S01]  /*4d90*/  @!P2 IMAD.IADD R7, R7, 0x1, -R8 ;  /* 0x000000010707a824 */ /* 0x000fe200078e0a08 */
[----:B------:R0:W-:Y:S01]  /*4da0*/  STL [R1+0x39c], R14 ;  /* 0x00039c0e01007387 */ /* 0x0001e20000100800 */
[----:B------:R-:W-:Y:S01]  /*4db0*/  IMAD.HI.U32 R6, R2, R10, RZ ;  /* 0x0000000a02067227 */ /* 0x000fe200078e00ff */
[----:B------:R-:W-:-:S02]  /*4dc0*/  ISETP.GE.AND P0, PT, R4, RZ, PT ;  /* 0x000000ff0400720c */ /* 0x000fc40003f06270 */
[----:B------:R-:W-:Y:S01]  /*4dd0*/  IABS R4, R0 ;  /* 0x0000000000047213 */ /* 0x000fe20000000000 */
[----:B------:R-:W-:Y:S01]  /*4de0*/  IMAD.MOV R6, RZ, RZ, -R6 ;  /* 0x000000ffff067224 */ /* 0x000fe200078e0a06 */
[----:B------:R-:W-:Y:S01]  /*4df0*/  IABS R15, R5 ;  /* 0x00000005000f7213 */ /* 0x000fe20000000000 */
[----:B------:R-:W-:Y:S01]  /*4e00*/  @!P3 IMAD.IADD R12, R12, 0x1, -R8 ;  /* 0x000000010c0cb824 */ /* 0x000fe200078e0a08 */
[C---:B------:R-:W-:Y:S01]  /*4e10*/  ISETP.GT.U32.AND P3, PT, R8.reuse, R9, PT ;  /* 0x000000090800720c */ /* 0x040fe20003f64070 */
[C---:B------:R-:W-:Y:S02]  /*4e20*/  IMAD R10, R8.reuse, R6, R10 ;  /* 0x00000006080a7224 */ /* 0x040fe400078e020a */
[C---:B------:R-:W-:Y:S02]  /*4e30*/  IMAD R11, R8.reuse, R3, R11 ;  /* 0x00000003080b7224 */ /* 0x040fe400078e020b */
[----:B0-----:R-:W-:Y:S01]  /*4e40*/  IMAD.MOV.U32 R14, RZ, RZ, R12 ;  /* 0x000000ffff0e7224 */ /* 0x001fe200078e000c */
[----:B------:R-:W-:Y:S01]  /*4e50*/  ISETP.GT.U32.AND P2, PT, R8, R10, PT ;  /* 0x0000000a0800720c */ /* 0x000fe20003f44070 */
[----:B------:R-:W-:Y:S01]  /*4e60*/  IMAD.HI.U32 R6, R2, R4, RZ ;  /* 0x0000000402067227 */ /* 0x000fe200078e00ff */
[----:B------:R-:W-:-:S03]  /*4e70*/  IADD3 R12, R16, 0x198, RZ ;  /* 0x00000198100c7810 */ /* 0x000fc60007ffe0ff */
[----:B------:R-:W-:Y:S01]  /*4e80*/  @!P6 IMAD.MOV R14, RZ, RZ, -R14 ;  /* 0x000000ffff0ee224 */ /* 0x000fe200078e0a0e */
[----:B------:R-:W-:Y:S01]  /*4e90*/  ISETP.GT.U32.AND P6, PT, R8, R11, PT ;  /* 0x0000000b0800720c */ /* 0x000fe20003fc4070 */
[----:B------:R-:W-:-:S03]  /*4ea0*/  IMAD.HI.U32 R3, R2, R15, RZ ;  /* 0x0000000f02037227 */ /* 0x000fc600078e00ff */
[----:B------:R-:W-:Y:S01]  /*4eb0*/  STL [R1+0x390], R14 ;  /* 0x0003900e01007387 */ /* 0x000fe20000100800 */
[----:B------:R-:W-:Y:S02]  /*4ec0*/  IMAD.MOV.U32 R13, RZ, RZ, R7 ;  /* 0x000000ffff0d7224 */ /* 0x000fe400078e0007 */
[----:B------:R-:W-:Y:S02]  /*4ed0*/  @!P2 IMAD.IADD R10, R10, 0x1, -R8 ;  /* 0x000000010a0aa824 */ /* 0x000fe400078e0a08 */
[----:B------:R-:W-:Y:S02]  /*4ee0*/  IMAD.MOV R6, RZ, RZ, -R6 ;  /* 0x000000ffff067224 */ /* 0x000fe400078e0a06 */
[----:B------:R-:W-:Y:S01]  /*4ef0*/  IMAD.MOV R3, RZ, RZ, -R3 ;  /* 0x000000ffff037224 */ /* 0x000fe200078e0a03 */
[----:B------:R-:W-:Y:S01]  /*4f00*/  ISETP.GT.U32.AND P2, PT, R8, R10, PT ;  /* 0x0000000a0800720c */ /* 0x000fe20003f44070 */
[----:B------:R-:W-:Y:S02]  /*4f10*/  @!P6 IMAD.IADD R11, R11, 0x1, -R8 ;  /* 0x000000010b0be824 */ /* 0x000fe400078e0a08 */
[----:B------:R-:W-:Y:S01]  /*4f20*/  @!P5 IMAD.MOV R13, RZ, RZ, -R13 ;  /* 0x000000ffff0dd224 */ /* 0x000fe200078e0a0d */
[----:B------:R-:W-:Y:S01]  /*4f30*/  ISETP.GE.AND P5, PT, R0, RZ, PT ;  /* 0x000000ff0000720c */ /* 0x000fe20003fa6270 */
[C---:B------:R-:W-:Y:S01]  /*4f40*/  IMAD R0, R8.reuse, R6, R4 ;  /* 0x0000000608007224 */ /* 0x040fe200078e0204 */
[C---:B------:R-:W-:Y:S01]  /*4f50*/  ISETP.GT.U32.AND P6, PT, R8.reuse, R11, PT ;  /* 0x0000000b0800720c */ /* 0x040fe20003fc4070 */
[----:B------:R-:W-:Y:S01]  /*4f60*/  IMAD R15, R8, R3, R15 ;  /* 0x00000003080f7224 */ /* 0x000fe200078e020f */
[----:B------:R-:W-:Y:S01]  /*4f70*/  IABS R3, R12 ;  /* 0x0000000c00037213 */ /* 0x000fe20000000000 */
[----:B------:R-:W-:Y:S01]  /*4f80*/  @!P3 IMAD.IADD R9, R9, 0x1, -R8 ;  /* 0x000000010909b824 */ /* 0x000fe200078e0a08 */
[----:B------:R-:W-:Y:S01]  /*4f90*/  IADD3 R6, R16, 0x196, RZ ;  /* 0x0000019610067810 */ /* 0x000fe20007ffe0ff */
[----:B------:R0:W-:Y:S01]  /*4fa0*/  STL [R1+0x394], R13 ;  /* 0x0003940d01007387 */ /* 0x0001e20000100800 */
[----:B------:R-:W-:-:S02]  /*4fb0*/  IMAD.MOV R26, RZ, RZ, -R26 ;  /* 0x000000ffff1a7224 */ /* 0x000fc400078e0a1a */
[--C-:B------:R-:W-:Y:S01]  /*4fc0*/  @!P2 IMAD.IADD R10, R10, 0x1, -R8.reuse ;  /* 0x000000010a0aa824 */ /* 0x100fe200078e0a08 */
[----:B------:R-:W-:Y:S01]  /*4fd0*/  ISETP.GT.U32.AND P2, PT, R8, R0, PT ;  /* 0x000000000800720c */ /* 0x000fe20003f44070 */
[----:B------:R-:W-:Y:S01]  /*4fe0*/  IMAD.HI.U32 R7, R2, R3, RZ ;  /* 0x0000000302077227 */ /* 0x000fe200078e00ff */
[----:B------:R-:W-:Y:S02]  /*4ff0*/  ISETP.GT.U32.AND P3, PT, R8, R9, PT ;  /* 0x000000090800720c */ /* 0x000fe40003f64070 */
[----:B------:R-:W-:Y:S01]  /*5000*/  IABS R21, R6 ;  /* 0x0000000600157213 */ /* 0x000fe20000000000 */
[----:B------:R-:W-:Y:S01]  /*5010*/  IMAD.MOV R7, RZ, RZ, -R7 ;  /* 0x000000ffff077224 */ /* 0x000fe200078e0a07 */
[----:B0-----:R-:W-:Y:S01]  /*5020*/  IADD3 R13, R16, 0x190, RZ ;  /* 0x00000190100d7810 */ /* 0x001fe20007ffe0ff */
[----:B------:R-:W-:Y:S01]  /*5030*/  @!P6 IMAD.IADD R11, R11, 0x1, -R8 ;  /* 0x000000010b0be824 */ /* 0x000fe200078e0a08 */
[C---:B------:R-:W-:Y:S01]  /*5040*/  ISETP.GT.U32.AND P6, PT, R8.reuse, R15, PT ;  /* 0x0000000f0800720c */ /* 0x040fe20003fc4070 */
[----:B------:R-:W-:Y:S01]  /*5050*/  IMAD R3, R8, R7, R3 ;  /* 0x0000000708037224 */ /* 0x000fe200078e0203 */
[----:B------:R-:W-:Y:S01]  /*5060*/  IABS R4, R13 ;  /* 0x0000000d00047213 */ /* 0x000fe20000000000 */
[----:B------:R-:W-:-:S04]  /*5070*/  IMAD.HI.U32 R20, R2, R21, RZ ;  /* 0x0000001502147227 */ /* 0x000fc800078e00ff */
[----:B------:R-:W-:Y:S01]  /*5080*/  @!P2 IMAD.IADD R0, R0, 0x1, -R8 ;  /* 0x000000010000a824 */ /* 0x000fe200078e0a08 */
[C---:B------:R-:W-:Y:S01]  /*5090*/  ISETP.GT.U32.AND P2, PT, R8.reuse, R3, PT ;  /* 0x000000030800720c */ /* 0x040fe20003f44070 */
[----:B------:R-:W-:Y:S02]  /*50a0*/  IMAD.MOV R20, RZ, RZ, -R20 ;  /* 0x000000ffff147224 */ /* 0x000fe400078e0a14 */
[--C-:B------:R-:W-:Y:S01]  /*50b0*/  @!P3 IMAD.IADD R9, R9, 0x1, -R8.reuse ;  /* 0x000000010909b824 */ /* 0x100fe200078e0a08 */
[----:B------:R-:W-:Y:S01]  /*50c0*/  ISETP.GE.AND P3, PT, R5, RZ, PT ;  /* 0x000000ff0500720c */ /* 0x000fe20003f66270 */
[----:B------:R-:W-:Y:S01]  /*50d0*/  IMAD R20, R8, R20, R21 ;  /* 0x0000001408147224 */ /* 0x000fe200078e0215 */
[----:B------:R-:W-:Y:S01]  /*50e0*/  IADD3 R5, R16, 0x192, RZ ;  /* 0x0000019210057810 */ /* 0x000fe20007ffe0ff */
[--C-:B------:R-:W-:Y:S02]  /*50f0*/  @!P6 IMAD.IADD R15, R15, 0x1, -R8.reuse ;  /* 0x000000010f0fe824 */ /* 0x100fe400078e0a08 */
[----:B------:R-:W-:Y:S01]  /*5100*/  IMAD.MOV.U32 R22, RZ, RZ, R9 ;  /* 0x000000ffff167224 */ /* 0x000fe200078e0009 */
[----:B------:R-:W-:Y:S01]  /*5110*/  IABS R14, R5 ;  /* 0x00000005000e7213 */ /* 0x000fe20000000000 */
[C---:B------:R-:W-:Y:S01]  /*5120*/  IMAD R19, R8.reuse, R26, R19 ;  /* 0x0000001a08137224 */ /* 0x040fe200078e0213 */
[C---:B------:R-:W-:Y:S01]  /*5130*/  ISETP.GT.U32.AND P6, PT, R8.reuse, R20, PT ;  /* 0x000000140800720c */ /* 0x040fe20003fc4070 */
[----:B------:R-:W-:Y:S01]  /*5140*/  @!P2 IMAD.IADD R3, R3, 0x1, -R8 ;  /* 0x000000010303a824 */ /* 0x000fe200078e0a08 */
[----:B------:R-:W-:Y:S01]  /*5150*/  ISETP.GT.U32.AND P2, PT, R8, R0, PT ;  /* 0x000000000800720c */ /* 0x000fe20003f44070 */
[----:B------:R-:W-:Y:S01]  /*5160*/  IMAD.HI.U32 R17, R2, R14, RZ ;  /* 0x0000000e02117227 */ /* 0x000fe200078e00ff */
[----:B------:R-:W-:-:S03]  /*5170*/  IADD3 R9, R16, 0x18c, RZ ;  /* 0x0000018c10097810 */ /* 0x000fc60007ffe0ff */
[----:B------:R-:W-:Y:S02]  /*5180*/  IMAD.MOV R17, RZ, RZ, -R17 ;  /* 0x000000ffff117224 */ /* 0x000fe400078e0a11 */
[----:B------:R-:W-:Y:S01]  /*5190*/  @!P1 IMAD.MOV R22, RZ, RZ, -R22 ;  /* 0x000000ffff169224 */ /* 0x000fe200078e0a16 */
[C---:B------:R-:W-:Y:S01]  /*51a0*/  ISETP.GT.U32.AND P1, PT, R8.reuse, R15, PT ;  /* 0x0000000f0800720c */ /* 0x040fe20003f24070 */
[----:B------:R-:W-:Y:S01]  /*51b0*/  IMAD R14, R8, R17, R14 ;  /* 0x00000011080e7224 */ /* 0x000fe200078e020e */
[----:B------:R-:W-:Y:S01]  /*51c0*/  IADD3 R17, R16, 0x18e, RZ ;  /* 0x0000018e10117810 */ /* 0x000fe20007ffe0ff */
[----:B------:R-:W-:Y:S01]  /*51d0*/  @!P6 IMAD.IADD R20, R20, 0x1, -R8 ;  /* 0x000000011414e824 */ /* 0x000fe200078e0a08 */
[C---:B------:R-:W-:Y:S01]  /*51e0*/  ISETP.GT.U32.AND P6, PT, R8.reuse, R3, PT ;  /* 0x000000030800720c */ /* 0x040fe20003fc4070 */
[----:B------:R-:W-:Y:S01]  /*51f0*/  @!P0 IMAD.MOV R11, RZ, RZ, -R11 ;  /* 0x000000ffff0b8224 */ /* 0x000fe200078e0a0b */
[----:B------:R-:W-:Y:S01]  /*5200*/  ISETP.GT.U32.AND P0, PT, R8, R19, PT ;  /* 0x000000130800720c */ /* 0x000fe20003f04070 */
[----:B------:R-:W-:Y:S01]  /*5210*/  IMAD.HI.U32 R7, R2, R4, RZ ;  /* 0x0000000402077227 */ /* 0x000fe200078e00ff */
[----:B------:R0:W-:Y:S03]  /*5220*/  STL [R1+0x38c], R22 ;  /* 0x00038c1601007387 */ /* 0x0001e60000100800 */
[----:B------:R-:W-:Y:S01]  /*5230*/  IMAD.MOV.U32 R21, RZ, RZ, R10 ;  /* 0x000000ffff157224 */ /* 0x000fe200078e000a */
[----:B------:R-:W-:Y:S01]  /*5240*/  IABS R10, R9 ;  /* 0x00000009000a7213 */ /* 0x000fe20000000000 */
[----:B------:R-:W-:Y:S01]  /*5250*/  @!P2 IMAD.IADD R0, R0, 0x1, -R8 ;  /* 0x000000010000a824 */ /* 0x000fe200078e0a08 */
[----:B------:R-:W-:Y:S01]  /*5260*/  ISETP.GT.U32.AND P2, PT, R8, R14, PT ;  /* 0x0000000e0800720c */ /* 0x000fe20003f44070 */
[----:B------:R-:W-:-:S02]  /*5270*/  IMAD.MOV R7, RZ, RZ, -R7 ;  /* 0x000000ffff077224 */ /* 0x000fc400078e0a07 */
[----:B------:R-:W-:Y:S01]  /*5280*/  @!P4 IMAD.MOV R21, RZ, RZ, -R21 ;  /* 0x000000ffff15c224 */ /* 0x000fe200078e0a15 */
[C---:B------:R-:W-:Y:S01]  /*5290*/  ISETP.GT.U32.AND P4, PT, R8.reuse, R20, PT ;  /* 0x000000140800720c */ /* 0x040fe20003f84070 */
[C---:B------:R-:W-:Y:S01]  /*52a0*/  IMAD R4, R8.reuse, R7, R4 ;  /* 0x0000000708047224 */ /* 0x040fe200078e0204 */
[----:B------:R-:W-:Y:S01]  /*52b0*/  IABS R7, R17 ;  /* 0x0000001100077213 */ /* 0x000fe20000000000 */
[--C-:B------:R-:W-:Y:S01]  /*52c0*/  @!P1 IMAD.IADD R15, R15, 0x1, -R8.reuse ;  /* 0x000000010f0f9824 */ /* 0x100fe200078e0a08 */
[----:B------:R1:W-:Y:S01]  /*52d0*/  STL [R1+0x388], R21 ;  /* 0x0003881501007387 */ /* 0x0003e20000100800 */
[--C-:B------:R-:W-:Y:S01]  /*52e0*/  @!P6 IMAD.IADD R3, R3, 0x1, -R8.reuse ;  /* 0x000000010303e824 */ /* 0x100fe200078e0a08 */
[----:B------:R-:W-:Y:S01]  /*52f0*/  ISETP.GT.U32.AND P6, PT, R8, R4, PT ;  /* 0x000000040800720c */ /* 0x000fe20003fc4070 */
[----:B------:R-:W-:Y:S01]  /*5300*/  @!P0 IMAD.IADD R19, R19, 0x1, -R8 ;  /* 0x0000000113138824 */ /* 0x000fe200078e0a08 */
[----:B------:R2:W-:Y:S01]  /*5310*/  STL [R1+0x384], R11 ;  /* 0x0003840b01007387 */ /* 0x0005e20000100800 */
[----:B0-----:R-:W-:Y:S01]  /*5320*/  IMAD.MOV.U32 R22, RZ, RZ, R0 ;  /* 0x000000ffff167224 */ /* 0x001fe200078e0000 */
[----:B------:R-:W-:Y:S01]  /*5330*/  ISETP.GE.AND P1, PT, R12, RZ, PT ;  /* 0x000000ff0c00720c */ /* 0x000fe20003f26270 */
[----:B------:R-:W-:Y:S01]  /*5340*/  @!P2 IMAD.IADD R14, R14, 0x1, -R8 ;  /* 0x000000010e0ea824 */ /* 0x000fe200078e0a08 */
[----:B------:R-:W-:Y:S01]  /*5350*/  ISETP.GE.AND P0, PT, R18, RZ, PT ;  /* 0x000000ff1200720c */ /* 0x000fe20003f06270 */
[----:B------:R-:W-:Y:S01]  /*5360*/  @!P5 IMAD.MOV R22, RZ, RZ, -R22 ;  /* 0x000000ffff16d224 */ /* 0x000fe200078e0a16 */
[----:B------:R-:W-:Y:S01]  /*5370*/  ISETP.GT.U32.AND P5, PT, R8, R19, PT ;  /* 0x000000130800720c */ /* 0x000fe20003fa4070 */
[----:B-1----:R-:W-:Y:S01]  /*5380*/  IMAD.MOV.U32 R21, RZ, RZ, R15 ;  /* 0x000000ffff157224 */ /* 0x002fe200078e000f */
[----:B------:R-:W-:Y:S01]  /*5390*/  ISETP.GE.AND P2, PT, R5, RZ, PT ;  /* 0x000000ff0500720c */ /* 0x000fe20003f46270 */
[----:B------:R-:W-:Y:S01]  /*53a0*/  IMAD.HI.U32 R12, R2, R10, RZ ;  /* 0x0000000a020c7227 */ /* 0x000fe200078e00ff */
[----:B------:R-:W-:Y:S01]  /*53b0*/  IADD3 R0, R16, 0x18a, RZ ;  /* 0x0000018a10007810 */ /* 0x000fe20007ffe0ff */
[----:B------:R-:W-:Y:S02]  /*53c0*/  STL [R1+0x380], R22 ;  /* 0x0003801601007387 */ /* 0x000fe40000100800 */
[----:B--2---:R-:W-:-:S04]  /*53d0*/  IMAD.HI.U32 R11, R2, R7, RZ ;  /* 0x00000007020b7227 */ /* 0x004fc800078e00ff */
[----:B------:R-:W-:Y:S01]  /*53e0*/  @!P4 IMAD.IADD R20, R20, 0x1, -R8 ;  /* 0x000000011414c824 */ /* 0x000fe200078e0a08 */
[----:B------:R-:W-:Y:S01]  /*53f0*/  ISETP.GE.AND P4, PT, R6, RZ, PT ;  /* 0x000000ff0600720c */ /* 0x000fe20003f86270 */
[----:B------:R-:W-:Y:S01]  /*5400*/  @!P3 IMAD.MOV R21, RZ, RZ, -R21 ;  /* 0x000000ffff15b224 */ /* 0x000fe200078e0a15 */
[C---:B------:R-:W-:Y:S01]  /*5410*/  ISETP.GT.U32.AND P3, PT, R8.reuse, R14, PT ;  /* 0x0000000e0800720c */ /* 0x040fe20003f64070 */
[----:B------:R-:W-:Y:S02]  /*5420*/  IMAD.MOV R11, RZ, RZ, -R11 ;  /* 0x000000ffff0b7224 */ /* 0x000fe400078e0a0b */
[----:B------:R-:W-:Y:S01]  /*5430*/  IMAD.MOV R12, RZ, RZ, -R12 ;  /* 0x000000ffff0c7224 */ /* 0x000fe200078e0a0c */
[----:B------:R-:W-:Y:S01]  /*5440*/  STL [R1+0x37c], R21 ;  /* 0x00037c1501007387 */ /* 0x000fe20000100800 */
[----:B------:R-:W-:Y:S02]  /*5450*/  IMAD R7, R8, R11, R7 ;  /* 0x0000000b08077224 */ /* 0x000fe400078e0207 */
[----:B------:R-:W-:-:S02]  /*5460*/  @!P6 IMAD.IADD R4, R4, 0x1, -R8 ;  /* 0x000000010404e824 */ /* 0x000fc400078e0a08 */
[----:B------:R-:W-:Y:S01]  /*5470*/  IMAD.MOV.U32 R6, RZ, RZ, R3 ;  /* 0x000000ffff067224 */ /* 0x000fe200078e0003 */
[----:B------:R-:W-:Y:S01]  /*5480*/  IADD3 R3, R16, 0x188, RZ ;  /* 0x0000018810037810 */ /* 0x000fe20007ffe0ff */
[C---:B------:R-:W-:Y:S01]  /*5490*/  IMAD R10, R8.reuse, R12, R10 ;  /* 0x0000000c080a7224 */ /* 0x040fe200078e020a */
[C---:B------:R-:W-:Y:S01]  /*54a0*/  ISETP.GT.U32.AND P6, PT, R8.reuse, R4, PT ;  /* 0x000000040800720c */ /* 0x040fe20003fc4070 */
[----:B------:R-:W-:Y:S01]  /*54b0*/  IMAD.MOV.U32 R5, RZ, RZ, R20 ;  /* 0x000000ffff057224 */ /* 0x000fe200078e0014 */
[----:B------:R-:W-:Y:S01]  /*54c0*/  IABS R12, R0 ;  /* 0x00000000000c7213 */ /* 0x000fe20000000000 */
[----:B------:R-:W-:Y:S01]  /*54d0*/  @!P1 IMAD.MOV R6, RZ, RZ, -R6 ;  /* 0x000000ffff069224 */ /* 0x000fe200078e0a06 */
[C---:B------:R-:W-:Y:S01]  /*54e0*/  ISETP.GT.U32.AND P1, PT, R8.reuse, R7, PT ;  /* 0x000000070800720c */ /* 0x040fe20003f24070 */
[--C-:B------:R-:W-:Y:S01]  /*54f0*/  @!P5 IMAD.IADD R19, R19, 0x1, -R8.reuse ;  /* 0x000000011313d824 */ /* 0x100fe200078e0a08 */
[----:B------:R-:W-:Y:S01]  /*5500*/  ISETP.GT.U32.AND P5, PT, R8, R10, PT ;  /* 0x0000000a0800720c */ /* 0x000fe20003fa4070 */
[----:B------:R-:W-:Y:S01]  /*5510*/  @!P4 IMAD.MOV R5, RZ, RZ, -R5 ;  /* 0x000000ffff05c224 */ /* 0x000fe200078e0a05 */
[----:B------:R0:W-:Y:S01]  /*5520*/  STL [R1+0x378], R6 ;  /* 0x0003780601007387 */ /* 0x0001e20000100800 */
[--C-:B------:R-:W-:Y:S01]  /*5530*/  @!P3 IMAD.IADD R14, R14, 0x1, -R8.reuse ;  /* 0x000000010e0eb824 */ /* 0x100fe200078e0a08 */
[----:B------:R-:W-:Y:S01]  /*5540*/  ISETP.GE.AND P4, PT, R13, RZ, PT ;  /* 0x000000ff0d00720c */ /* 0x000fe20003f86270 */
[----:B------:R-:W-:Y:S01]  /*5550*/  IMAD.MOV.U32 R11, RZ, RZ, R19 ;  /* 0x000000ffff0b7224 */ /* 0x000fe200078e0013 */
[----:B------:R1:W-:Y:S01]  /*5560*/  STL [R1+0x374], R5 ;  /* 0x0003740501007387 */ /* 0x0003e20000100800 */
[--C-:B------:R-:W-:Y:S01]  /*5570*/  @!P6 IMAD.IADD R4, R4, 0x1, -R8.reuse ;  /* 0x000000010404e824 */ /* 0x100fe200078e0a08 */
[----:B------:R-:W-:Y:S01]  /*5580*/  IABS R15, R3 ;  /* 0x00000003000f7213 */ /* 0x000fe20000000000 */
[----:B------:R-:W-:Y:S01]  /*5590*/  @!P0 IMAD.MOV R11, RZ, RZ, -R11 ;  /* 0x000000ffff0b8224 */ /* 0x000fe200078e0a0b */
[----:B------:R-:W-:Y:S01]  /*55a0*/  ISETP.GE.AND P3, PT, R17, RZ, PT ;  /* 0x000000ff1100720c */ /* 0x000fe20003f66270 */
[----:B------:R-:W-:Y:S01]  /*55b0*/  @!P1 IMAD.IADD R7, R7, 0x1, -R8 ;  /* 0x0000000107079824 */ /* 0x000fe200078e0a08 */
[----:B------:R-:W-:Y:S01]  /*55c0*/  ISETP.GE.AND P1, PT, R0, RZ, PT ;  /* 0x000000ff0000720c */ /* 0x000fe20003f26270 */
[----:B0-----:R-:W-:Y:S01]  /*55d0*/  IMAD.MOV.U32 R6, RZ, RZ, R14 ;  /* 0x000000ffff067224 */ /* 0x001fe200078e000e */
[----:B------:R-:W-:Y:S01]  /*55e0*/  STL [R1+0x370], R11 ;  /* 0x0003700b01007387 */ /* 0x000fe20000100800 */
[----:B------:R-:W-:Y:S01]  /*55f0*/  @!P5 IMAD.IADD R10, R10, 0x1, -R8 ;  /* 0x000000010a0ad824 */ /* 0x000fe200078e0a08 */
[----:B------:R-:W-:Y:S01]  /*5600*/  ISETP.GT.U32.AND P0, PT, R8, R7, PT ;  /* 0x000000070800720c */ /* 0x000fe20003f04070 */
[----:B-1----:R-:W-:Y:S01]  /*5610*/  IMAD.HI.U32 R5, R2, R12, RZ ;  /* 0x0000000c02057227 */ /* 0x002fe200078e00ff */
[----:B------:R-:W-:-:S02]  /*5620*/  IADD3 R13, R16, 0x186, RZ ;  /* 0x00000186100d7810 */ /* 0x000fc40007ffe0ff */
[----:B------:R-:W-:Y:S01]  /*5630*/  ISETP.GT.U32.AND P5, PT, R8, R10, PT ;  /* 0x0000000a0800720c */ /* 0x000fe20003fa4070 */
[----:B------:R-:W-:Y:S01]  /*5640*/  @!P2 IMAD.MOV R6, RZ, RZ, -R6 ;  /* 0x000000ffff06a224 */ /* 0x000fe200078e0a06 */
[----:B------:R-:W-:Y:S01]  /*5650*/  ISETP.GE.AND P2, PT, R3, RZ, PT ;  /* 0x000000ff0300720c */ /* 0x000fe20003f46270 */
[----:B------:R-:W-:Y:S01]  /*5660*/  IMAD.MOV R5, RZ, RZ, -R5 ;  /* 0x000000ffff057224 */ /* 0x000fe200078e0a05 */
[----:B------:R-:W-:Y:S01]  /*5670*/  IADD3 R3, R16, 0x182, RZ ;  /* 0x0000018210037810 */ /* 0x000fe20007ffe0ff */
[----:B------:R-:W-:Y:S01]  /*5680*/  IMAD.HI.U32 R0, R2, R15, RZ ;  /* 0x0000000f02007227 */ /* 0x000fe200078e00ff */
[----:B------:R0:W-:Y:S01]  /*5690*/  STL [R1+0x36c], R6 ;  /* 0x00036c0601007387 */ /* 0x0001e20000100800 */
[----:B------:R-:W-:Y:S02]  /*56a0*/  ISETP.GE.AND P6, PT, R9, RZ, PT ;  /* 0x000000ff0900720c */ /* 0x000fe40003fc6270 */
[----:B------:R-:W-:Y:S01]  /*56b0*/  IMAD R12, R8, R5, R12 ;  /* 0x00000005080c7224 */ /* 0x000fe200078e020c */
[----:B------:R-:W-:Y:S01]  /*56c0*/  IABS R9, R3 ;  /* 0x0000000300097213 */ /* 0x000fe20000000000 */
[----:B------:R-:W-:-:S02]  /*56d0*/  IMAD.MOV R0, RZ, RZ, -R0 ;  /* 0x000000ffff007224 */ /* 0x000fc400078e0a00 */
[----:B------:R-:W-:Y:S01]  /*56e0*/  @!P0 IMAD.IADD R7, R7, 0x1, -R8 ;  /* 0x0000000107078824 */ /* 0x000fe200078e0a08 */
[----:B------:R-:W-:Y:S01]  /*56f0*/  ISETP.GE.AND P0, PT, R13, RZ, PT ;  /* 0x000000ff0d00720c */ /* 0x000fe20003f06270 */
[----:B------:R-:W-:Y:S01]  /*5700*/  IMAD R15, R8, R0, R15 ;  /* 0x00000000080f7224 */ /* 0x000fe200078e020f */
[----:B------:R-:W-:Y:S01]  /*5710*/  IABS R13, R13 ;  /* 0x0000000d000d7213 */ /* 0x000fe20000000000 */
[----:B0-----:R-:W-:Y:S01]  /*5720*/  IMAD.MOV.U32 R6, RZ, RZ, R4 ;  /* 0x000000ffff067224 */ /* 0x001fe200078e0004 */
[----:B------:R-:W-:Y:S01]  /*5730*/  IADD3 R4, R16, 0x184, RZ ;  /* 0x0000018410047810 */ /* 0x000fe20007ffe0ff */
[----:B------:R-:W-:Y:S01]  /*5740*/  @!P5 IMAD.IADD R10, R10, 0x1, -R8 ;  /* 0x000000010a0ad824 */ /* 0x000fe200078e0a08 */
[C---:B------:R-:W-:Y:S01]  /*5750*/  ISETP.GT.U32.AND P5, PT, R8.reuse, R15, PT ;  /* 0x0000000f0800720c */ /* 0x040fe20003fa4070 */
[----:B------:R-:W-:Y:S01]  /*5760*/  @!P4 IMAD.MOV R6, RZ, RZ, -R6 ;  /* 0x000000ffff06c224 */ /* 0x000fe200078e0a06 */
[----:B------:R-:W-:Y:S01]  /*5770*/  ISETP.GT.U32.AND P4, PT, R8, R12, PT ;  /* 0x0000000c0800720c */ /* 0x000fe20003f84070 */
[----:B------:R-:W-:Y:S01]  /*5780*/  IMAD.MOV.U32 R5, RZ, RZ, R7 ;  /* 0x000000ffff057224 */ /* 0x000fe200078e0007 */
[----:B------:R-:W-:Y:S01]  /*5790*/  IABS R0, R4 ;  /* 0x0000000400007213 */ /* 0x000fe20000000000 */
[----:B------:R-:W-:Y:S01]  /*57a0*/  IMAD.MOV.U32 R7, RZ, RZ, R10 ;  /* 0x000000ffff077224 */ /* 0x000fe200078e000a */
[----:B------:R0:W-:Y:S01]  /*57b0*/  STL [R1+0x368], R6 ;  /* 0x0003680601007387 */ /* 0x0001e20000100800 */
[----:B------:R-:W-:-:S02]  /*57c0*/  @!P3 IMAD.MOV R5, RZ, RZ, -R5 ;  /* 0x000000ffff05b224 */ /* 0x000fc400078e0a05 */
[----:B------:R-:W-:Y:S01]  /*57d0*/  @!P6 IMAD.MOV R7, RZ, RZ, -R7 ;  /* 0x000000ffff07e224 */ /* 0x000fe200078e0a07 */
[----:B------:R-:W-:Y:S02]  /*57e0*/  ISETP.GE.AND P6, PT, R3, RZ, PT ;  /* 0x000000ff0300720c */ /* 0x000fe40003fc6270 */
[----:B------:R1:W-:Y:S01]  /*57f0*/  STL [R1+0x318], R5 ;  /* 0x0003180501007387 */ /* 0x0003e20000100800 */
[--C-:B------:R-:W-:Y:S01]  /*5800*/  @!P5 IMAD.IADD R15, R15, 0x1, -R8.reuse ;  /* 0x000000010f0fd824 */ /* 0x100fe200078e0a08 */
[----:B------:R-:W-:Y:S01]  /*5810*/  IADD3 R3, R16, 0x17a, RZ ;  /* 0x0000017a10037810 */ /* 0x000fe20007ffe0ff */
[----:B------:R-:W-:Y:S01]  /*5820*/  @!P4 IMAD.IADD R12, R12, 0x1, -R8 ;  /* 0x000000010c0cc824 */ /* 0x000fe200078e0a08 */
[----:B------:R-:W-:Y:S01]  /*5830*/  ISETP.GE.AND P4, PT, R4, RZ, PT ;  /* 0x000000ff0400720c */ /* 0x000fe20003f86270 */
[----:B0-----:R-:W-:Y:S01]  /*5840*/  IMAD.HI.U32 R6, R2, R13, RZ ;  /* 0x0000000d02067227 */ /* 0x001fe200078e00ff */
[C---:B------:R-:W-:Y:S01]  /*5850*/  ISETP.GT.U32.AND P5, PT, R8.reuse, R15, PT ;  /* 0x0000000f0800720c */ /* 0x040fe20003fa4070 */
[----:B------:R0:W-:Y:S01]  /*5860*/  STL [R1+0x364], R7 ;  /* 0x0003640701007387 */ /* 0x0001e20000100800 */
[----:B------:R-:W-:Y:S01]  /*5870*/  ISETP.GT.U32.AND P3, PT, R8, R12, PT ;  /* 0x0000000c0800720c */ /* 0x000fe20003f64070 */
[----:B------:R-:W-:-:S02]  /*5880*/  IMAD.MOV R6, RZ, RZ, -R6 ;  /* 0x000000ffff067224 */ /* 0x000fc400078e0a06 */
[----:B------:R-:W-:-:S04]  /*5890*/  IMAD.HI.U32 R4, R2, R9, RZ ;  /* 0x0000000902047227 */ /* 0x000fc800078e00ff */
[----:B------:R-:W-:Y:S01]  /*58a0*/  IMAD R13, R8, R6, R13 ;  /* 0x00000006080d7224 */ /* 0x000fe200078e020d */
[----:B------:R-:W-:Y:S01]  /*58b0*/  IADD3 R6, R16, 0x17e, RZ ;  /* 0x0000017e10067810 */ /* 0x000fe20007ffe0ff */
[----:B-1----:R-:W-:Y:S01]  /*58c0*/  IMAD.HI.U32 R5, R2, R0, RZ ;  /* 0x0000000002057227 */ /* 0x002fe200078e00ff */
[----:B0-----:R-:W-:Y:S02]  /*58d0*/  IADD3 R7, R16, 0x17c, RZ ;  /* 0x0000017c10077810 */ /* 0x001fe40007ffe0ff */
[----:B------:R-:W-:Y:S01]  /*58e0*/  IABS R14, R6 ;  /* 0x00000006000e7213 */ /* 0x000fe20000000000 */
[----:B------:R-:W-:Y:S01]  /*58f0*/  @!P3 IMAD.IADD R12, R12, 0x1, -R8 ;  /* 0x000000010c0cb824 */ /* 0x000fe200078e0a08 */
[----:B------:R-:W-:Y:S01]  /*5900*/  ISETP.GT.U32.AND P3, PT, R8, R13, PT ;  /* 0x0000000d0800720c */ /* 0x000fe20003f64070 */
[----:B------:R-:W-:Y:S01]  /*5910*/  IMAD.MOV R4, RZ, RZ, -R4 ;  /* 0x000000ffff047224 */ /* 0x000fe200078e0a04 */
[----:B------:R-:W-:Y:S01]  /*5920*/  IABS R11, R7 ;  /* 0x00000007000b7213 */ /* 0x000fe20000000000 */
[----:B------:R-:W-:-:S02]  /*5930*/  IMAD.MOV R5, RZ, RZ, -R5 ;  /* 0x000000ffff057224 */ /* 0x000fc400078e0a05 */
[C---:B------:R-:W-:Y:S02]  /*5940*/  IMAD R9, R8.reuse, R4, R9 ;  /* 0x0000000408097224 */ /* 0x040fe400078e0209 */
[----:B------:R-:W-:Y:S02]  /*5950*/  IMAD.MOV.U32 R17, RZ, RZ, R12 ;  /* 0x000000ffff117224 */ /* 0x000fe400078e000c */
[----:B------:R-:W-:Y:S01]  /*5960*/  IMAD R10, R8, R5, R0 ;  /* 0x00000005080a7224 */ /* 0x000fe200078e0200 */
[----:B------:R-:W-:Y:S01]  /*5970*/  IADD3 R0, R16, 0x180, RZ ;  /* 0x0000018010007810 */ /* 0x000fe20007ffe0ff */
[----:B------:R-:W-:Y:S01]  /*5980*/  @!P1 IMAD.MOV R17, RZ, RZ, -R17 ;  /* 0x000000ffff119224 */ /* 0x000fe200078e0a11 */
[C---:B------:R-:W-:Y:S01]  /*5990*/  ISETP.GT.U32.AND P1, PT, R8.reuse, R9, PT ;  /* 0x000000090800720c */ /* 0x040fe20003f24070 */
[--C-:B------:R-:W-:Y:S01]  /*59a0*/  @!P5 IMAD.IADD R15, R15, 0x1, -R8.reuse ;  /* 0x000000010f0fd824 */ /* 0x100fe200078e0a08 */
[----:B------:R-:W-:Y:S01]  /*59b0*/  ISETP.GT.U32.AND P5, PT, R8, R10, PT ;  /* 0x0000000a0800720c */ /* 0x000fe20003fa4070 */
[--C-:B------:R-:W-:Y:S01]  /*59c0*/  @!P3 IMAD.IADD R13, R13, 0x1, -R8.reuse ;  /* 0x000000010d0db824 */ /* 0x100fe200078e0a08 */
[----:B------:R-:W-:Y:S01]  /*59d0*/  IABS R4, R0 ;  /* 0x0000000000047213 */ /* 0x000fe20000000000 */
[----:B------:R-:W-:Y:S01]  /*59e0*/  @!P2 IMAD.MOV R15, RZ, RZ, -R15 ;  /* 0x000000ffff0fa224 */ /* 0x000fe200078e0a0f */
[----:B------:R-:W-:Y:S01]  /*59f0*/  ISETP.GE.AND P2, PT, R0, RZ, PT ;  /* 0x000000ff0000720c */ /* 0x000fe20003f46270 */
[----:B------:R-:W-:Y:S01]  /*5a00*/  STL [R1+0x32c], R17 ;  /* 0x00032c1101007387 */ /* 0x000fe20000100800 */
[----:B------:R-:W-:Y:S01]  /*5a10*/  ISETP.GT.U32.AND P3, PT, R8, R13, PT ;  /* 0x0000000d0800720c */ /* 0x000fe20003f64070 */
[----:B------:R-:W-:Y:S01]  /*5a20*/  IMAD.HI.U32 R12, R2, R4, RZ ;  /* 0x00000004020c7227 */ /* 0x000fe200078e00ff */
[----:B------:R-:W-:Y:S01]  /*5a30*/  IABS R5, R3 ;  /* 0x0000000300057213 */ /* 0x000fe20000000000 */
[----:B------:R0:W-:Y:S02]  /*5a40*/  STL [R1+0x360], R15 ;  /* 0x0003600f01007387 */ /* 0x0001e40000100800 */
[----:B------:R-:W-:-:S02]  /*5a50*/  @!P1 IMAD.IADD R9, R9, 0x1, -R8 ;  /* 0x0000000109099824 */ /* 0x000fc400078e0a08 */
[----:B------:R-:W-:Y:S02]  /*5a60*/  IMAD.MOV R12, RZ, RZ, -R12 ;  /* 0x000000ffff0c7224 */ /* 0x000fe400078e0a0c */
[----:B------:R-:W-:Y:S01]  /*5a70*/  @!P5 IMAD.IADD R10, R10, 0x1, -R8 ;  /* 0x000000010a0ad824 */ /* 0x000fe200078e0a08 */
[C---:B------:R-:W-:Y:S01]  /*5a80*/  ISETP.GT.U32.AND P1, PT, R8.reuse, R9, PT ;  /* 0x000000090800720c */ /* 0x040fe20003f24070 */
[C---:B------:R-:W-:Y:S02]  /*5a90*/  IMAD R0, R8.reuse, R12, R4 ;  /* 0x0000000c08007224 */ /* 0x040fe400078e0204 */
[----:B------:R-:W-:Y:S01]  /*5aa0*/  @!P3 IMAD.IADD R13, R13, 0x1, -R8 ;  /* 0x000000010d0db824 */ /* 0x000fe200078e0a08 */
[----:B------:R-:W-:Y:S01]  /*5ab0*/  ISETP.GT.U32.AND P5, PT, R8, R10, PT ;  /* 0x0000000a0800720c */ /* 0x000fe20003fa4070 */
[----:B------:R-:W-:Y:S01]  /*5ac0*/  IMAD.HI.U32 R4, R2, R11, RZ ;  /* 0x0000000b02047227 */ /* 0x000fe200078e00ff */
[----:B------:R-:W-:-:S03]  /*5ad0*/  ISETP.GT.U32.AND P3, PT, R8, R0, PT ;  /* 0x000000000800720c */ /* 0x000fc60003f64070 */
[----:B0-----:R-:W-:-:S04]  /*5ae0*/  IMAD.HI.U32 R15, R2, R14, RZ ;  /* 0x0000000e020f7227 */ /* 0x001fc800078e00ff */
[----:B------:R-:W-:-:S04]  /*5af0*/  IMAD.HI.U32 R12, R2, R5, RZ ;  /* 0x00000005020c7227 */ /* 0x000fc800078e00ff */
[----:B------:R-:W-:Y:S02]  /*5b00*/  IMAD.MOV R4, RZ, RZ, -R4 ;  /* 0x000000ffff047224 */ /* 0x000fe400078e0a04 */
[----:B------:R-:W-:Y:S02]  /*5b10*/  IMAD.MOV R15, RZ, RZ, -R15 ;  /* 0x000000ffff0f7224 */ /* 0x000fe400078e0a0f */
[----:B------:R-:W-:Y:S02]  /*5b20*/  IMAD.MOV R12, RZ, RZ, -R12 ;  /* 0x000000ffff0c7224 */ /* 0x000fe400078e0a0c */
[----:B------:R-:W-:Y:S01]  /*5b30*/  IMAD R11, R8, R4, R11 ;  /* 0x00000004080b7224 */ /* 0x000fe200078e020b */
[----:B------:R-:W-:Y:S01]  /*5b40*/  IADD3 R4, R16, 0x178, RZ ;  /* 0x0000017810047810 */ /* 0x000fe20007ffe0ff */
[--C-:B------:R-:W-:Y:S02]  /*5b50*/  @!P1 IMAD.IADD R9, R9, 0x1, -R8.reuse ;  /* 0x0000000109099824 */ /* 0x100fe400078e0a08 */
[----:B------:R-:W-:Y:S01]  /*5b60*/  @!P5 IMAD.IADD R10, R10, 0x1, -R8 ;  /* 0x000000010a0ad824 */ /* 0x000fe200078e0a08 */
[----:B------:R-:W-:Y:S01]  /*5b70*/  ISETP.GE.AND P5, PT, R6, RZ, PT ;  /* 0x000000ff0600720c */ /* 0x000fe20003fa6270 */
[----:B------:R-:W-:Y:S01]  /*5b80*/  IMAD.MOV.U32 R17, RZ, RZ, R13 ;  /* 0x000000ffff117224 */ /* 0x000fe200078e000d */
[C---:B------:R-:W-:Y:S01]  /*5b90*/  ISETP.GT.U32.AND P1, PT, R8.reuse, R11, PT ;  /* 0x0000000b0800720c */ /* 0x040fe20003f24070 */
[----:B------:R-:W-:-:S02]  /*5ba0*/  IMAD R6, R8, R15, R14 ;  /* 0x0000000f08067224 */ /* 0x000fc400078e020e */
[----:B------:R-:W-:Y:S01]  /*5bb0*/  IMAD R5, R8, R12, R5 ;  /* 0x0000000c08057224 */ /* 0x000fe200078e0205 */
[----:B------:R-:W-:Y:S01]  /*5bc0*/  IABS R12, R4 ;  /* 0x00000004000c7213 */ /* 0x000fe20000000000 */
[----:B------:R-:W-:Y:S01]  /*5bd0*/  IMAD.MOV.U32 R13, RZ, RZ, R9 ;  /* 0x000000ffff0d7224 */ /* 0x000fe200078e0009 */
[----:B------:R-:W-:Y:S01]  /*5be0*/  IADD3 R9, R16, 0x176, RZ ;  /* 0x0000017610097810 */ /* 0x000fe20007ffe0ff */
[----:B------:R-:W-:Y:S02]  /*5bf0*/  @!P3 IMAD.IADD R0, R0, 0x1, -R8 ;  /* 0x000000010000b824 */ /* 0x000fe400078e0a08 */
[----:B------:R-:W-:Y:S01]  /*5c00*/  @!P0 IMAD.MOV R17, RZ, RZ, -R17 ;  /* 0x000000ffff118224 */ /* 0x000fe200078e0a11 */
[C---:B------:R-:W-:Y:S01]  /*5c10*/  ISETP.GT.U32.AND P0, PT, R8.reuse, R6, PT ;  /* 0x000000060800720c */ /* 0x040fe20003f04070 */
[----:B------:R-:W-:Y:S01]  /*5c20*/  @!P6 IMAD.MOV R13, RZ, RZ, -R13 ;  /* 0x000000ffff0de224 */ /* 0x000fe200078e0a0d */
[C---:B------:R-:W-:Y:S01]  /*5c30*/  ISETP.GT.U32.AND P6, PT, R8.reuse, R5, PT ;  /* 0x000000050800720c */ /* 0x040fe20003fc4070 */
[----:B------:R-:W-:Y:S01]  /*5c40*/  IMAD.MOV.U32 R14, RZ, RZ, R10 ;  /* 0x000000ffff0e7224 */ /* 0x000fe200078e000a */
[----:B------:R-:W-:Y:S01]  /*5c50*/  ISETP.GT.U32.AND P3, PT, R8, R0, PT ;  /* 0x000000000800720c */ /* 0x000fe20003f64070 */
[----:B------:R-:W-:Y:S01]  /*5c60*/  IMAD.MOV.U32 R10, RZ, RZ, R12 ;  /* 0x000000ffff0a7224 */ /* 0x000fe200078e000c */
[----:B------:R-:W-:Y:S01]  /*5c70*/  IABS R12, R9 ;  /* 0x00000009000c7213 */ /* 0x000fe20000000000 */
[----:B------:R-:W-:Y:S01]  /*5c80*/  @!P4 IMAD.MOV R14, RZ, RZ, -R14 ;  /* 0x000000ffff0ec224 */ /* 0x000fe200078e0a0e */
[----:B------:R-:W-:Y:S01]  /*5c90*/  ISETP.GE.AND P4, PT, R7, RZ, PT ;  /* 0x000000ff0700720c */ /* 0x000fe20003f86270 */
[----:B------:R-:W-:Y:S01]  /*5ca0*/  IMAD.HI.U32 R7, R2, R10, RZ ;  /* 0x0000000a02077227 */ /* 0x000fe200078e00ff */
[----:B------:R-:W-:Y:S03]  /*5cb0*/  STL [R1+0x34c], R17 ;  /* 0x00034c1101007387 */ /* 0x000fe60000100800 */
[----:B------:R-:W-:Y:S01]  /*5cc0*/  @!P1 IMAD.IADD R11, R11, 0x1, -R8 ;  /* 0x000000010b0b9824 */ /* 0x000fe200078e0a08 */
[----:B------:R-:W-:Y:S01]  /*5cd0*/  STL [R1+0x354], R14 ;  /* 0x0003540e01007387 */ /* 0x000fe20000100800 */
[----:B------:R-:W-:-:S02]  /*5ce0*/  IMAD.MOV R7, RZ, RZ, -R7 ;  /* 0x000000ffff077224 */ /* 0x000fc400078e0a07 */
[--C-:B------:R-:W-:Y:S01]  /*5cf0*/  @!P0 IMAD.IADD R6, R6, 0x1, -R8.reuse ;  /* 0x0000000106068824 */ /* 0x100fe200078e0a08 */
[----:B------:R0:W-:Y:S01]  /*5d00*/  STL [R1+0x358], R13 ;  /* 0x0003580d01007387 */ /* 0x0001e20000100800 */
[--C-:B------:R-:W-:Y:S01]  /*5d10*/  @!P6 IMAD.IADD R5, R5, 0x1, -R8.reuse ;  /* 0x000000010505e824 */ /* 0x100fe200078e0a08 */
[----:B------:R-:W-:Y:S01]  /*5d20*/  ISETP.GT.U32.AND P6, PT, R8, R11, PT ;  /* 0x0000000b0800720c */ /* 0x000fe20003fc4070 */
[----:B------:R-:W-:Y:S01]  /*5d30*/  @!P3 IMAD.IADD R0, R0, 0x1, -R8 ;  /* 0x000000010000b824 */ /* 0x000fe200078e0a08 */
[C---:B------:R-:W-:Y:S01]  /*5d40*/  ISETP.GT.U32.AND P1, PT, R8.reuse, R6, PT ;  /* 0x000000060800720c */ /* 0x040fe20003f24070 */
[----:B------:R-:W-:Y:S01]  /*5d50*/  IMAD R10, R8, R7, R10 ;  /* 0x00000007080a7224 */ /* 0x000fe200078e020a */
[----:B------:R-:W-:Y:S01]  /*5d60*/  ISETP.GE.AND P0, PT, R4, RZ, PT ;  /* 0x000000ff0400720c */ /* 0x000fe20003f06270 */
[----:B------:R-:W-:Y:S01]  /*5d70*/  IMAD.HI.U32 R7, R2, R12, RZ ;  /* 0x0000000c02077227 */ /* 0x000fe200078e00ff */
[----:B------:R-:W-:Y:S02]  /*5d80*/  ISETP.GE.AND P3, PT, R3, RZ, PT ;  /* 0x000000ff0300720c */ /* 0x000fe40003f66270 */
[C---:B------:R-:W-:Y:S01]  /*5d90*/  IADD3 R4, R16.reuse, 0x170, RZ ;  /* 0x0000017010047810 */ /* 0x040fe20007ffe0ff */
[----:B0-----:R-:W-:Y:S01]  /*5da0*/  IMAD.MOV.U32 R13, RZ, RZ, R0 ;  /* 0x000000ffff0d7224 */ /* 0x001fe200078e0000 */
[----:B------:R-:W-:Y:S01]  /*5db0*/  IADD3 R3, R16, 0x174, RZ ;  /* 0x0000017410037810 */ /* 0x000fe20007ffe0ff */
[----:B------:R-:W-:Y:S01]  /*5dc0*/  IMAD.MOV R7, RZ, RZ, -R7 ;  /* 0x000000ffff077224 */ /* 0x000fe200078e0a07 */
[----:B------:R-:W-:Y:S01]  /*5dd0*/  IABS R14, R4 ;  /* 0x00000004000e7213 */ /* 0x000fe20000000000 */
[----:B------:R-:W-:Y:S01]  /*5de0*/  @!P2 IMAD.MOV R13, RZ, RZ, -R13 ;  /* 0x000000ffff0da224 */ /* 0x000fe200078e0a0d */
[C---:B------:R-:W-:Y:S01]  /*5df0*/  ISETP.GT.U32.AND P2, PT, R8.reuse, R5, PT ;  /* 0x000000050800720c */ /* 0x040fe20003f44070 */
[----:B------:R-:W-:Y:S01]  /*5e00*/  IMAD R12, R8, R7, R12 ;  /* 0x00000007080c7224 */ /* 0x000fe200078e020c */
[----:B------:R-:W-:Y:S01]  /*5e10*/  IADD3 R0, R16, 0x172, RZ ;  /* 0x0000017210007810 */ /* 0x000fe20007ffe0ff */
[--C-:B------:R-:W-:Y:S01]  /*5e20*/  @!P6 IMAD.IADD R11, R11, 0x1, -R8.reuse ;  /* 0x000000010b0be824 */ /* 0x100fe200078e0a08 */
[----:B------:R0:W-:Y:S01]  /*5e30*/  STL [R1+0x35c], R13 ;  /* 0x00035c0d01007387 */ /* 0x0001e20000100800 */
[----:B------:R-:W-:Y:S01]  /*5e40*/  @!P1 IMAD.IADD R6, R6, 0x1, -R8 ;  /* 0x0000000106069824 */ /* 0x000fe200078e0a08 */
[C---:B------:R-:W-:Y:S01]  /*5e50*/  ISETP.GT.U32.AND P6, PT, R8.reuse, R12, PT ;  /* 0x0000000c0800720c */ /* 0x040fe20003fc4070 */
[----:B------:R-:W-:Y:S01]  /*5e60*/  @!P4 IMAD.MOV R11, RZ, RZ, -R11 ;  /* 0x000000ffff0bc224 */ /* 0x000fe200078e0a0b */
[----:B------:R-:W-:Y:S01]  /*5e70*/  ISETP.GT.U32.AND P1, PT, R8, R10, PT ;  /* 0x0000000a0800720c */ /* 0x000fe20003f24070 */
[----:B------:R-:W-:Y:S01]  /*5e80*/  IMAD.MOV.U32 R17, RZ, RZ, R6 ;  /* 0x000000ffff117224 */ /* 0x000fe200078e0006 */
[----:B------:R-:W-:-:S03]  /*5e90*/  IABS R7, R0 ;  /* 0x0000000000077213 */ /* 0x000fc60000000000 */
[----:B------:R-:W-:Y:S01]  /*5ea0*/  @!P2 IMAD.IADD R5, R5, 0x1, -R8 ;  /* 0x000000010505a824 */ /* 0x000fe200078e0a08 */
[----:B0-----:R-:W-:Y:S01]  /*5eb0*/  IABS R13, R3 ;  /* 0x00000003000d7213 */ /* 0x001fe20000000000 */
[----:B------:R-:W-:Y:S01]  /*5ec0*/  IMAD.HI.U32 R15, R2, R7, RZ ;  /* 0x00000007020f7227 */ /* 0x000fe200078e00ff */
[----:B------:R-:W-:-:S03]  /*5ed0*/  ISETP.GE.AND P2, PT, R9, RZ, PT ;  /* 0x000000ff0900720c */ /* 0x000fc60003f46270 */
[----:B------:R-:W-:Y:S02]  /*5ee0*/  IMAD.MOV.U32 R9, RZ, RZ, R14 ;  /* 0x000000ffff097224 */ /* 0x000fe400078e000e */
[----:B------:R-:W-:-:S04]  /*5ef0*/  IMAD.HI.U32 R14, R2, R13, RZ ;  /* 0x0000000d020e7227 */ /* 0x000fc800078e00ff */
[----:B------:R-:W-:Y:S02]  /*5f00*/  @!P6 IMAD.IADD R12, R12, 0x1, -R8 ;  /* 0x000000010c0ce824 */ /* 0x000fe400078e0a08 */
[----:B------:R-:W-:Y:S02]  /*5f10*/  IMAD.MOV R14, RZ, RZ, -R14 ;  /* 0x000000ffff0e7224 */ /* 0x000fe400078e0a0e */
[----:B------:R-:W-:Y:S01]  /*5f20*/  @!P1 IMAD.IADD R10, R10, 0x1, -R8 ;  /* 0x000000010a0a9824 */ /* 0x000fe200078e0a08 */
[----:B------:R-:W-:Y:S01]  /*5f30*/  ISETP.GE.AND P1, PT, R3, RZ, PT ;  /* 0x000000ff0300720c */ /* 0x000fe20003f26270 */
[----:B------:R-:W-:Y:S01]  /*5f40*/  IMAD.HI.U32 R3, R2, R9, RZ ;  /* 0x0000000902037227 */ /* 0x000fe200078e00ff */
[----:B------:R-:W-:-:S03]  /*5f50*/  ISETP.GT.U32.AND P6, PT, R8, R12, PT ;  /* 0x0000000c0800720c */ /* 0x000fc60003fc4070 */
[----:B------:R-:W-:Y:S02]  /*5f60*/  IMAD.MOV R6, RZ, RZ, -R15 ;  /* 0x000000ffff067224 */ /* 0x000fe400078e0a0f */
[----:B------:R-:W-:Y:S01]  /*5f70*/  IMAD R13, R8, R14, R13 ;  /* 0x0000000e080d7224 */ /* 0x000fe200078e020d */
[----:B------:R-:W-:Y:S01]  /*5f80*/  IADD3 R14, R16, 0x16e, RZ ;  /* 0x0000016e100e7810 */ /* 0x000fe20007ffe0ff */
[----:B------:R-:W-:Y:S01]  /*5f90*/  @!P5 IMAD.MOV R17, RZ, RZ, -R17 ;  /* 0x000000ffff11d224 */ /* 0x000fe200078e0a11 */
[C---:B------:R-:W-:Y:S01]  /*5fa0*/  ISETP.GT.U32.AND P5, PT, R8.reuse, R10, PT ;  /* 0x0000000a0800720c */ /* 0x040fe20003fa4070 */
[----:B------:R-:W-:Y:S01]  /*5fb0*/  IMAD.MOV R3, RZ, RZ, -R3 ;  /* 0x000000ffff037224 */ /* 0x000fe200078e0a03 */
[C---:B------:R-:W-:Y:S01]  /*5fc0*/  ISETP.GT.U32.AND P4, PT, R8.reuse, R13, PT ;  /* 0x0000000d0800720c */ /* 0x040fe20003f84070 */
[C---:B------:R-:W-:Y:S01]  /*5fd0*/  IMAD R7, R8.reuse, R6, R7 ;  /* 0x0000000608077224 */ /* 0x040fe200078e0207 */
[----:B------:R0:W-:Y:S01]  /*5fe0*/  STL [R1+0x350], R17 ;  /* 0x0003501101007387 */ /* 0x0001e20000100800 */
[C---:B------:R-:W-:Y:S01]  /*5ff0*/  IMAD R9, R8.reuse, R3, R9 ;  /* 0x0000000308097224 */ /* 0x040fe200078e0209 */
[----:B------:R-:W-:Y:S01]  /*6000*/  IABS R3, R14 ;  /* 0x0000000e00037213 */ /* 0x000fe20000000000 */
[----:B------:R-:W-:Y:S01]  /*6010*/  @!P3 IMAD.MOV R5, RZ, RZ, -R5 ;  /* 0x000000ffff05b224 */ /* 0x000fe200078e0a05 */
[----:B------:R-:W-:Y:S01]  /*6020*/  ISETP.GT.U32.AND P3, PT, R8, R7, PT ;  /* 0x000000070800720c */ /* 0x000fe20003f64070 */
[--C-:B------:R-:W-:Y:S01]  /*6030*/  @!P6 IMAD.IADD R12, R12, 0x1, -R8.reuse ;  /* 0x000000010c0ce824 */ /* 0x100fe200078e0a08 */
[----:B------:R-:W-:Y:S01]  /*6040*/  ISETP.GT.U32.AND P6, PT, R8, R9, PT ;  /* 0x000000090800720c */ /* 0x000fe20003fc4070 */
[----:B------:R-:W-:Y:S01]  /*6050*/  STL [R1+0x340], R11 ;  /* 0x0003400b01007387 */ /* 0x000fe20000100800 */
[----:B------:R-:W-:Y:S01]  /*6060*/  IADD3 R6, R16, 0x16a, RZ ;  /* 0x0000016a10067810 */ /* 0x000fe20007ffe0ff */
[--C-:B------:R-:W-:Y:S01]  /*6070*/  @!P5 IMAD.IADD R10, R10, 0x1, -R8.reuse ;  /* 0x000000010a0ad824 */ /* 0x100fe200078e0a08 */
[----:B------:R-:W-:Y:S01]  /*6080*/  ISETP.GE.AND P5, PT, R0, RZ, PT ;  /* 0x000000ff0000720c */ /* 0x000fe20003fa6270 */
[----:B------:R-:W-:Y:S01]  /*6090*/  @!P4 IMAD.IADD R13, R13, 0x1, -R8 ;  /* 0x000000010d0dc824 */ /* 0x000fe200078e0a08 */
[----:B------:R-:W-:Y:S01]  /*60a0*/  IADD3 R0, R16, 0x16c, RZ ;  /* 0x0000016c10007810 */ /* 0x000fe20007ffe0ff */
[----:B------:R1:W-:Y:S01]  /*60b0*/  STL [R1+0x344], R5 ;  /* 0x0003440501007387 */ /* 0x0003e20000100800 */
[----:B------:R-:W-:Y:S01]  /*60c0*/  ISETP.GE.AND P4, PT, R4, RZ, PT ;  /* 0x000000ff0400720c */ /* 0x000fe20003f86270 */
[----:B------:R-:W-:Y:S01]  /*60d0*/  IMAD.HI.U32 R4, R2, R3, RZ ;  /* 0x0000000302047227 */ /* 0x000fe200078e00ff */
[----:B0-----:R-:W-:-:S03]  /*60e0*/  IABS R17, R6 ;  /* 0x0000000600117213 */ /* 0x001fc60000000000 */
[--C-:B------:R-:W-:Y:S01]  /*60f0*/  @!P3 IMAD.IADD R7, R7, 0x1, -R8.reuse ;  /* 0x000000010707b824 */ /* 0x100fe200078e0a08 */
[C---:B------:R-:W-:Y:S01]  /*6100*/  ISETP.GT.U32.AND P3, PT, R8.reuse, R13, PT ;  /* 0x0000000d0800720c */ /* 0x040fe20003f64070 */
[----:B------:R-:W-:Y:S01]  /*6110*/  @!P6 IMAD.IADD R9, R9, 0x1, -R8 ;  /* 0x000000010909e824 */ /* 0x000fe200078e0a08 */
[----:B-1----:R-:W-:Y:S01]  /*6120*/  IABS R5, R0 ;  /* 0x0000000000057213 */ /* 0x002fe20000000000 */
[----:B------:R-:W-:Y:S01]  /*6130*/  IMAD.MOV.U32 R11, RZ, RZ, R10 ;  /* 0x000000ffff0b7224 */ /* 0x000fe200078e000a */
[----:B------:R-:W-:Y:S01]  /*6140*/  ISETP.GT.U32.AND P6, PT, R8, R7, PT ;  /* 0x000000070800720c */ /* 0x000fe20003fc4070 */
[----:B------:R-:W-:Y:S02]  /*6150*/  IMAD.MOV R4, RZ, RZ, -R4 ;  /* 0x000000ffff047224 */ /* 0x000fe400078e0a04 */
[----:B------:R-:W-:-:S04]  /*6160*/  IMAD.HI.U32 R10, R2, R5, RZ ;  /* 0x00000005020a7227 */ /* 0x000fc800078e00ff */
[----:B------:R-:W-:Y:S01]  /*6170*/  IMAD R3, R8, R4, R3 ;  /* 0x0000000408037224 */ /* 0x000fe200078e0203 */
[----:B------:R-:W-:Y:S01]  /*6180*/  IADD3 R4, R16, 0x168, RZ ;  /* 0x0000016810047810 */ /* 0x000fe20007ffe0ff */
[----:B------:R-:W-:Y:S02]  /*6190*/  IMAD.MOV R10, RZ, RZ, -R10 ;  /* 0x000000ffff0a7224 */ /* 0x000fe400078e0a0a */
[--C-:B------:R-:W-:Y:S01]  /*61a0*/  @!P3 IMAD.IADD R13, R13, 0x1, -R8.reuse ;  /* 0x000000010d0db824 */ /* 0x100fe200078e0a08 */
[C---:B------:R-:W-:Y:S01]  /*61b0*/  ISETP.GT.U32.AND P3, PT, R8.reuse, R3, PT ;  /* 0x000000030800720c */ /* 0x040fe20003f64070 */
[C---:B------:R-:W-:Y:S01]  /*61c0*/  IMAD R5, R8.reuse, R10, R5 ;  /* 0x0000000a08057224 */ /* 0x040fe200078e0205 */
[----:B------:R-:W-:Y:S01]  /*61d0*/  IABS R10, R4 ;  /* 0x00000004000a7213 */ /* 0x000fe20000000000 */
[----:B------:R-:W-:Y:S02]  /*61e0*/  @!P6 IMAD.IADD R7, R7, 0x1, -R8 ;  /* 0x000000010707e824 */ /* 0x000fe400078e0a08 */
[----:B------:R-:W-:Y:S01]  /*61f0*/  @!P0 IMAD.MOV R11, RZ, RZ, -R11 ;  /* 0x000000ffff0b8224 */ /* 0x000fe200078e0a0b */
[----:B------:R-:W-:Y:S01]  /*6200*/  ISETP.GT.U32.AND P6, PT, R8, R5, PT ;  /* 0x000000050800720c */ /* 0x000fe20003fc4070 */
[----:B------:R-:W-:Y:S01]  /*6210*/  IMAD.HI.U32 R18, R2, R17, RZ ;  /* 0x0000001102127227 */ /* 0x000fe200078e00ff */
[----:B------:R-:W-:-:S02]  /*6220*/  ISETP.GT.U32.AND P0, PT, R8, R9, PT ;  /* 0x000000090800720c */ /* 0x000fc40003f04070 */
[----:B------:R0:W-:Y:S01]  /*6230*/  STL [R1+0x348], R11 ;  /* 0x0003480b01007387 */ /* 0x0001e20000100800 */
[----:B------:R-:W-:Y:S02]  /*6240*/  IMAD.MOV R18, RZ, RZ, -R18 ;  /* 0x000000ffff127224 */ /* 0x000fe400078e0a12 */
[----:B------:R-:W-:Y:S01]  /*6250*/  @!P3 IMAD.IADD R3, R3, 0x1, -R8 ;  /* 0x000000010303b824 */ /* 0x000fe200078e0a08 */
[----:B------:R-:W-:Y:S01]  /*6260*/  ISETP.GE.AND P3, PT, R0, RZ, PT ;  /* 0x000000ff0000720c */ /* 0x000fe20003f66270 */
[----:B------:R-:W-:-:S04]  /*6270*/  IMAD.HI.U32 R15, R2, R10, RZ ;  /* 0x0000000a020f7227 */ /* 0x000fc800078e00ff */
[----:B------:R-:W-:Y:S01]  /*6280*/  @!P6 IMAD.IADD R5, R5, 0x1, -R8 ;  /* 0x000000010505e824 */ /* 0x000fe200078e0a08 */
[C---:B------:R-:W-:Y:S01]  /*6290*/  ISETP.GT.U32.AND P6, PT, R8.reuse, R3, PT ;  /* 0x000000030800720c */ /* 0x040fe20003fc4070 */
[----:B------:R-:W-:Y:S01]  /*62a0*/  IMAD R0, R8, R18, R17 ;  /* 0x0000001208007224 */ /* 0x000fe200078e0211 */
[----:B0-----:R-:W-:Y:S01]  /*62b0*/  IADD3 R11, R16, 0x166, RZ ;  /* 0x00000166100b7810 */ /* 0x001fe20007ffe0ff */
[----:B------:R-:W-:Y:S02]  /*62c0*/  IMAD.MOV R15, RZ, RZ, -R15 ;  /* 0x000000ffff0f7224 */ /* 0x000fe400078e0a0f */
[----:B------:R-:W-:Y:S02]  /*62d0*/  IMAD.MOV.U32 R19, RZ, RZ, R13 ;  /* 0x000000ffff137224 */ /* 0x000fe400078e000d */
[----:B------:R-:W-:Y:S01]  /*62e0*/  @!P2 IMAD.MOV R12, RZ, RZ, -R12 ;  /* 0x000000ffff0ca224 */ /* 0x000fe200078e0a0c */
[C---:B------:R-:W-:Y:S01]  /*62f0*/  ISETP.GT.U32.AND P2, PT, R8.reuse, R5, PT ;  /* 0x000000050800720c */ /* 0x040fe20003f44070 */
[----:B------:R-:W-:Y:S01]  /*6300*/  @!P1 IMAD.MOV R19, RZ, RZ, -R19 ;  /* 0x000000ffff139224 */ /* 0x000fe200078e0a13 */
[C---:B------:R-:W-:Y:S01]  /*6310*/  ISETP.GT.U32.AND P1, PT, R8.reuse, R0, PT ;  /* 0x000000000800720c */ /* 0x040fe20003f24070 */
[----:B------:R-:W-:Y:S01]  /*6320*/  IMAD R10, R8, R15, R10 ;  /* 0x0000000f080a7224 */ /* 0x000fe200078e020a */
[----:B------:R0:W-:Y:S01]  /*6330*/  STL [R1+0x33c], R12 ;  /* 0x00033c0c01007387 */ /* 0x0001e20000100800 */
[--C-:B------:R-:W-:Y:S01]  /*6340*/  @!P0 IMAD.IADD R9, R9, 0x1, -R8.reuse ;  /* 0x0000000109098824 */ /* 0x100fe200078e0a08 */
[----:B------:R-:W-:Y:S01]  /*6350*/  ISETP.GE.AND P0, PT, R14, RZ, PT ;  /* 0x000000ff0e00720c */ /* 0x000fe20003f06270 */
[----:B------:R-:W-:Y:S01]  /*6360*/  @!P6 IMAD.IADD R3, R3, 0x1, -R8 ;  /* 0x000000010303e824 */ /* 0x000fe200078e0a08 */
[----:B------:R-:W-:Y:S01]  /*6370*/  ISETP.GT.U32.AND P6, PT, R8, R10, PT ;  /* 0x0000000a0800720c */ /* 0x000fe20003fc4070 */
[----:B------:R-:W-:Y:S01]  /*6380*/  STL [R1+0x338], R19 ;  /* 0x0003381301007387 */ /* 0x000fe20000100800 */
[----:B------:R-:W-:-:S03]  /*6390*/  IABS R14, R11 ;  /* 0x0000000b000e7213 */ /* 0x000fc60000000000 */
[----:B------:R-:W-:Y:S01]  /*63a0*/  @!P2 IMAD.IADD R5, R5, 0x1, -R8 ;  /* 0x000000010505a824 */ /* 0x000fe200078e0a08 */
[----:B------:R-:W-:Y:S01]  /*63b0*/  ISETP.GE.AND P2, PT, R11, RZ, PT ;  /* 0x000000ff0b00720c */ /* 0x000fe20003f46270 */
[----:B0-----:R-:W-:Y:S01]  /*63c0*/  IMAD.MOV.U32 R12, RZ, RZ, R7 ;  /* 0x000000ffff0c7224 */ /* 0x001fe200078e0007 */
[----:B------:R-:W-:Y:S01]  /*63d0*/  IADD3 R11, R16, 0x156, RZ ;  /* 0x00000156100b7810 */ /* 0x000fe20007ffe0ff */
[----:B------:R-:W-:Y:S02]  /*63e0*/  IMAD.MOV.U32 R7, RZ, RZ, R9 ;  /* 0x000000ffff077224 */ /* 0x000fe400078e0009 */
[----:B------:R-:W-:Y:S01]  /*63f0*/  @!P5 IMAD.MOV R12, RZ, RZ, -R12 ;  /* 0x000000ffff0cd224 */ /* 0x000fe200078e0a0c */
[----:B------:R-:W-:Y:S01]  /*6400*/  ISETP.GE.AND P5, PT, R6, RZ, PT ;  /* 0x000000ff0600720c */ /* 0x000fe20003fa6270 */
[----:B------:R-:W-:Y:S01]  /*6410*/  @!P4 IMAD.MOV R7, RZ, RZ, -R7 ;  /* 0x000000ffff07c224 */ /* 0x000fe200078e0a07 */
[----:B------:R-:W-:Y:S01]  /*6420*/  ISETP.GE.AND P4, PT, R4, RZ, PT ;  /* 0x000000ff0400720c */ /* 0x000fe20003f86270 */
[--C-:B------:R-:W-:Y:S01]  /*6430*/  @!P1 IMAD.IADD R0, R0, 0x1, -R8.reuse ;  /* 0x0000000100009824 */ /* 0x100fe200078e0a08 */
[----:B------:R-:W-:Y:S01]  /*6440*/  IADD3 R4, R16, 0x164, RZ ;  /* 0x0000016410047810 */ /* 0x000fe20007ffe0ff */
[----:B------:R-:W-:Y:S01]  /*6450*/  IMAD.HI.U32 R6, R2, R14, RZ ;  /* 0x0000000e02067227 */ /* 0x000fe200078e00ff */
[----:B------:R-:W-:Y:S02]  /*6460*/  STL [R1+0x334], R12 ;  /* 0x0003340c01007387 */ /* 0x000fe40000100800 */
[----:B------:R-:W-:Y:S01]  /*6470*/  IABS R17, R4 ;  /* 0x0000000400117213 */ /* 0x000fe20000000000 */
[----:B------:R-:W-:Y:S01]  /*6480*/  @!P6 IMAD.IADD R10, R10, 0x1, -R8 ;  /* 0x000000010a0ae824 */ /* 0x000fe200078e0a08 */
[----:B------:R-:W-:Y:S01]  /*6490*/  ISETP.GT.U32.AND P6, PT, R8, R0, PT ;  /* 0x000000000800720c */ /* 0x000fe20003fc4070 */
[----:B------:R-:W-:Y:S01]  /*64a0*/  IMAD.MOV.U32 R9, RZ, RZ, R3 ;  /* 0x000000ffff097224 */ /* 0x000fe200078e0003 */
[----:B------:R0:W-:Y:S01]  /*64b0*/  STL [R1+0x330], R7 ;  /* 0x0003300701007387 */ /* 0x0001e20000100800 */
[----:B------:R-:W-:Y:S01]  /*64c0*/  IMAD.MOV R6, RZ, RZ, -R6 ;  /* 0x000000ffff067224 */ /* 0x000fe200078e0a06 */
[----:B------:R-:W-:Y:S01]  /*64d0*/  ISETP.GE.AND P1, PT, R4, RZ, PT ;  /* 0x000000ff0400720c */ /* 0x000fe20003f26270 */
[----:B------:R-:W-:Y:S01]  /*64e0*/  IMAD.HI.U32 R3, R2, R17, RZ ;  /* 0x0000001102037227 */ /* 0x000fe200078e00ff */
[----:B------:R-:W-:-:S03]  /*64f0*/  IADD3 R4, R16, 0x15e, RZ ;  /* 0x0000015e10047810 */ /* 0x000fc60007ffe0ff */
[----:B------:R-:W-:Y:S01]  /*6500*/  IMAD R18, R8, R6, R14 ;  /* 0x0000000608127224 */ /* 0x000fe200078e020e */
[C---:B------:R-:W-:Y:S01]  /*6510*/  IADD3 R6, R16.reuse, 0x160, RZ ;  /* 0x0000016010067810 */ /* 0x040fe20007ffe0ff */
[----:B------:R-:W-:Y:S01]  /*6520*/  IMAD.MOV R3, RZ, RZ, -R3 ;  /* 0x000000ffff037224 */ /* 0x000fe200078e0a03 */
[----:B0-----:R-:W-:Y:S01]  /*6530*/  IADD3 R7, R16, 0x162, RZ ;  /* 0x0000016210077810 */ /* 0x001fe20007ffe0ff */
[----:B------:R-:W-:Y:S01]  /*6540*/  @!P3 IMAD.MOV R5, RZ, RZ, -R5 ;  /* 0x000000ffff05b224 */ /* 0x000fe200078e0a05 */
[C---:B------:R-:W-:Y:S01]  /*6550*/  ISETP.GT.U32.AND P3, PT, R8.reuse, R18, PT ;  /* 0x000000120800720c */ /* 0x040fe20003f64070 */
[C---:B------:R-:W-:Y:S01]  /*6560*/  IMAD R17, R8.reuse, R3, R17 ;  /* 0x0000000308117224 */ /* 0x040fe200078e0211 */
[----:B------:R-:W-:Y:S01]  /*6570*/  IABS R12, R7 ;  /* 0x00000007000c7213 */ /* 0x000fe20000000000 */
[----:B------:R-:W-:Y:S01]  /*6580*/  @!P0 IMAD.MOV R9, RZ, RZ, -R9 ;  /* 0x000000ffff098224 */ /* 0x000fe200078e0a09 */
[----:B------:R-:W-:Y:S01]  /*6590*/  ISETP.GT.U32.AND P0, PT, R8, R10, PT ;  /* 0x0000000a0800720c */ /* 0x000fe20003f04070 */
[----:B------:R-:W-:Y:S01]  /*65a0*/  @!P6 IMAD.IADD R0, R0, 0x1, -R8 ;  /* 0x000000010000e824 */ /* 0x000fe200078e0a08 */
[----:B------:R-:W-:Y:S01]  /*65b0*/  ISETP.GT.U32.AND P6, PT, R8, R17, PT ;  /* 0x000000110800720c */ /* 0x000fe20003fc4070 */
[----:B------:R-:W-:Y:S01]  /*65c0*/  IMAD.HI.U32 R3, R2, R12, RZ ;  /* 0x0000000c02037227 */ /* 0x000fe200078e00ff */
[----:B------:R-:W-:Y:S01]  /*65d0*/  IABS R15, R6 ;  /* 0x00000006000f7213 */ /* 0x000fe20000000000 */
[----:B------:R0:W-:Y:S01]  /*65e0*/  STL [R1+0x328], R9 ;  /* 0x0003280901007387 */ /* 0x0001e20000100800 */
[----:B------:R-:W-:-:S03]  /*65f0*/  IABS R14, R4 ;  /* 0x00000004000e7213 */ /* 0x000fc60000000000 */
[--C-:B------:R-:W-:Y:S01]  /*6600*/  @!P3 IMAD.IADD R18, R18, 0x1, -R8.reuse ;  /* 0x000000011212b824 */ /* 0x100fe200078e0a08 */
[----:B------:R1:W-:Y:S01]  /*6610*/  STL [R1+0x324], R5 ;  /* 0x0003240501007387 */ /* 0x0003e20000100800 */
[----:B------:R-:W-:Y:S02]  /*6620*/  ISETP.GE.AND P3, PT, R6, RZ, PT ;  /* 0x000000ff0600720c */ /* 0x000fe40003f66270 */
[--C-:B------:R-:W-:Y:S01]  /*6630*/  @!P0 IMAD.IADD R10, R10, 0x1, -R8.reuse ;  /* 0x000000010a0a8824 */ /* 0x100fe200078e0a08 */
[----:B------:R-:W-:Y:S01]  /*6640*/  ISETP.GE.AND P0, PT, R7, RZ, PT ;  /* 0x000000ff0700720c */ /* 0x000fe20003f06270 */
[----:B------:R-:W-:Y:S01]  /*6650*/  @!P6 IMAD.IADD R17, R17, 0x1, -R8 ;  /* 0x000000011111e824 */ /* 0x000fe200078e0a08 */
[----:B------:R-:W-:Y:S01]  /*6660*/  ISETP.GT.U32.AND P6, PT, R8, R18, PT ;  /* 0x000000120800720c */ /* 0x000fe20003fc4070 */
[----:B------:R-:W-:Y:S02]  /*6670*/  IMAD.MOV R7, RZ, RZ, -R3 ;  /* 0x000000ffff077224 */ /* 0x000fe400078e0a03 */
[----:B0-----:R-:W-:-:S02]  /*6680*/  IMAD.MOV.U32 R9, RZ, RZ, R0 ;  /* 0x000000ffff097224 */ /* 0x001fc400078e0000 */
[----:B-1----:R-:W-:-:S04]  /*6690*/  IMAD.HI.U32 R5, R2, R15, RZ ;  /* 0x0000000f02057227 */ /* 0x002fc800078e00ff */
[----:B------:R-:W-:Y:S02]  /*66a0*/  IMAD.MOV R5, RZ, RZ, -R5 ;  /* 0x000000ffff057224 */ /* 0x000fe400078e0a05 */
[----:B------:R-:W-:Y:S01]  /*66b0*/  IMAD R12, R8, R7, R12 ;  /* 0x00000007080c7224 */ /* 0x000fe200078e020c */
[----:B------:R-:W-:Y:S01]  /*66c0*/  IADD3 R7, R16, 0x15c, RZ ;  /* 0x0000015c10077810 */ /* 0x000fe20007ffe0ff */
[----:B------:R-:W-:Y:S02]  /*66d0*/  IMAD.MOV.U32 R0, RZ, RZ, R10 ;  /* 0x000000ffff007224 */ /* 0x000fe400078e000a */
[C---:B------:R-:W-:Y:S01]  /*66e0*/  IMAD R15, R8.reuse, R5, R15 ;  /* 0x00000005080f7224 */ /* 0x040fe200078e020f */
[----:B------:R-:W-:Y:S01]  /*66f0*/  IABS R10, R7 ;  /* 0x00000007000a7213 */ /* 0x000fe20000000000 */
[----:B------:R-:W-:Y:S01]  /*6700*/  @!P4 IMAD.MOV R0, RZ, RZ, -R0 ;  /* 0x000000ffff00c224 */ /* 0x000fe200078e0a00 */
[C---:B------:R-:W-:Y:S01]  /*6710*/  ISETP.GT.U32.AND P4, PT, R8.reuse, R12, PT ;  /* 0x0000000c0800720c */ /* 0x040fe20003f84070 */
[----:B------:R-:W-:Y:S01]  /*6720*/  @!P5 IMAD.MOV R9, RZ, RZ, -R9 ;  /* 0x000000ffff09d224 */ /* 0x000fe200078e0a09 */
[----:B------:R-:W-:Y:S01]  /*6730*/  ISETP.GT.U32.AND P5, PT, R8, R17, PT ;  /* 0x000000110800720c */ /* 0x000fe20003fa4070 */
[----:B------:R-:W-:Y:S01]  /*6740*/  @!P6 IMAD.IADD R18, R18, 0x1, -R8 ;  /* 0x000000011212e824 */ /* 0x000fe200078e0a08 */
[----:B------:R-:W-:Y:S01]  /*6750*/  ISETP.GT.U32.AND P6, PT, R8, R15, PT ;  /* 0x0000000f0800720c */ /* 0x000fe20003fc4070 */
[----:B------:R-:W-:Y:S01]  /*6760*/  IMAD.HI.U32 R3, R2, R14, RZ ;  /* 0x0000000e02037227 */ /* 0x000fe200078e00ff */
[----:B------:R-:W-:Y:S01]  /*6770*/  STL [R1+0x31c], R9 ;  /* 0x00031c0901007387 */ /* 0x000fe20000100800 */
[----:B------:R-:W-:-:S02]  /*6780*/  IABS R5, R11 ;  /* 0x0000000b00057213 */ /* 0x000fc40000000000 */
[----:B------:R-:W-:Y:S01]  /*6790*/  IMAD.MOV R3, RZ, RZ, -R3 ;  /* 0x000000ffff037224 */ /* 0x000fe200078e0a03 */
[----:B------:R0:W-:Y:S01]  /*67a0*/  STL [R1+0x320], R0 ;  /* 0x0003200001007387 */ /* 0x0001e20000100800 */
[----:B------:R-:W-:-:S04]  /*67b0*/  IMAD.HI.U32 R13, R2, R10, RZ ;  /* 0x0000000a020d7227 */ /* 0x000fc800078e00ff */
[----:B------:R-:W-:Y:S01]  /*67c0*/  IMAD R14, R8, R3, R14 ;  /* 0x00000003080e7224 */ /* 0x000fe200078e020e */
[----:B------:R-:W-:Y:S01]  /*67d0*/  IADD3 R3, R16, 0x15a, RZ ;  /* 0x0000015a10037810 */ /* 0x000fe20007ffe0ff */
[--C-:B------:R-:W-:Y:S01]  /*67e0*/  @!P4 IMAD.IADD R12, R12, 0x1, -R8.reuse ;  /* 0x000000010c0cc824 */ /* 0x100fe200078e0a08 */
[----:B------:R-:W-:Y:S01]  /*67f0*/  ISETP.GE.AND P4, PT, R4, RZ, PT ;  /* 0x000000ff0400720c */ /* 0x000fe20003f86270 */
[--C-:B------:R-:W-:Y:S01]  /*6800*/  @!P5 IMAD.IADD R17, R17, 0x1, -R8.reuse ;  /* 0x000000011111d824 */ /* 0x100fe200078e0a08 */
[C---:B------:R-:W-:Y:S01]  /*6810*/  ISETP.GT.U32.AND P5, PT, R8.reuse, R14, PT ;  /* 0x0000000e0800720c */ /* 0x040fe20003fa4070 */
[----:B------:R-:W-:Y:S01]  /*6820*/  @!P6 IMAD.IADD R15, R15, 0x1, -R8 ;  /* 0x000000010f0fe824 */ /* 0x000fe200078e0a08 */
[----:B------:R-:W-:Y:S01]  /*6830*/  ISETP.GT.U32.AND P6, PT, R8, R12, PT ;  /* 0x0000000c0800720c */ /* 0x000fe20003fc4070 */
[----:B------:R-:W-:Y:S01]  /*6840*/  IMAD.MOV R13, RZ, RZ, -R13 ;  /* 0x000000ffff0d7224 */ /* 0x000fe200078e0a0d */
[----:B0-----:R-:W-:Y:S01]  /*6850*/  IABS R0, R3 ;  /* 0x0000000300007213 */ /* 0x001fe20000000000 */
[----:B------:R-:W-:Y:S01]  /*6860*/  IMAD.MOV.U32 R19, RZ, RZ, R17 ;  /* 0x000000ffff137224 */ /* 0x000fe200078e0011 */
[----:B------:R-:W-:Y:S01]  /*6870*/  IADD3 R9, R16, 0x158, RZ ;  /* 0x0000015810097810 */ /* 0x000fe20007ffe0ff */
[----:B------:R-:W-:-:S02]  /*6880*/  IMAD R10, R8, R13, R10 ;  /* 0x0000000d080a7224 */ /* 0x000fc400078e020a */
[----:B------:R-:W-:Y:S01]  /*6890*/  IMAD.HI.U32 R4, R2, R0, RZ ;  /* 0x0000000002047227 */ /* 0x000fe200078e00ff */
[----:B------:R-:W-:-:S03]  /*68a0*/  IABS R6, R9 ;  /* 0x0000000900067213 */ /* 0x000fc60000000000 */
[--C-:B------:R-:W-:Y:S01]  /*68b0*/  @!P5 IMAD.IADD R14, R14, 0x1, -R8.reuse ;  /* 0x000000010e0ed824 */ /* 0x100fe200078e0a08 */
[----:B------:R-:W-:Y:S01]  /*68c0*/  ISETP.GT.U32.AND P5, PT, R8, R15, PT ;  /* 0x0000000f0800720c */ /* 0x000fe20003fa4070 */
[----:B------:R-:W-:Y:S01]  /*68d0*/  @!P6 IMAD.IADD R12, R12, 0x1, -R8 ;  /* 0x000000010c0ce824 */ /* 0x000fe200078e0a08 */
[----:B------:R-:W-:Y:S01]  /*68e0*/  ISETP.GT.U32.AND P6, PT, R8, R10, PT ;  /* 0x0000000a0800720c */ /* 0x000fe20003fc4070 */
[----:B------:R-:W-:Y:S02]  /*68f0*/  IMAD.MOV R4, RZ, RZ, -R4 ;  /* 0x000000ffff047224 */ /* 0x000fe400078e0a04 */
[----:B------:R-:W-:Y:S01]  /*6900*/  IMAD.MOV.U32 R20, RZ, RZ, R18 ;  /* 0x000000ffff147224 */ /* 0x000fe200078e0012 */
[----:B------:R-:W-:Y:S01]  /*6910*/  IADD3 R18, R16, 0x148, RZ ;  /* 0x0000014810127810 */ /* 0x000fe20007ffe0ff */
[----:B------:R-:W-:Y:S01]  /*6920*/  @!P1 IMAD.MOV R19, RZ, RZ, -R19 ;  /* 0x000000ffff139224 */ /* 0x000fe200078e0a13 */
[----:B------:R-:W-:Y:S01]  /*6930*/  ISETP.GE.AND P1, PT, R7, RZ, PT ;  /* 0x000000ff0700720c */ /* 0x000fe20003f26270 */
[----:B------:R-:W-:Y:S01]  /*6940*/  IMAD R0, R8, R4, R0 ;  /* 0x0000000408007224 */ /* 0x000fe200078e0200 */
[----:B------:R-:W-:Y:S01]  /*6950*/  IADD3 R4, R16, 0x154, RZ ;  /* 0x0000015410047810 */ /* 0x000fe20007ffe0ff */
[----:B------:R-:W-:-:S04]  /*6960*/  IMAD.HI.U32 R7, R2, R5, RZ ;  /* 0x0000000502077227 */ /* 0x000fc800078e00ff */
[----:B------:R-:W-:Y:S01]  /*6970*/  @!P2 IMAD.MOV R20, RZ, RZ, -R20 ;  /* 0x000000ffff14a224 */ /* 0x000fe200078e0a14 */
[C---:B------:R-:W-:Y:S01]  /*6980*/  ISETP.GT.U32.AND P2, PT, R8.reuse, R14, PT ;  /* 0x0000000e0800720c */ /* 0x040fe20003f44070 */
[----:B------:R-:W-:Y:S02]  /*6990*/  IMAD.MOV R7, RZ, RZ, -R7 ;  /* 0x000000ffff077224 */ /* 0x000fe400078e0a07 */
[--C-:B------:R-:W-:Y:S01]  /*69a0*/  @!P5 IMAD.IADD R15, R15, 0x1, -R8.reuse ;  /* 0x000000010f0fd824 */ /* 0x100fe200078e0a08 */
[----:B------:R-:W-:Y:S01]  /*69b0*/  ISETP.GT.U32.AND P5, PT, R8, R0, PT ;  /* 0x000000000800720c */ /* 0x000fe20003fa4070 */
[----:B------:R-:W-:Y:S01]  /*69c0*/  @!P6 IMAD.IADD R10, R10, 0x1, -R8 ;  /* 0x000000010a0ae824 */ /* 0x000fe200078e0a08 */
[----:B------:R-:W-:Y:S01]  /*69d0*/  STL [R1+0x2dc], R20 ;  /* 0x0002dc1401007387 */ /* 0x000fe20000100800 */
[----:B------:R-:W-:Y:S02]  /*69e0*/  IMAD.MOV.U32 R17, RZ, RZ, R12 ;  /* 0x000000ffff117224 */ /* 0x000fe400078e000c */
[----:B------:R-:W-:Y:S01]  /*69f0*/  IMAD.HI.U32 R13, R2, R6, RZ ;  /* 0x00000006020d7227 */ /* 0x000fe200078e00ff */
[----:B------:R-:W-:Y:S03]  /*6a00*/  STL [R1+0x2ec], R19 ;  /* 0x0002ec1301007387 */ /* 0x000fe60000100800 */
[----:B------:R-:W-:Y:S01]  /*6a10*/  IMAD R5, R8, R7, R5 ;  /* 0x0000000708057224 */ /* 0x000fe200078e0205 */
[----:B------:R-:W-:Y:S01]  /*6a20*/  IADD3 R7, R16, 0x152, RZ ;  /* 0x0000015210077810 */ /* 0x000fe20007ffe0ff */
[----:B------:R-:W-:Y:S01]  /*6a30*/  @!P0 IMAD.MOV R17, RZ, RZ, -R17 ;  /* 0x000000ffff118224 */ /* 0x000fe200078e0a11 */
[----:B------:R-:W-:Y:S01]  /*6a40*/  ISETP.GT.U32.AND P0, PT, R8, R10, PT ;  /* 0x0000000a0800720c */ /* 0x000fe20003f04070 */
[----:B------:R-:W-:-:S02]  /*6a50*/  IMAD.MOV R13, RZ, RZ, -R13 ;  /* 0x000000ffff0d7224 */ /* 0x000fc400078e0a0d */
[----:B------:R-:W-:Y:S01]  /*6a60*/  @!P3 IMAD.MOV R15, RZ, RZ, -R15 ;  /* 0x000000ffff0fb224 */ /* 0x000fe200078e0a0f */
[----:B------:R-:W-:Y:S01]  /*6a70*/  ISETP.GT.U32.AND P3, PT, R8, R5, PT ;  /* 0x000000050800720c */ /* 0x000fe20003f64070 */
[----:B------:R-:W-:Y:S01]  /*6a80*/  @!P2 IMAD.IADD R14, R14, 0x1, -R8 ;  /* 0x000000010e0ea824 */ /* 0x000fe200078e0a08 */
[----:B------:R-:W-:Y:S01]  /*6a90*/  ISETP.GE.AND P2, PT, R3, RZ, PT ;  /* 0x000000ff0300720c */ /* 0x000fe20003f46270 */
[----:B------:R-:W-:Y:S01]  /*6aa0*/  IMAD R6, R8, R13, R6 ;  /* 0x0000000d08067224 */ /* 0x000fe200078e0206 */
[----:B------:R-:W-:Y:S01]  /*6ab0*/  IABS R3, R4 ;  /* 0x0000000400037213 */ /* 0x000fe20000000000 */
[----:B------:R-:W-:Y:S01]  /*6ac0*/  @!P5 IMAD.IADD R0, R0, 0x1, -R8 ;  /* 0x000000010000d824 */ /* 0x000fe200078e0a08 */
[----:B------:R-:W-:Y:S01]  /*6ad0*/  IABS R13, R7 ;  /* 0x00000007000d7213 */ /* 0x000fe20000000000 */
[----:B------:R-:W-:Y:S01]  /*6ae0*/  @!P4 IMAD.MOV R14, RZ, RZ, -R14 ;  /* 0x000000ffff0ec224 */ /* 0x000fe200078e0a0e */
[----:B------:R-:W-:Y:S01]  /*6af0*/  ISETP.GT.U32.AND P6, PT, R8, R6, PT ;  /* 0x000000060800720c */ /* 0x000fe20003fc4070 */
[--C-:B------:R-:W-:Y:S01]  /*6b00*/  @!P0 IMAD.IADD R10, R10, 0x1, -R8.reuse ;  /* 0x000000010a0a8824 */ /* 0x100fe200078e0a08 */
[----:B------:R-:W-:Y:S01]  /*6b10*/  STL [R1+0x314], R17 ;  /* 0x0003141101007387 */ /* 0x000fe20000100800 */
[----:B------:R-:W-:Y:S01]  /*6b20*/  ISETP.GT.U32.AND P5, PT, R8, R0, PT ;  /* 0x000000000800720c */ /* 0x000fe20003fa4070 */
[----:B------:R-:W-:Y:S01]  /*6b30*/  IMAD.HI.U32 R12, R2, R3, RZ ;  /* 0x00000003020c7227 */ /* 0x000fe200078e00ff */
[----:B------:R-:W-:Y:S01]  /*6b40*/  ISETP.GE.AND P4, PT, R9, RZ, PT ;  /* 0x000000ff0900720c */ /* 0x000fe20003f86270 */
[----:B------:R-:W-:Y:S01]  /*6b50*/  STL [R1+0x2f4], R15 ;  /* 0x0002f40f01007387 */ /* 0x000fe20000100800 */
[----:B------:R-:W-:Y:S01]  /*6b60*/  ISETP.GE.AND P0, PT, R11, RZ, PT ;  /* 0x000000ff0b00720c */ /* 0x000fe20003f06270 */
[----:B------:R-:W-:Y:S01]  /*6b70*/  @!P3 IMAD.IADD R5, R5, 0x1, -R8 ;  /* 0x000000010505b824 */ /* 0x000fe200078e0a08 */
[----:B------:R-:W-:Y:S01]  /*6b80*/  ISETP.GE.AND P3, PT, R4, RZ, PT ;  /* 0x000000ff0400720c */ /* 0x000fe20003f66270 */
[----:B------:R0:W-:Y:S01]  /*6b90*/  STL [R1+0x2f8], R14 ;  /* 0x0002f80e01007387 */ /* 0x0001e20000100800 */
[----:B------:R-:W-:-:S02]  /*6ba0*/  IMAD.MOV R12, RZ, RZ, -R12 ;  /* 0x000000ffff0c7224 */ /* 0x000fc400078e0a0c */
[----:B------:R-:W-:Y:S01]  /*6bb0*/  IMAD.MOV.U32 R9, RZ, RZ, R13 ;  /* 0x000000ffff097224 */ /* 0x000fe200078e000d */
[----:B------:R-:W-:Y:S01]  /*6bc0*/  IADD3 R13, R16, 0x150, RZ ;  /* 0x00000150100d7810 */ /* 0x000fe20007ffe0ff */
[----:B------:R-:W-:Y:S02]  /*6bd0*/  IMAD R3, R8, R12, R3 ;  /* 0x0000000c08037224 */ /* 0x000fe400078e0203 */
[----:B------:R-:W-:-:S04]  /*6be0*/  IMAD.HI.U32 R11, R2, R9, RZ ;  /* 0x00000009020b7227 */ /* 0x000fc800078e00ff */
[----:B0-----:R-:W-:Y:S01]  /*6bf0*/  IMAD.MOV.U32 R14, RZ, RZ, R10 ;  /* 0x000000ffff0e7224 */ /* 0x001fe200078e000a */
[----:B------:R-:W-:Y:S01]  /*6c00*/  IADD3 R10, R16, 0x14e, RZ ;  /* 0x0000014e100a7810 */ /* 0x000fe20007ffe0ff */
[----:B------:R-:W-:Y:S02]  /*6c10*/  @!P6 IMAD.IADD R6, R6, 0x1, -R8 ;  /* 0x000000010606e824 */ /* 0x000fe400078e0a08 */
[----:B------:R-:W-:Y:S01]  /*6c20*/  @!P1 IMAD.MOV R14, RZ, RZ, -R14 ;  /* 0x000000ffff0e9224 */ /* 0x000fe200078e0a0e */
[----:B------:R-:W-:Y:S01]  /*6c30*/  ISETP.GT.U32.AND P1, PT, R8, R5, PT ;  /* 0x000000050800720c */ /* 0x000fe20003f24070 */
[----:B------:R-:W-:Y:S01]  /*6c40*/  @!P5 IMAD.IADD R0, R0, 0x1, -R8 ;  /* 0x000000010000d824 */ /* 0x000fe200078e0a08 */
[C---:B------:R-:W-:Y:S01]  /*6c50*/  ISETP.GT.U32.AND P5, PT, R8.reuse, R3, PT ;  /* 0x000000030800720c */ /* 0x040fe20003fa4070 */
[----:B------:R-:W-:Y:S01]  /*6c60*/  IMAD.MOV R11, RZ, RZ, -R11 ;  /* 0x000000ffff0b7224 */ /* 0x000fe200078e0a0b */
[C---:B------:R-:W-:Y:S01]  /*6c70*/  ISETP.GT.U32.AND P6, PT, R8.reuse, R6, PT ;  /* 0x000000060800720c */ /* 0x040fe20003fc4070 */
[----:B------:R-:W-:Y:S01]  /*6c80*/  IMAD.MOV.U32 R12, RZ, RZ, R0 ;  /* 0x000000ffff0c7224 */ /* 0x000fe200078e0000 */
[----:B------:R-:W-:Y:S01]  /*6c90*/  STL [R1+0x2fc], R14 ;  /* 0x0002fc0e01007387 */ /* 0x000fe20000100800 */
[----:B------:R-:W-:Y:S01]  /*6ca0*/  IMAD R4, R8, R11, R9 ;  /* 0x0000000b08047224 */ /* 0x000fe200078e0209 */
[----:B------:R-:W-:Y:S01]  /*6cb0*/  IADD3 R0, R16, 0x14c, RZ ;  /* 0x0000014c10007810 */ /* 0x000fe20007ffe0ff */
[----:B------:R-:W-:Y:S01]  /*6cc0*/  @!P2 IMAD.MOV R12, RZ, RZ, -R12 ;  /* 0x000000ffff0ca224 */ /* 0x000fe200078e0a0c */
[----:B------:R-:W-:-:S02]  /*6cd0*/  ISETP.GE.AND P2, PT, R13, RZ, PT ;  /* 0x000000ff0d00720c */ /* 0x000fc40003f46270 */
[----:B------:R-:W-:Y:S01]  /*6ce0*/  IABS R13, R13 ;  /* 0x0000000d000d7213 */ /* 0x000fe20000000000 */
[--C-:B------:R-:W-:Y:S01]  /*6cf0*/  @!P1 IMAD.IADD R5, R5, 0x1, -R8.reuse ;  /* 0x0000000105059824 */ /* 0x100fe200078e0a08 */
[----:B------:R-:W-:Y:S01]  /*6d00*/  ISETP.GT.U32.AND P1, PT, R8, R4, PT ;  /* 0x000000040800720c */ /* 0x000fe20003f24070 */
[--C-:B------:R-:W-:Y:S01]  /*6d10*/  @!P5 IMAD.IADD R3, R3, 0x1, -R8.reuse ;  /* 0x000000010303d824 */ /* 0x100fe200078e0a08 */
[----:B------:R0:W-:Y:S01]  /*6d20*/  STL [R1+0x300], R12 ;  /* 0x0003000c01007387 */ /* 0x0001e20000100800 */
[----:B------:R-:W-:Y:S01]  /*6d30*/  @!P6 IMAD.IADD R6, R6, 0x1, -R8 ;  /* 0x000000010606e824 */ /* 0x000fe200078e0a08 */
[----:B------:R-:W-:Y:S01]  /*6d40*/  ISETP.GE.AND P6, PT, R7, RZ, PT ;  /* 0x000000ff0700720c */ /* 0x000fe20003fc6270 */
[----:B------:R-:W-:Y:S01]  /*6d50*/  IMAD.MOV.U32 R7, RZ, RZ, R5 ;  /* 0x000000ffff077224 */ /* 0x000fe200078e0005 */
[----:B------:R-:W-:Y:S01]  /*6d60*/  ISETP.GT.U32.AND P5, PT, R8, R3, PT ;  /* 0x000000030800720c */ /* 0x000fe20003fa4070 */
[----:B------:R-:W-:Y:S01]  /*6d70*/  @!P4 IMAD.MOV R6, RZ, RZ, -R6 ;  /* 0x000000ffff06c224 */ /* 0x000fe200078e0a06 */
[----:B------:R-:W-:Y:S01]  /*6d80*/  ISETP.GE.AND P4, PT, R10, RZ, PT ;  /* 0x000000ff0a00720c */ /* 0x000fe20003f86270 */
[----:B------:R-:W-:Y:S01]  /*6d90*/  @!P0 IMAD.MOV R7, RZ, RZ, -R7 ;  /* 0x000000ffff078224 */ /* 0x000fe200078e0a07 */
[----:B------:R-:W-:-:S02]  /*6da0*/  ISETP.GE.AND P0, PT, R0, RZ, PT ;  /* 0x000000ff0000720c */ /* 0x000fc40003f06270 */
[----:B------:R-:W-:Y:S01]  /*6db0*/  STL [R1+0x30c], R6 ;  /* 0x00030c0601007387 */ /* 0x000fe20000100800 */
[--C-:B------:R-:W-:Y:S01]  /*6dc0*/  @!P1 IMAD.IADD R4, R4, 0x1, -R8.reuse ;  /* 0x0000000104049824 */ /* 0x100fe200078e0a08 */
[----:B------:R-:W-:Y:S02]  /*6dd0*/  IABS R0, R0 ;  /* 0x0000000000007213 */ /* 0x000fe40000000000 */
[----:B------:R1:W-:Y:S01]  /*6de0*/  STL [R1+0x310], R7 ;  /* 0x0003100701007387 */ /* 0x0003e20000100800 */
[----:B------:R-:W-:Y:S02]  /*6df0*/  IABS R10, R10 ;  /* 0x0000000a000a7213 */ /* 0x000fe40000000000 */
[----:B------:R-:W-:Y:S01]  /*6e00*/  ISETP.GT.U32.AND P1, PT, R8, R4, PT ;  /* 0x000000040800720c */ /* 0x000fe20003f24070 */
[----:B------:R-:W-:Y:S01]  /*6e10*/  @!P5 IMAD.IADD R3, R3, 0x1, -R8 ;  /* 0x000000010303d824 */ /* 0x000fe200078e0a08 */
[----:B------:R-:W-:Y:S01]  /*6e20*/  IADD3 R9, R16, 0x14a, RZ ;  /* 0x0000014a10097810 */ /* 0x000fe20007ffe0ff */
[----:B------:R-:W-:Y:S01]  /*6e30*/  IMAD.HI.U32 R5, R2, R0, RZ ;  /* 0x0000000002057227 */ /* 0x000fe200078e00ff */
[----:B0-----:R-:W-:-:S02]  /*6e40*/  IADD3 R12, R16, 0x146, RZ ;  /* 0x00000146100c7810 */ /* 0x001fc40007ffe0ff */
[----:B------:R-:W-:Y:S01]  /*6e50*/  ISETP.GE.AND P5, PT, R9, RZ, PT ;  /* 0x000000ff0900720c */ /* 0x000fe20003fa6270 */
[----:B-1----:R-:W-:Y:S01]  /*6e60*/  IMAD.HI.U32 R7, R2, R13, RZ ;  /* 0x0000000d02077227 */ /* 0x002fe200078e00ff */
[----:B------:R-:W-:Y:S02]  /*6e70*/  IABS R9, R9 ;  /* 0x0000000900097213 */ /* 0x000fe40000000000 */
[----:B------:R-:W-:Y:S01]  /*6e80*/  IABS R15, R12 ;  /* 0x0000000c000f7213 */ /* 0x000fe20000000000 */
[----:B------:R-:W-:Y:S02]  /*6e90*/  IMAD.MOV R7, RZ, RZ, -R7 ;  /* 0x000000ffff077224 */ /* 0x000fe400078e0a07 */
[----:B------:R-:W-:Y:S02]  /*6ea0*/  IMAD.MOV.U32 R11, RZ, RZ, R3 ;  /* 0x000000ffff0b7224 */ /* 0x000fe400078e0003 */
[----:B------:R-:W-:Y:S02]  /*6eb0*/  IMAD R13, R8, R7, R13 ;  /* 0x00000007080d7224 */ /* 0x000fe400078e020d */
[----:B------:R-:W-:-:S02]  /*6ec0*/  IMAD.MOV R5, RZ, RZ, -R5 ;  /* 0x000000ffff057224 */ /* 0x000fc400078e0a05 */
[----:B------:R-:W-:Y:S01]  /*6ed0*/  @!P3 IMAD.MOV R11, RZ, RZ, -R11 ;  /* 0x000000ffff0bb224 */ /* 0x000fe200078e0a0b */
[----:B------:R-:W-:Y:S01]  /*6ee0*/  ISETP.GT.U32.AND P3, PT, R8, R13, PT ;  /* 0x0000000d0800720c */ /* 0x000fe20003f64070 */
[----:B------:R-:W-:Y:S02]  /*6ef0*/  @!P1 IMAD.IADD R4, R4, 0x1, -R8 ;  /* 0x0000000104049824 */ /* 0x000fe400078e0a08 */
[----:B------:R-:W-:Y:S01]  /*6f00*/  IMAD R0, R8, R5, R0 ;  /* 0x0000000508007224 */ /* 0x000fe200078e0200 */
[----:B------:R-:W-:Y:S01]  /*6f10*/  STL [R1+0x304], R11 ;  /* 0x0003040b01007387 */ /* 0x000fe20000100800 */
[----:B------:R-:W-:Y:S01]  /*6f20*/  IMAD.MOV.U32 R7, RZ, RZ, R4 ;  /* 0x000000ffff077224 */ /* 0x000fe200078e0004 */
[----:B------:R-:W-:Y:S01]  /*6f30*/  IABS R4, R18 ;  /* 0x0000001200047213 */ /* 0x000fe20000000000 */
[----:B------:R-:W-:-:S04]  /*6f40*/  IMAD.HI.U32 R6, R2, R10, RZ ;  /* 0x0000000a02067227 */ /* 0x000fc800078e00ff */
[----:B------:R-:W-:Y:S01]  /*6f50*/  @!P6 IMAD.MOV R7, RZ, RZ, -R7 ;  /* 0x000000ffff07e224 */ /* 0x000fe200078e0a07 */
[C---:B------:R-:W-:Y:S01]  /*6f60*/  ISETP.GT.U32.AND P6, PT, R8.reuse, R0, PT ;  /* 0x000000000800720c */ /* 0x040fe20003fc4070 */
[----:B------:R-:W-:Y:S02]  /*6f70*/  IMAD.MOV R6, RZ, RZ, -R6 ;  /* 0x000000ffff067224 */ /* 0x000fe400078e0a06 */
[----:B------:R-:W-:Y:S01]  /*6f80*/  @!P3 IMAD.IADD R13, R13, 0x1, -R8 ;  /* 0x000000010d0db824 */ /* 0x000fe200078e0a08 */
[----:B------:R0:W-:Y:S01]  /*6f90*/  STL [R1+0x308], R7 ;  /* 0x0003080701007387 */ /* 0x0001e20000100800 */
[----:B------:R-:W-:Y:S01]  /*6fa0*/  IMAD R10, R8, R6, R10 ;  /* 0x00000006080a7224 */ /* 0x000fe200078e020a */
[----:B------:R-:W-:Y:S01]  /*6fb0*/  IADD3 R6, R16, 0x142, RZ ;  /* 0x0000014210067810 */ /* 0x000fe20007ffe0ff */
[----:B------:R-:W-:Y:S01]  /*6fc0*/  IMAD.HI.U32 R3, R2, R9, RZ ;  /* 0x0000000902037227 */ /* 0x000fe200078e00ff */
[C---:B------:R-:W-:Y:S02]  /*6fd0*/  ISETP.GT.U32.AND P3, PT, R8.reuse, R13, PT ;  /* 0x0000000d0800720c */ /* 0x040fe40003f64070 */
[----:B------:R-:W-:Y:S01]  /*6fe0*/  ISETP.GT.U32.AND P1, PT, R8, R10, PT ;  /* 0x0000000a0800720c */ /* 0x000fe20003f24070 */
[----:B------:R-:W-:Y:S01]  /*6ff0*/  IMAD.MOV R3, RZ, RZ, -R3 ;  /* 0x000000ffff037224 */ /* 0x000fe200078e0a03 */
[----:B------:R-:W-:Y:S01]  /*7000*/  IABS R14, R6 ;  /* 0x00000006000e7213 */ /* 0x000fe20000000000 */
[----:B------:R-:W-:Y:S01]  /*7010*/  @!P6 IMAD.IADD R0, R0, 0x1, -R8 ;  /* 0x000000010000e824 */ /* 0x000fe200078e0a08 */
[----:B0-----:R-:W-:Y:S01]  /*7020*/  IADD3 R7, R16, 0x144, RZ ;  /* 0x0000014410077810 */ /* 0x001fe20007ffe0ff */
[----:B------:R-:W-:-:S02]  /*7030*/  IMAD R9, R8, R3, R9 ;  /* 0x0000000308097224 */ /* 0x000fc400078e0209 */
[----:B------:R-:W-:Y:S01]  /*7040*/  IMAD.HI.U32 R5, R2, R15, RZ ;  /* 0x0000000f02057227 */ /* 0x000fe200078e00ff */
[----:B------:R-:W-:Y:S02]  /*7050*/  ISETP.GT.U32.AND P6, PT, R8, R0, PT ;  /* 0x000000000800720c */ /* 0x000fe40003fc4070 */
[----:B------:R-:W-:Y:S01]  /*7060*/  IABS R3, R7 ;  /* 0x0000000700037213 */ /* 0x000fe20000000000 */
[----:B------:R-:W-:Y:S02]  /*7070*/  IMAD.MOV R5, RZ, RZ, -R5 ;  /* 0x000000ffff057224 */ /* 0x000fe400078e0a05 */
[--C-:B------:R-:W-:Y:S02]  /*7080*/  @!P1 IMAD.IADD R10, R10, 0x1, -R8.reuse ;  /* 0x000000010a0a9824 */ /* 0x100fe400078e0a08 */
[----:B------:R-:W-:Y:S01]  /*7090*/  @!P3 IMAD.IADD R13, R13, 0x1, -R8 ;  /* 0x000000010d0db824 */ /* 0x000fe200078e0a08 */
[C---:B------:R-:W-:Y:S01]  /*70a0*/  ISETP.GT.U32.AND P3, PT, R8.reuse, R9, PT ;  /* 0x000000090800720c */ /* 0x040fe20003f64070 */
[C---:B------:R-:W-:Y:S01]  /*70b0*/  IMAD R15, R8.reuse, R5, R15 ;  /* 0x00000005080f7224 */ /* 0x040fe200078e020f */
[----:B------:R-:W-:Y:S01]  /*70c0*/  ISETP.GT.U32.AND P1, PT, R8, R10, PT ;  /* 0x0000000a0800720c */ /* 0x000fe20003f24070 */
[----:B------:R-:W-:Y:S01]  /*70d0*/  IMAD.HI.U32 R11, R2, R4, RZ ;  /* 0x00000004020b7227 */ /* 0x000fe200078e00ff */
[----:B------:R-:W-:-:S03]  /*70e0*/  IADD3 R5, R16, 0x140, RZ ;  /* 0x0000014010057810 */ /* 0x000fc60007ffe0ff */
[--C-:B------:R-:W-:Y:S01]  /*70f0*/  @!P6 IMAD.IADD R0, R0, 0x1, -R8.reuse ;  /* 0x000000010000e824 */ /* 0x100fe200078e0a08 */
[----:B------:R-:W-:Y:S01]  /*7100*/  ISETP.GT.U32.AND P6, PT, R8, R15, PT ;  /* 0x0000000f0800720c */ /* 0x000fe20003fc4070 */
[----:B------:R-:W-:Y:S02]  /*7110*/  IMAD.MOV R11, RZ, RZ, -R11 ;  /* 0x000000ffff0b7224 */ /* 0x000fe400078e0a0b */
[----:B------:R-:W-:Y:S01]  /*7120*/  IMAD.MOV.U32 R19, RZ, RZ, R13 ;  /* 0x000000ffff137224 */ /* 0x000fe200078e000d */
[----:B------:R-:W-:Y:S01]  /*7130*/  IABS R13, R5 ;  /* 0x00000005000d7213 */ /* 0x000fe20000000000 */
[----:B------:R-:W-:Y:S01]  /*7140*/  @!P3 IMAD.IADD R9, R9, 0x1, -R8 ;  /* 0x000000010909b824 */ /* 0x000fe200078e0a08 */
[----:B------:R-:W-:Y:S01]  /*7150*/  ISETP.GE.AND P3, PT, R18, RZ, PT ;  /* 0x000000ff1200720c */ /* 0x000fe20003f66270 */
[C---:B------:R-:W-:Y:S02]  /*7160*/  IMAD R4, R8.reuse, R11, R4 ;  /* 0x0000000b08047224 */ /* 0x040fe400078e0204 */
[----:B------:R-:W-:Y:S01]  /*7170*/  @!P2 IMAD.MOV R19, RZ, RZ, -R19 ;  /* 0x000000ffff13a224 */ /* 0x000fe200078e0a13 */
[----:B------:R-:W-:Y:S01]  /*7180*/  ISETP.GT.U32.AND P2, PT, R8, R9, PT ;  /* 0x000000090800720c */ /* 0x000fe20003f44070 */
[--C-:B------:R-:W-:Y:S01]  /*7190*/  @!P1 IMAD.IADD R10, R10, 0x1, -R8.reuse ;  /* 0x000000010a0a9824 */ /* 0x100fe200078e0a08 */
[----:B------:R-:W-:Y:S01]  /*71a0*/  ISETP.GT.U32.AND P1, PT, R8, R4, PT ;  /* 0x000000040800720c */ /* 0x000fe20003f24070 */
[----:B------:R-:W-:Y:S01]  /*71b0*/  @!P6 IMAD.IADD R15, R15, 0x1, -R8 ;  /* 0x000000010f0fe824 */ /* 0x000fe200078e0a08 */
[----:B------:R0:W-:Y:S01]  /*71c0*/  STL [R1+0x2f0], R19 ;  /* 0x0002f01301007387 */ /* 0x0001e20000100800 */
[----:B------:R-:W-:-:S04]  /*71d0*/  IMAD.HI.U32 R17, R2, R3, RZ ;  /* 0x0000000302117227 */ /* 0x000fc800078e00ff */
[----:B------:R-:W-:-:S04]  /*71e0*/  IMAD.HI.U32 R11, R2, R14, RZ ;  /* 0x0000000e020b7227 */ /* 0x000fc800078e00ff */
[----:B------:R-:W-:Y:S02]  /*71f0*/  IMAD.MOV R17, RZ, RZ, -R17 ;  /* 0x000000ffff117224 */ /* 0x000fe400078e0a11 */
[----:B0-----:R-:W-:Y:S02]  /*7200*/  IMAD.MOV.U32 R19, RZ, RZ, R10 ;  /* 0x000000ffff137224 */ /* 0x001fe400078e000a */
[----:B------:R-:W-:-:S04]  /*7210*/  IMAD.HI.U32 R10, R2, R13, RZ ;  /* 0x0000000d020a7227 */ /* 0x000fc800078e00ff */
[----:B------:R-:W-:Y:S01]  /*7220*/  @!P4 IMAD.MOV R19, RZ, RZ, -R19 ;  /* 0x000000ffff13c224 */ /* 0x000fe200078e0a13 */
[C---:B------:R-:W-:Y:S01]  /*7230*/  ISETP.GT.U32.AND P4, PT, R8.reuse, R15, PT ;  /* 0x0000000f0800720c */ /* 0x040fe20003f84070 */
[----:B------:R-:W-:Y:S02]  /*7240*/  IMAD.MOV R11, RZ, RZ, -R11 ;  /* 0x000000ffff0b7224 */ /* 0x000fe400078e0a0b */
[C---:B------:R-:W-:Y:S01]  /*7250*/  IMAD R3, R8.reuse, R17, R3 ;  /* 0x0000001108037224 */ /* 0x040fe200078e0203 */
[----:B------:R-:W-:Y:S01]  /*7260*/  STL [R1+0x2e8], R19 ;  /* 0x0002e81301007387 */ /* 0x000fe20000100800 */
[----:B------:R-:W-:Y:S02]  /*7270*/  @!P2 IMAD.IADD R9, R9, 0x1, -R8 ;  /* 0x000000010909a824 */ /* 0x000fe400078e0a08 */
[----:B------:R-:W-:Y:S01]  /*7280*/  IMAD.MOV R10, RZ, RZ, -R10 ;  /* 0x000000ffff0a7224 */ /* 0x000fe200078e0a0a */
[----:B------:R-:W-:Y:S01]  /*7290*/  ISETP.GT.U32.AND P2, PT, R8, R3, PT ;  /* 0x000000030800720c */ /* 0x000fe20003f44070 */
[----:B------:R-:W-:Y:S01]  /*72a0*/  @!P1 IMAD.IADD R4, R4, 0x1, -R8 ;  /* 0x0000000104049824 */ /* 0x000fe200078e0a08 */
[----:B------:R-:W-:Y:S01]  /*72b0*/  ISETP.GE.AND P1, PT, R12, RZ, PT ;  /* 0x000000ff0c00720c */ /* 0x000fe20003f26270 */
[----:B------:R-:W-:Y:S01]  /*72c0*/  IMAD R14, R8, R11, R14 ;  /* 0x0000000b080e7224 */ /* 0x000fe200078e020e */
[----:B------:R-:W-:Y:S01]  /*72d0*/  IADD3 R12, R16, 0x13a, RZ ;  /* 0x0000013a100c7810 */ /* 0x000fe20007ffe0ff */
[----:B------:R-:W-:Y:S01]  /*72e0*/  IMAD.MOV.U32 R11, RZ, RZ, R9 ;  /* 0x000000ffff0b7224 */ /* 0x000fe200078e0009 */
[C---:B------:R-:W-:Y:S01]  /*72f0*/  ISETP.GT.U32.AND P6, PT, R8.reuse, R4, PT ;  /* 0x000000040800720c */ /* 0x040fe20003fc4070 */
[----:B------:R-:W-:Y:S01]  /*7300*/  IMAD R13, R8, R10, R13 ;  /* 0x0000000a080d7224 */ /* 0x000fe200078e020d */
[----:B------:R-:W-:Y:S01]  /*7310*/  IADD3 R9, R16, 0x13c, RZ ;  /* 0x0000013c10097810 */ /* 0x000fe20007ffe0ff */
[----:B------:R-:W-:Y:S01]  /*7320*/  @!P5 IMAD.MOV R11, RZ, RZ, -R11 ;  /* 0x000000ffff0bd224 */ /* 0x000fe200078e0a0b */
[C---:B------:R-:W-:Y:S01]  /*7330*/  ISETP.GT.U32.AND P5, PT, R8.reuse, R14, PT ;  /* 0x0000000e0800720c */ /* 0x040fe20003fa4070 */
[----:B------:R-:W-:Y:S01]  /*7340*/  @!P4 IMAD.IADD R15, R15, 0x1, -R8 ;  /* 0x000000010f0fc824 */ /* 0x000fe200078e0a08 */
[----:B------:R-:W-:Y:S01]  /*7350*/  ISETP.GT.U32.AND P4, PT, R8, R13, PT ;  /* 0x0000000d0800720c */ /* 0x000fe20003f84070 */
[----:B------:R-:W-:Y:S01]  /*7360*/  @!P0 IMAD.MOV R0, RZ, RZ, -R0 ;  /* 0x000000ffff008224 */ /* 0x000fe200078e0a00 */
[----:B------:R-:W-:Y:S01]  /*7370*/  ISETP.GE.AND P0, PT, R7, RZ, PT ;  /* 0x000000ff0700720c */ /* 0x000fe20003f06270 */
[--C-:B------:R-:W-:Y:S01]  /*7380*/  @!P2 IMAD.IADD R3, R3, 0x1, -R8.reuse ;  /* 0x000000010303a824 */ /* 0x100fe200078e0a08 */
[----:B------:R-:W-:Y:S01]  /*7390*/  ISETP.GE.AND P2, PT, R5, RZ, PT ;  /* 0x000000ff0500720c */ /* 0x000fe20003f46270 */
[----:B------:R-:W-:Y:S01]  /*73a0*/  @!P1 IMAD.MOV R15, RZ, RZ, -R15 ;  /* 0x000000ffff0f9224 */ /* 0x000fe200078e0a0f */
[----:B------:R0:W-:Y:S01]  /*73b0*/  STL [R1+0x2e4], R0 ;  /* 0x0002e40001007387 */ /* 0x0001e20000100800 */
[----:B------:R-:W-:Y:S01]  /*73c0*/  @!P6 IMAD.IADD R4, R4, 0x1, -R8 ;  /* 0x000000010404e824 */ /* 0x000fe200078e0a08 */
[----:B------:R-:W-:-:S02]  /*73d0*/  IABS R5, R9 ;  /* 0x0000000900057213 */ /* 0x000fc40000000000 */
[----:B------:R-:W-:Y:S01]  /*73e0*/  ISETP.GE.AND P6, PT, R6, RZ, PT ;  /* 0x000000ff0600720c */ /* 0x000fe20003fc6270 */
[--C-:B------:R-:W-:Y:S01]  /*73f0*/  @!P5 IMAD.IADD R14, R14, 0x1, -R8.reuse ;  /* 0x000000010e0ed824 */ /* 0x100fe200078e0a08 */
[----:B------:R-:W-:Y:S01]  /*7400*/  ISETP.GT.U32.AND P5, PT, R8, R3, PT ;  /* 0x000000030800720c */ /* 0x000fe20003fa4070 */
[----:B------:R-:W-:Y:S01]  /*7410*/  @!P4 IMAD.IADD R13, R13, 0x1, -R8 ;  /* 0x000000010d0dc824 */ /* 0x000fe200078e0a08 */
[----:B------:R1:W-:Y:S01]  /*7420*/  STL [R1+0x2e0], R11 ;  /* 0x0002e00b01007387 */ /* 0x0003e20000100800 */
[----:B------:R-:W-:Y:S01]  /*7430*/  IMAD.MOV.U32 R10, RZ, RZ, R4 ;  /* 0x000000ffff0a7224 */ /* 0x000fe200078e0004 */
[----:B0-----:R-:W-:Y:S01]  /*7440*/  IADD3 R0, R16, 0x13e, RZ ;  /* 0x0000013e10007810 */ /* 0x001fe20007ffe0ff */
[----:B------:R-:W-:Y:S01]  /*7450*/  IMAD.MOV.U32 R4, RZ, RZ, R5 ;  /* 0x000000ffff047224 */ /* 0x000fe200078e0005 */
[----:B------:R-:W-:Y:S01]  /*7460*/  ISETP.GT.U32.AND P4, PT, R8, R13, PT ;  /* 0x0000000d0800720c */ /* 0x000fe20003f84070 */
[----:B------:R-:W-:Y:S01]  /*7470*/  @!P3 IMAD.MOV R10, RZ, RZ, -R10 ;  /* 0x000000ffff0ab224 */ /* 0x000fe200078e0a0a */
[----:B------:R-:W-:Y:S01]  /*7480*/  IABS R7, R0 ;  /* 0x0000000000077213 */ /* 0x000fe20000000000 */
[----:B------:R-:W-:Y:S01]  /*7490*/  IMAD.HI.U32 R5, R2, R4, RZ ;  /* 0x0000000402057227 */ /* 0x000fe200078e00ff */
[----:B------:R-:W-:-:S02]  /*74a0*/  ISETP.GT.U32.AND P3, PT, R8, R14, PT ;  /* 0x0000000e0800720c */ /* 0x000fc40003f64070 */
[----:B------:R0:W-:Y:S01]  /*74b0*/  STL [R1+0x2b8], R10 ;  /* 0x0002b80a01007387 */ /* 0x0001e20000100800 */
[----:B------:R-:W-:Y:S01]  /*74c0*/  IMAD.HI.U32 R6, R2, R7, RZ ;  /* 0x0000000702067227 */ /* 0x000fe200078e00ff */
[----:B-1----:R-:W-:Y:S02]  /*74d0*/  IABS R11, R12 ;  /* 0x0000000c000b7213 */ /* 0x002fe40000000000 */
[----:B------:R1:W-:Y:S01]  /*74e0*/  STL [R1+0x2bc], R15 ;  /* 0x0002bc0f01007387 */ /* 0x0003e20000100800 */
[----:B------:R-:W-:Y:S02]  /*74f0*/  IMAD.MOV R6, RZ, RZ, -R6 ;  /* 0x000000ffff067224 */ /* 0x000fe400078e0a06 */
[----:B------:R-:W-:Y:S02]  /*7500*/  IMAD.MOV R5, RZ, RZ, -R5 ;  /* 0x000000ffff057224 */ /* 0x000fe400078e0a05 */
[----:B------:R-:W-:Y:S01]  /*7510*/  IMAD R7, R8, R6, R7 ;  /* 0x0000000608077224 */ /* 0x000fe200078e0207 */
[----:B0-----:R-:W-:Y:S01]  /*7520*/  IADD3 R10, R16, 0x138, RZ ;  /* 0x00000138100a7810 */ /* 0x001fe20007ffe0ff */
[----:B------:R-:W-:-:S02]  /*7530*/  @!P5 IMAD.IADD R3, R3, 0x1, -R8 ;  /* 0x000000010303d824 */ /* 0x000fc400078e0a08 */
[C---:B------:R-:W-:Y:S01]  /*7540*/  IMAD R4, R8.reuse, R5, R4 ;  /* 0x0000000508047224 */ /* 0x040fe200078e0204 */
[----:B------:R-:W-:Y:S01]  /*7550*/  ISETP.GT.U32.AND P5, PT, R8, R7, PT ;  /* 0x000000070800720c */ /* 0x000fe20003fa4070 */
[----:B------:R-:W-:Y:S01]  /*7560*/  @!P4 IMAD.IADD R13, R13, 0x1, -R8 ;  /* 0x000000010d0dc824 */ /* 0x000fe200078e0a08 */
[----:B------:R-:W-:Y:S01]  /*7570*/  IABS R18, R10 ;  /* 0x0000000a00127213 */ /* 0x000fe20000000000 */
[----:B------:R-:W-:Y:S01]  /*7580*/  IMAD.HI.U32 R5, R2, R11, RZ ;  /* 0x0000000b02057227 */ /* 0x000fe200078e00ff */
[----:B------:R-:W-:-:S03]  /*7590*/  ISETP.GT.U32.AND P4, PT, R8, R4, PT ;  /* 0x000000040800720c */ /* 0x000fc60003f84070 */
[----:B------:R-:W-:Y:S01]  /*75a0*/  @!P3 IMAD.IADD R14, R14, 0x1, -R8 ;  /* 0x000000010e0eb824 */ /* 0x000fe200078e0a08 */
[----:B------:R-:W-:Y:S01]  /*75b0*/  ISETP.GE.AND P3, PT, R0, RZ, PT ;  /* 0x000000ff0000720c */ /* 0x000fe20003f66270 */
[----:B------:R-:W-:Y:S01]  /*75c0*/  IMAD.HI.U32 R6, R2, R18, RZ ;  /* 0x0000001202067227 */ /* 0x000fe200078e00ff */
[----:B------:R-:W-:-:S03]  /*75d0*/  IADD3 R0, R16, 0x136, RZ ;  /* 0x0000013610007810 */ /* 0x000fc60007ffe0ff */
[--C-:B------:R-:W-:Y:S01]  /*75e0*/  @!P5 IMAD.IADD R7, R7, 0x1, -R8.reuse ;  /* 0x000000010707d824 */ /* 0x100fe200078e0a08 */
[----:B------:R-:W-:Y:S01]  /*75f0*/  ISETP.GE.AND P5, PT, R9, RZ, PT ;  /* 0x000000ff0900720c */ /* 0x000fe20003fa6270 */
[----:B------:R-:W-:Y:S01]  /*7600*/  IMAD.MOV R5, RZ, RZ, -R5 ;  /* 0x000000ffff057224 */ /* 0x000fe200078e0a05 */
[----:B------:R-:W-:Y:S01]  /*7610*/  IADD3 R9, R16, 0x134, RZ ;  /* 0x0000013410097810 */ /* 0x000fe20007ffe0ff */
[----:B------:R-:W-:Y:S01]  /*7620*/  @!P4 IMAD.IADD R4, R4, 0x1, -R8 ;  /* 0x000000010404c824 */ /* 0x000fe200078e0a08 */
[C---:B------:R-:W-:Y:S01]  /*7630*/  ISETP.GT.U32.AND P4, PT, R8.reuse, R7, PT ;  /* 0x000000070800720c */ /* 0x040fe20003f84070 */
[----:B------:R-:W-:Y:S02]  /*7640*/  IMAD.MOV.U32 R17, RZ, RZ, R3 ;  /* 0x000000ffff117224 */ /* 0x000fe400078e0003 */
[----:B------:R-:W-:Y:S02]  /*7650*/  IMAD.MOV R6, RZ, RZ, -R6 ;  /* 0x000000ffff067224 */ /* 0x000fe400078e0a06 */
[C---:B------:R-:W-:Y:S01]  /*7660*/  IMAD R11, R8.reuse, R5, R11 ;  /* 0x00000005080b7224 */ /* 0x040fe200078e020b */
[----:B------:R-:W-:Y:S01]  /*7670*/  IABS R5, R0 ;  /* 0x0000000000057213 */ /* 0x000fe20000000000 */
[----:B------:R-:W-:Y:S01]  /*7680*/  @!P0 IMAD.MOV R17, RZ, RZ, -R17 ;  /* 0x000000ffff118224 */ /* 0x000fe200078e0a11 */
[C---:B------:R-:W-:Y:S01]  /*7690*/  ISETP.GT.U32.AND P0, PT, R8.reuse, R4, PT ;  /* 0x000000040800720c */ /* 0x040fe20003f04070 */
[----:B------:R-:W-:Y:S01]  /*76a0*/  IMAD R18, R8, R6, R18 ;  /* 0x0000000608127224 */ /* 0x000fe200078e0212 */
[----:B------:R-:W-:Y:S01]  /*76b0*/  IABS R6, R9 ;  /* 0x0000000900067213 */ /* 0x000fe20000000000 */
[----:B-1----:R-:W-:Y:S01]  /*76c0*/  IMAD.MOV.U32 R15, RZ, RZ, R13 ;  /* 0x000000ffff0f7224 */ /* 0x002fe200078e000d */
[----:B------:R-:W-:Y:S01]  /*76d0*/  STL [R1+0x2d8], R17 ;  /* 0x0002d81101007387 */ /* 0x000fe20000100800 */
[----:B------:R-:W-:Y:S01]  /*76e0*/  IMAD.HI.U32 R3, R2, R5, RZ ;  /* 0x0000000502037227 */ /* 0x000fe200078e00ff */
[----:B------:R-:W-:-:S03]  /*76f0*/  ISETP.GT.U32.AND P1, PT, R8, R11, PT ;  /* 0x0000000b0800720c */ /* 0x000fc60003f24070 */
[----:B------:R-:W-:Y:S01]  /*7700*/  @!P6 IMAD.MOV R14, RZ, RZ, -R14 ;  /* 0x000000ffff0ee224 */ /* 0x000fe200078e0a0e */
[----:B------:R-:W-:Y:S01]  /*7710*/  ISETP.GT.U32.AND P6, PT, R8, R18, PT ;  /* 0x000000120800720c */ /* 0x000fe20003fc4070 */
[----:B------:R-:W-:Y:S01]  /*7720*/  @!P2 IMAD.MOV R15, RZ, RZ, -R15 ;  /* 0x000000ffff0fa224 */ /* 0x000fe200078e0a0f */
[----:B------:R-:W-:Y:S01]  /*7730*/  ISETP.GE.AND P2, PT, R12, RZ, PT ;  /* 0x000000ff0c00720c */ /* 0x000fe20003f46270 */
[----:B------:R-:W-:Y:S01]  /*7740*/  IMAD.HI.U32 R13, R2, R6, RZ ;  /* 0x00000006020d7227 */ /* 0x000fe200078e00ff */
[----:B------:R-:W-:Y:S03]  /*7750*/  STL [R1+0x2c4], R14 ;  /* 0x0002c40e01007387 */ /* 0x000fe60000100800 */
[----:B------:R-:W-:Y:S01]  /*7760*/  @!P4 IMAD.IADD R7, R7, 0x1, -R8 ;  /* 0x000000010707c824 */ /* 0x000fe200078e0a08 */
[----:B------:R0:W-:Y:S01]  /*7770*/  STL [R1+0x2d4], R15 ;  /* 0x0002d40f01007387 */ /* 0x0001e20000100800 */
[----:B------:R-:W-:Y:S01]  /*7780*/  IMAD.MOV R3, RZ, RZ, -R3 ;  /* 0x000000ffff037224 */ /* 0x000fe200078e0a03 */
[----:B------:R-:W-:Y:S01]  /*7790*/  ISETP.GE.AND P4, PT, R10, RZ, PT ;  /* 0x000000ff0a00720c */ /* 0x000fe20003f86270 */
[----:B------:R-:W-:-:S02]  /*77a0*/  IMAD.MOV R13, RZ, RZ, -R13 ;  /* 0x000000ffff0d7224 */ /* 0x000fc400078e0a0d */
[----:B------:R-:W-:Y:S01]  /*77b0*/  @!P0 IMAD.IADD R4, R4, 0x1, -R8 ;  /* 0x0000000104048824 */ /* 0x000fe200078e0a08 */
[----:B------:R-:W-:Y:S01]  /*77c0*/  ISETP.GE.AND P0, PT, R0, RZ, PT ;  /* 0x000000ff0000720c */ /* 0x000fe20003f06270 */
[----:B------:R-:W-:Y:S01]  /*77d0*/  IMAD R5, R8, R3, R5 ;  /* 0x0000000308057224 */ /* 0x000fe200078e0205 */
[----:B------:R-:W-:Y:S01]  /*77e0*/  IADD3 R0, R16, 0x132, RZ ;  /* 0x0000013210007810 */ /* 0x000fe20007ffe0ff */
[----:B------:R-:W-:Y:S01]  /*77f0*/  IMAD R6, R8, R13, R6 ;  /* 0x0000000d08067224 */ /* 0x000fe200078e0206 */
[----:B------:R-:W-:Y:S01]  /*7800*/  IADD3 R3, R16, 0x130, RZ ;  /* 0x0000013010037810 */ /* 0x000fe20007ffe0ff */
[----:B0-----:R-:W-:Y:S01]  /*7810*/  IMAD.MOV.U32 R15, RZ, RZ, R7 ;  /* 0x000000ffff0f7224 */ /* 0x001fe200078e0007 */
[----:B------:R-:W-:Y:S01]  /*7820*/  IABS R7, R0 ;  /* 0x0000000000077213 */ /* 0x000fe20000000000 */
[----:B------:R-:W-:Y:S01]  /*7830*/  IMAD.MOV.U32 R14, RZ, RZ, R4 ;  /* 0x000000ffff0e7224 */ /* 0x000fe200078e0004 */
[----:B------:R-:W-:Y:S01]  /*7840*/  IABS R4, R3 ;  /* 0x0000000300047213 */ /* 0x000fe20000000000 */
[----:B------:R-:W-:Y:S01]  /*7850*/  @!P3 IMAD.MOV R15, RZ, RZ, -R15 ;  /* 0x000000ffff0fb224 */ /* 0x000fe200078e0a0f */
[----:B------:R-:W-:Y:S01]  /*7860*/  ISETP.GT.U32.AND P3, PT, R8, R5, PT ;  /* 0x000000050800720c */ /* 0x000fe20003f64070 */
[----:B------:R-:W-:Y:S01]  /*7870*/  @!P6 IMAD.IADD R18, R18, 0x1, -R8 ;  /* 0x000000011212e824 */ /* 0x000fe200078e0a08 */
[----:B------:R-:W-:Y:S01]  /*7880*/  IADD3 R13, R16, 0x12e, RZ ;  /* 0x0000012e100d7810 */ /* 0x000fe20007ffe0ff */
[----:B------:R-:W-:Y:S01]  /*7890*/  @!P5 IMAD.MOV R14, RZ, RZ, -R14 ;  /* 0x000000ffff0ed224 */ /* 0x000fe200078e0a0e */
[C---:B------:R-:W-:Y:S01]  /*78a0*/  ISETP.GT.U32.AND P5, PT, R8.reuse, R6, PT ;  /* 0x000000060800720c */ /* 0x040fe20003fa4070 */
[----:B------:R-:W-:Y:S01]  /*78b0*/  @!P1 IMAD.IADD R11, R11, 0x1, -R8 ;  /* 0x000000010b0b9824 */ /* 0x000fe200078e0a08 */
[----:B------:R-:W-:Y:S01]  /*78c0*/  ISETP.GT.U32.AND P6, PT, R8, R18, PT ;  /* 0x000000120800720c */ /* 0x000fe20003fc4070 */
[----:B------:R-:W-:Y:S01]  /*78d0*/  IMAD.HI.U32 R10, R2, R7, RZ ;  /* 0x00000007020a7227 */ /* 0x000fe200078e00ff */
[----:B------:R0:W-:Y:S02]  /*78e0*/  STL [R1+0x2c8], R15 ;  /* 0x0002c80f01007387 */ /* 0x0001e40000100800 */
[----:B------:R-:W-:Y:S01]  /*78f0*/  ISETP.GT.U32.AND P1, PT, R8, R11, PT ;  /* 0x0000000b0800720c */ /* 0x000fe20003f24070 */
[----:B------:R-:W-:Y:S01]  /*7900*/  IMAD.MOV R10, RZ, RZ, -R10 ;  /* 0x000000ffff0a7224 */ /* 0x000fe200078e0a0a */
[----:B------:R-:W-:Y:S01]  /*7910*/  STL [R1+0x2d0], R14 ;  /* 0x0002d00e01007387 */ /* 0x000fe20000100800 */
[----:B------:R-:W-:-:S02]  /*7920*/  @!P3 IMAD.IADD R5, R5, 0x1, -R8 ;  /* 0x000000010505b824 */ /* 0x000fc400078e0a08 */
[----:B------:R-:W-:Y:S01]  /*7930*/  IMAD R7, R8, R10, R7 ;  /* 0x0000000a08077224 */ /* 0x000fe200078e0207 */
[----:B------:R-:W-:Y:S01]  /*7940*/  IADD3 R10, R16, 0x126, RZ ;  /* 0x00000126100a7810 */ /* 0x000fe20007ffe0ff */
[--C-:B------:R-:W-:Y:S01]  /*7950*/  @!P5 IMAD.IADD R6, R6, 0x1, -R8.reuse ;  /* 0x000000010606d824 */ /* 0x100fe200078e0a08 */
[----:B------:R-:W-:Y:S01]  /*7960*/  ISETP.GT.U32.AND P3, PT, R8, R5, PT ;  /* 0x000000050800720c */ /* 0x000fe20003f64070 */
[----:B------:R-:W-:Y:S01]  /*7970*/  @!P6 IMAD.IADD R18, R18, 0x1, -R8 ;  /* 0x000000011212e824 */ /* 0x000fe200078e0a08 */
[----:B------:R-:W-:Y:S01]  /*7980*/  ISETP.GE.AND P6, PT, R0, RZ, PT ;  /* 0x000000ff0000720c */ /* 0x000fe20003fc6270 */
[----:B------:R-:W-:Y:S01]  /*7990*/  IMAD.HI.U32 R0, R2, R4, RZ ;  /* 0x0000000402007227 */ /* 0x000fe200078e00ff */
[----:B------:R-:W-:-:S03]  /*79a0*/  ISETP.GT.U32.AND P5, PT, R8, R6, PT ;  /* 0x000000060800720c */ /* 0x000fc60003fa4070 */
[----:B------:R-:W-:Y:S02]  /*79b0*/  IMAD.MOV R0, RZ, RZ, -R0 ;  /* 0x000000ffff007224 */ /* 0x000fe400078e0a00 */
[----:B------:R-:W-:Y:S01]  /*79c0*/  @!P1 IMAD.IADD R11, R11, 0x1, -R8 ;  /* 0x000000010b0b9824 */ /* 0x000fe200078e0a08 */
[----:B------:R-:W-:Y:S01]  /*79d0*/  ISETP.GE.AND P1, PT, R9, RZ, PT ;  /* 0x000000ff0900720c */ /* 0x000fe20003f26270 */
[C---:B------:R-:W-:Y:S01]  /*79e0*/  IMAD R4, R8.reuse, R0, R4 ;  /* 0x0000000008047224 */ /* 0x040fe200078e0204 */
[----:B------:R-:W-:Y:S01]  /*79f0*/  IABS R9, R13 ;  /* 0x0000000d00097213 */ /* 0x000fe20000000000 */
[--C-:B------:R-:W-:Y:S01]  /*7a00*/  @!P3 IMAD.IADD R5, R5, 0x1, -R8.reuse ;  /* 0x000000010505b824 */ /* 0x100fe200078e0a08 */
[----:B------:R-:W-:Y:S01]  /*7a10*/  ISETP.GT.U32.AND P3, PT, R8, R7, PT ;  /* 0x000000070800720c */ /* 0x000fe20003f64070 */
[----:B------:R-:W-:Y:S01]  /*7a20*/  IMAD.MOV.U32 R12, RZ, RZ, R11 ;  /* 0x000000ffff0c7224 */ /* 0x000fe200078e000b */
[----:B------:R-:W-:Y:S01]  /*7a30*/  IADD3 R11, R16, 0x12c, RZ ;  /* 0x0000012c100b7810 */ /* 0x000fe20007ffe0ff */
[----:B------:R-:W-:Y:S01]  /*7a40*/  @!P5 IMAD.IADD R6, R6, 0x1, -R8 ;  /* 0x000000010606d824 */ /* 0x000fe200078e0a08 */
[----:B------:R-:W-:Y:S01]  /*7a50*/  ISETP.GT.U32.AND P5, PT, R8, R4, PT ;  /* 0x000000040800720c */ /* 0x000fe20003fa4070 */
[----:B------:R-:W-:Y:S01]  /*7a60*/  @!P2 IMAD.MOV R12, RZ, RZ, -R12 ;  /* 0x000000ffff0ca224 */ /* 0x000fe200078e0a0c */
[----:B------:R-:W-:Y:S01]  /*7a70*/  ISETP.GE.AND P2, PT, R3, RZ, PT ;  /* 0x000000ff0300720c */ /* 0x000fe20003f46270 */
[----:B------:R-:W-:Y:S01]  /*7a80*/  IMAD.HI.U32 R3, R2, R9, RZ ;  /* 0x0000000902037227 */ /* 0x000fe200078e00ff */
[----:B0-----:R-:W-:-:S02]  /*7a90*/  IABS R15, R11 ;  /* 0x0000000b000f7213 */ /* 0x001fc40000000000 */
[----:B------:R0:W-:Y:S01]  /*7aa0*/  STL [R1+0x2cc], R12 ;  /* 0x0002cc0c01007387 */ /* 0x0001e20000100800 */
[----:B------:R-:W-:Y:S01]  /*7ab0*/  IMAD.MOV R3, RZ, RZ, -R3 ;  /* 0x000000ffff037224 */ /* 0x000fe200078e0a03 */
[----:B------:R-:W-:Y:S01]  /*7ac0*/  IADD3 R0, R16, 0x128, RZ ;  /* 0x0000012810007810 */ /* 0x000fe20007ffe0ff */
[--C-:B------:R-:W-:Y:S02]  /*7ad0*/  @!P3 IMAD.IADD R7, R7, 0x1, -R8.reuse ;  /* 0x000000010707b824 */ /* 0x100fe400078e0a08 */
[----:B------:R-:W-:Y:S01]  /*7ae0*/  IMAD R9, R8, R3, R9 ;  /* 0x0000000308097224 */ /* 0x000fe200078e0209 */
[----:B------:R-:W-:Y:S01]  /*7af0*/  IABS R3, R0 ;  /* 0x0000000000037213 */ /* 0x000fe20000000000 */
[----:B------:R-:W-:Y:S01]  /*7b00*/  @!P5 IMAD.IADD R4, R4, 0x1, -R8 ;  /* 0x000000010404d824 */ /* 0x000fe200078e0a08 */
[----:B------:R-:W-:Y:S01]  /*7b10*/  ISETP.GT.U32.AND P5, PT, R8, R7, PT ;  /* 0x000000070800720c */ /* 0x000fe20003fa4070 */
[----:B------:R-:W-:Y:S01]  /*7b20*/  IMAD.HI.U32 R19, R2, R15, RZ ;  /* 0x0000000f02137227 */ /* 0x000fe200078e00ff */
[----:B0-----:R-:W-:-:S02]  /*7b30*/  IADD3 R12, R16, 0x12a, RZ ;  /* 0x0000012a100c7810 */ /* 0x001fc40007ffe0ff */
[----:B------:R-:W-:Y:S01]  /*7b40*/  ISETP.GT.U32.AND P3, PT, R8, R9, PT ;  /* 0x000000090800720c */ /* 0x000fe20003f64070 */
[----:B------:R-:W-:Y:S01]  /*7b50*/  @!P4 IMAD.MOV R18, RZ, RZ, -R18 ;  /* 0x000000ffff12c224 */ /* 0x000fe200078e0a12 */
[----:B------:R-:W-:Y:S01]  /*7b60*/  IABS R14, R12 ;  /* 0x0000000c000e7213 */ /* 0x000fe20000000000 */
[----:B------:R-:W-:Y:S01]  /*7b70*/  IMAD.MOV R19, RZ, RZ, -R19 ;  /* 0x000000ffff137224 */ /* 0x000fe200078e0a13 */
[----:B------:R-:W-:Y:S01]  /*7b80*/  ISETP.GE.AND P4, PT, R13, RZ, PT ;  /* 0x000000ff0d00720c */ /* 0x000fe20003f86270 */
[----:B------:R-:W-:Y:S01]  /*7b90*/  IMAD.MOV.U32 R20, RZ, RZ, R5 ;  /* 0x000000ffff147224 */ /* 0x000fe200078e0005 */
[----:B------:R0:W-:Y:S01]  /*7ba0*/  STL [R1+0x2c0], R18 ;  /* 0x0002c01201007387 */ /* 0x0001e20000100800 */
[----:B------:R-:W-:-:S04]  /*7bb0*/  IMAD.HI.U32 R17, R2, R14, RZ ;  /* 0x0000000e02117227 */ /* 0x000fc800078e00ff */
[----:B------:R-:W-:Y:S02]  /*7bc0*/  IMAD.MOV R17, RZ, RZ, -R17 ;  /* 0x000000ffff117224 */ /* 0x000fe400078e0a11 */
[C---:B------:R-:W-:Y:S01]  /*7bd0*/  IMAD R13, R8.reuse, R19, R15 ;  /* 0x00000013080d7224 */ /* 0x040fe200078e020f */
[----:B------:R-:W-:Y:S01]  /*7be0*/  IABS R15, R10 ;  /* 0x0000000a000f7213 */ /* 0x000fe20000000000 */
[----:B------:R-:W-:Y:S02]  /*7bf0*/  @!P5 IMAD.IADD R7, R7, 0x1, -R8 ;  /* 0x000000010707d824 */ /* 0x000fe400078e0a08 */
[----:B0-----:R-:W-:Y:S01]  /*7c00*/  IMAD.MOV.U32 R18, RZ, RZ, R3 ;  /* 0x000000ffff127224 */ /* 0x001fe200078e0003 */
[C---:B------:R-:W-:Y:S01]  /*7c10*/  ISETP.GT.U32.AND P5, PT, R8.reuse, R13, PT ;  /* 0x0000000d0800720c */ /* 0x040fe20003fa4070 */
[----:B------:R-:W-:Y:S02]  /*7c20*/  IMAD R3, R8, R17, R14 ;  /* 0x0000001108037224 */ /* 0x000fe400078e020e */
[----:B------:R-:W-:-:S02]  /*7c30*/  IMAD.MOV.U32 R17, RZ, RZ, R6 ;  /* 0x000000ffff117224 */ /* 0x000fc400078e0006 */
[----:B------:R-:W-:Y:S02]  /*7c40*/  IMAD.MOV.U32 R14, RZ, RZ, R7 ;  /* 0x000000ffff0e7224 */ /* 0x000fe400078e0007 */
[----:B------:R-:W-:-:S04]  /*7c50*/  IMAD.HI.U32 R5, R2, R18, RZ ;  /* 0x0000001202057227 */ /* 0x000fc800078e00ff */
[----:B------:R-:W-:Y:S01]  /*7c60*/  @!P0 IMAD.MOV R20, RZ, RZ, -R20 ;  /* 0x000000ffff148224 */ /* 0x000fe200078e0a14 */
[C---:B------:R-:W-:Y:S01]  /*7c70*/  ISETP.GT.U32.AND P0, PT, R8.reuse, R4, PT ;  /* 0x000000040800720c */ /* 0x040fe20003f04070 */
[----:B------:R-:W-:Y:S01]  /*7c80*/  @!P1 IMAD.MOV R17, RZ, RZ, -R17 ;  /* 0x000000ffff119224 */ /* 0x000fe200078e0a11 */
[----:B------:R-:W-:Y:S01]  /*7c90*/  ISETP.GE.AND P1, PT, R11, RZ, PT ;  /* 0x000000ff0b00720c */ /* 0x000fe20003f26270 */
[----:B------:R-:W-:Y:S01]  /*7ca0*/  @!P3 IMAD.IADD R9, R9, 0x1, -R8 ;  /* 0x000000010909b824 */ /* 0x000fe200078e0a08 */
[----:B------:R-:W-:Y:S01]  /*7cb0*/  STL [R1+0x2b4], R20 ;  /* 0x0002b41401007387 */ /* 0x000fe20000100800 */
[----:B------:R-:W-:Y:S01]  /*7cc0*/  @!P6 IMAD.MOV R14, RZ, RZ, -R14 ;  /* 0x000000ffff0ee224 */ /* 0x000fe200078e0a0e */
[C---:B------:R-:W-:Y:S01]  /*7cd0*/  ISETP.GT.U32.AND P6, PT, R8.reuse, R3, PT ;  /* 0x000000030800720c */ /* 0x040fe20003fc4070 */
[----:B------:R-:W-:Y:S01]  /*7ce0*/  IMAD.MOV R5, RZ, RZ, -R5 ;  /* 0x000000ffff057224 */ /* 0x000fe200078e0a05 */
[----:B------:R-:W-:Y:S01]  /*7cf0*/  STL [R1+0x2b0], R17 ;  /* 0x0002b01101007387 */ /* 0x000fe20000100800 */
[----:B------:R-:W-:Y:S01]  /*7d00*/  ISETP.GT.U32.AND P3, PT, R8, R9, PT ;  /* 0x000000090800720c */ /* 0x000fe20003f64070 */
[----:B------:R-:W-:-:S02]  /*7d10*/  @!P5 IMAD.IADD R13, R13, 0x1, -R8 ;  /* 0x000000010d0dd824 */ /* 0x000fc400078e0a08 */
[----:B------:R0:W-:Y:S01]  /*7d20*/  STL [R1+0x2ac], R14 ;  /* 0x0002ac0e01007387 */ /* 0x0001e20000100800 */
[----:B------:R-:W-:-:S04]  /*7d30*/  IMAD.HI.U32 R6, R2, R15, RZ ;  /* 0x0000000f02067227 */ /* 0x000fc800078e00ff */
[----:B------:R-:W-:Y:S01]  /*7d40*/  @!P0 IMAD.IADD R4, R4, 0x1, -R8 ;  /* 0x0000000104048824 */ /* 0x000fe200078e0a08 */
[----:B------:R-:W-:Y:S01]  /*7d50*/  ISETP.GE.AND P0, PT, R12, RZ, PT ;  /* 0x000000ff0c00720c */ /* 0x000fe20003f06270 */
[----:B------:R-:W-:Y:S01]  /*7d60*/  IMAD.MOV R6, RZ, RZ, -R6 ;  /* 0x000000ffff067224 */ /* 0x000fe200078e0a06 */
[C---:B------:R-:W-:Y:S01]  /*7d70*/  IADD3 R12, R16.reuse, 0x11e, RZ ;  /* 0x0000011e100c7810 */ /* 0x040fe20007ffe0ff */
[----:B------:R-:W-:Y:S01]  /*7d80*/  IMAD.MOV.U32 R7, RZ, RZ, R4 ;  /* 0x000000ffff077224 */ /* 0x000fe200078e0004 */
[----:B------:R-:W-:Y:S01]  /*7d90*/  IADD3 R4, R16, 0x120, RZ ;  /* 0x0000012010047810 */ /* 0x000fe20007ffe0ff */
[----:B0-----:R-:W-:Y:S01]  /*7da0*/  IMAD R14, R8, R5, R18 ;  /* 0x00000005080e7224 */ /* 0x001fe200078e0212 */
[----:B------:R-:W-:Y:S01]  /*7db0*/  IADD3 R5, R16, 0x122, RZ ;  /* 0x0000012210057810 */ /* 0x000fe20007ffe0ff */
[--C-:B------:R-:W-:Y:S01]  /*7dc0*/  @!P3 IMAD.IADD R9, R9, 0x1, -R8.reuse ;  /* 0x000000010909b824 */ /* 0x100fe200078e0a08 */
[----:B------:R-:W-:Y:S01]  /*7dd0*/  ISETP.GE.AND P3, PT, R0, RZ, PT ;  /* 0x000000ff0000720c */ /* 0x000fe20003f66270 */
[----:B------:R-:W-:Y:S01]  /*7de0*/  @!P6 IMAD.IADD R3, R3, 0x1, -R8 ;  /* 0x000000010303e824 */ /* 0x000fe200078e0a08 */
[C---:B------:R-:W-:Y:S01]  /*7df0*/  ISETP.GT.U32.AND P5, PT, R8.reuse, R14, PT ;  /* 0x0000000e0800720c */ /* 0x040fe20003fa4070 */
[----:B------:R-:W-:Y:S01]  /*7e00*/  IMAD R0, R8, R6, R15 ;  /* 0x0000000608007224 */ /* 0x000fe200078e020f */
[----:B------:R-:W-:Y:S01]  /*7e10*/  IADD3 R6, R16, 0x124, RZ ;  /* 0x0000012410067810 */ /* 0x000fe20007ffe0ff */
[----:B------:R-:W-:Y:S01]  /*7e20*/  @!P2 IMAD.MOV R7, RZ, RZ, -R7 ;  /* 0x000000ffff07a224 */ /* 0x000fe200078e0a07 */
[----:B------:R-:W-:Y:S01]  /*7e30*/  ISETP.GT.U32.AND P2, PT, R8, R3, PT ;  /* 0x000000030800720c */ /* 0x000fe20003f44070 */
[----:B------:R-:W-:Y:S01]  /*7e40*/  IMAD.MOV.U32 R21, RZ, RZ, R9 ;  /* 0x000000ffff157224 */ /* 0x000fe200078e0009 */
[----:B------:R-:W-:-:S02]  /*7e50*/  IABS R15, R6 ;  /* 0x00000006000f7213 */ /* 0x000fc40000000000 */
[----:B------:R-:W-:Y:S01]  /*7e60*/  ISETP.GT.U32.AND P6, PT, R8, R13, PT ;  /* 0x0000000d0800720c */ /* 0x000fe20003fc4070 */
[----:B------:R0:W-:Y:S01]  /*7e70*/  STL [R1+0x2a8], R7 ;  /* 0x0002a80701007387 */ /* 0x0001e20000100800 */
[----:B------:R-:W-:Y:S01]  /*7e80*/  IABS R17, R5 ;  /* 0x0000000500117213 */ /* 0x000fe20000000000 */
[----:B------:R-:W-:Y:S01]  /*7e90*/  IMAD.HI.U32 R18, R2, R15, RZ ;  /* 0x0000000f02127227 */ /* 0x000fe200078e00ff */
[----:B------:R-:W-:-:S03]  /*7ea0*/  IABS R11, R12 ;  /* 0x0000000c000b7213 */ /* 0x000fc60000000000 */
[----:B------:R-:W-:Y:S02]  /*7eb0*/  @!P5 IMAD.IADD R14, R14, 0x1, -R8 ;  /* 0x000000010e0ed824 */ /* 0x000fe400078e0a08 */
[----:B------:R-:W-:Y:S02]  /*7ec0*/  IMAD.MOV R18, RZ, RZ, -R18 ;  /* 0x000000ffff127224 */ /* 0x000fe400078e0a12 */
[--C-:B------:R-:W-:Y:S01]  /*7ed0*/  @!P2 IMAD.IADD R3, R3, 0x1, -R8.reuse ;  /* 0x000000010303a824 */ /* 0x100fe200078e0a08 */
[----:B------:R-:W-:Y:S01]  /*7ee0*/  ISETP.GT.U32.AND P5, PT, R8, R14, PT ;  /* 0x0000000e0800720c */ /* 0x000fe20003fa4070 */
[----:B------:R-:W-:Y:S01]  /*7ef0*/  @!P6 IMAD.IADD R13, R13, 0x1, -R8 ;  /* 0x000000010d0de824 */ /* 0x000fe200078e0a08 */
[----:B------:R-:W-:Y:S01]  /*7f00*/  ISETP.GE.AND P2, PT, R10, RZ, PT ;  /* 0x000000ff0a00720c */ /* 0x000fe20003f46270 */
[C---:B------:R-:W-:Y:S01]  /*7f10*/  IMAD R10, R8.reuse, R18, R15 ;  /* 0x00000012080a7224 */ /* 0x040fe200078e020f */
[----:B------:R-:W-:Y:S01]  /*7f20*/  ISETP.GT.U32.AND P6, PT, R8, R0, PT ;  /* 0x000000000800720c */ /* 0x000fe20003fc4070 */
[----:B------:R-:W-:Y:S01]  /*7f30*/  IMAD.HI.U32 R15, R2, R17, RZ ;  /* 0x00000011020f7227 */ /* 0x000fe200078e00ff */
[----:B0-----:R-:W-:-:S03]  /*7f40*/  IABS R7, R4 ;  /* 0x0000000400077213 */ /* 0x001fc60000000000 */
[----:B------:R-:W-:Y:S02]  /*7f50*/  IMAD.MOV R15, RZ, RZ, -R15 ;  /* 0x000000ffff0f7224 */ /* 0x000fe400078e0a0f */
[----:B------:R-:W-:-:S04]  /*7f60*/  IMAD.HI.U32 R19, R2, R7, RZ ;  /* 0x0000000702137227 */ /* 0x000fc800078e00ff */
[--C-:B------:R-:W-:Y:S01]  /*7f70*/  @!P5 IMAD.IADD R14, R14, 0x1, -R8.reuse ;  /* 0x000000010e0ed824 */ /* 0x100fe200078e0a08 */
[----:B------:R-:W-:Y:S01]  /*7f80*/  ISETP.GT.U32.AND P5, PT, R8, R10, PT ;  /* 0x0000000a0800720c */ /* 0x000fe20003fa4070 */
[----:B------:R-:W-:Y:S01]  /*7f90*/  @!P6 IMAD.IADD R0, R0, 0x1, -R8 ;  /* 0x000000010000e824 */ /* 0x000fe200078e0a08 */
[----:B------:R-:W-:Y:S01]  /*7fa0*/  ISETP.GE.AND P6, PT, R6, RZ, PT ;  /* 0x000000ff0600720c */ /* 0x000fe20003fc6270 */
[----:B------:R-:W-:Y:S01]  /*7fb0*/  IMAD.HI.U32 R18, R2, R11, RZ ;  /* 0x0000000b02127227 */ /* 0x000fe200078e00ff */
[----:B------:R-:W-:-:S03]  /*7fc0*/  IADD3 R6, R16, 0x11c, RZ ;  /* 0x0000011c10067810 */ /* 0x000fc60007ffe0ff */
[----:B------:R-:W-:Y:S01]  /*7fd0*/  IMAD.MOV R19, RZ, RZ, -R19 ;  /* 0x000000ffff137224 */ /* 0x000fe200078e0a13 */
[----:B------:R-:W-:Y:S01]  /*7fe0*/  IABS R9, R6 ;  /* 0x0000000600097213 */ /* 0x000fe20000000000 */
[----:B------:R-:W-:Y:S01]  /*7ff0*/  IMAD R15, R8, R15, R17 ;  /* 0x0000000f080f7224 */ /* 0x000fe200078e0211 */
[----:B------:R-:W-:Y:S01]  /*8000*/  IADD3 R17, R16, 0x11a, RZ ;  /* 0x0000011a10117810 */ /* 0x000fe20007ffe0ff */
[----:B------:R-:W-:Y:S02]  /*8010*/  IMAD.MOV R18, RZ, RZ, -R18 ;  /* 0x000000ffff127224 */ /* 0x000fe400078e0a12 */
[----:B------:R-:W-:Y:S01]  /*8020*/  @!P5 IMAD.IADD R10, R10, 0x1, -R8 ;  /* 0x000000010a0ad824 */ /* 0x000fe200078e0a08 */
[C---:B------:R-:W-:Y:S01]  /*8030*/  ISETP.GT.U32.AND P5, PT, R8.reuse, R0, PT ;  /* 0x000000000800720c */ /* 0x040fe20003fa4070 */
[C---:B------:R-:W-:Y:S02]  /*8040*/  IMAD R7, R8.reuse, R19, R7 ;  /* 0x0000001308077224 */ /* 0x040fe400078e0207 */
[----:B------:R-:W-:Y:S01]  /*8050*/  IMAD.MOV.U32 R20, RZ, RZ, R13 ;  /* 0x000000ffff147224 */ /* 0x000fe200078e000d */
[----:B------:R-:W-:Y:S01]  /*8060*/  IABS R13, R17 ;  /* 0x00000011000d7213 */ /* 0x000fe20000000000 */
[----:B------:R-:W-:Y:S01]  /*8070*/  @!P4 IMAD.MOV R21, RZ, RZ, -R21 ;  /* 0x000000ffff15c224 */ /* 0x000fe200078e0a15 */
[C---:B------:R-:W-:Y:S01]  /*8080*/  ISETP.GT.U32.AND P4, PT, R8.reuse, R15, PT ;  /* 0x0000000f0800720c */ /* 0x040fe20003f84070 */
[----:B------:R-:W-:-:S02]  /*8090*/  IMAD R11, R8, R18, R11 ;  /* 0x00000012080b7224 */ /* 0x000fc400078e020b */
[----:B------:R-:W-:Y:S01]  /*80a0*/  @!P0 IMAD.MOV R3, RZ, RZ, -R3 ;  /* 0x000000ffff038224 */ /* 0x000fe200078e0a03 */
[C---:B------:R-:W-:Y:S01]  /*80b0*/  ISETP.GT.U32.AND P0, PT, R8.reuse, R7, PT ;  /* 0x000000070800720c */ /* 0x040fe20003f04070 */
[----:B------:R-:W-:Y:S01]  /*80c0*/  @!P1 IMAD.MOV R20, RZ, RZ, -R20 ;  /* 0x000000ffff149224 */ /* 0x000fe200078e0a14 */
[----:B------:R-:W-:Y:S01]  /*80d0*/  ISETP.GT.U32.AND P1, PT, R8, R10, PT ;  /* 0x0000000a0800720c */ /* 0x000fe20003f24070 */
[----:B------:R-:W-:Y:S01]  /*80e0*/  @!P5 IMAD.IADD R0, R0, 0x1, -R8 ;  /* 0x000000010000d824 */ /* 0x000fe200078e0a08 */
[----:B------:R-:W-:Y:S01]  /*80f0*/  ISETP.GT.U32.AND P5, PT, R8, R11, PT ;  /* 0x0000000b0800720c */ /* 0x000fe20003fa4070 */
[----:B------:R-:W-:Y:S01]  /*8100*/  IMAD.MOV.U32 R18, RZ, RZ, R14 ;  /* 0x000000ffff127224 */ /* 0x000fe200078e000e */
[----:B------:R-:W-:Y:S01]  /*8110*/  STL [R1+0x2a4], R21 ;  /* 0x0002a41501007387 */ /* 0x000fe20000100800 */
[----:B------:R-:W-:-:S03]  /*8120*/  IMAD.HI.U32 R14, R2, R9, RZ ;  /* 0x00000009020e7227 */ /* 0x000fc600078e00ff */
[----:B------:R-:W-:Y:S01]  /*8130*/  STL [R1+0x2a0], R20 ;  /* 0x0002a01401007387 */ /* 0x000fe20000100800 */
[----:B------:R-:W-:Y:S02]  /*8140*/  IMAD.MOV R14, RZ, RZ, -R14 ;  /* 0x000000ffff0e7224 */ /* 0x000fe400078e0a0e */
[--C-:B------:R-:W-:Y:S01]  /*8150*/  @!P4 IMAD.IADD R15, R15, 0x1, -R8.reuse ;  /* 0x000000010f0fc824 */ /* 0x100fe200078e0a08 */
[----:B------:R0:W-:Y:S01]  /*8160*/  STL [R1+0x29c], R3 ;  /* 0x00029c0301007387 */ /* 0x0001e20000100800 */
[----:B------:R-:W-:Y:S01]  /*8170*/  @!P0 IMAD.IADD R7, R7, 0x1, -R8 ;  /* 0x0000000107078824 */ /* 0x000fe200078e0a08 */
[----:B------:R-:W-:Y:S01]  /*8180*/  ISETP.GE.AND P4, PT, R12, RZ, PT ;  /* 0x000000ff0c00720c */ /* 0x000fe20003f86270 */
[----:B------:R-:W-:Y:S01]  /*8190*/  @!P3 IMAD.MOV R18, RZ, RZ, -R18 ;  /* 0x000000ffff12b224 */ /* 0x000fe200078e0a12 */
[----:B------:R-:W-:Y:S01]  /*81a0*/  ISETP.GE.AND P3, PT, R5, RZ, PT ;  /* 0x000000ff0500720c */ /* 0x000fe20003f66270 */
[--C-:B------:R-:W-:Y:S01]  /*81b0*/  @!P1 IMAD.IADD R10, R10, 0x1, -R8.reuse ;  /* 0x000000010a0a9824 */ /* 0x100fe200078e0a08 */
[C---:B------:R-:W-:Y:S01]  /*81c0*/  ISETP.GT.U32.AND P0, PT, R8.reuse, R15, PT ;  /* 0x0000000f0800720c */ /* 0x040fe20003f04070 */
[----:B------:R-:W-:Y:S01]  /*81d0*/  IMAD R5, R8, R14, R9 ;  /* 0x0000000e08057224 */ /* 0x000fe200078e0209 */
[----:B------:R-:W-:Y:S01]  /*81e0*/  ISETP.GE.AND P1, PT, R4, RZ, PT ;  /* 0x000000ff0400720c */ /* 0x000fe20003f26270 */
[----:B------:R-:W-:Y:S01]  /*81f0*/  @!P5 IMAD.IADD R11, R11, 0x1, -R8 ;  /* 0x000000010b0bd824 */ /* 0x000fe200078e0a08 */
[C---:B------:R-:W-:Y:S01]  /*8200*/  ISETP.GT.U32.AND P5, PT, R8.reuse, R7, PT ;  /* 0x000000070800720c */ /* 0x040fe20003fa4070 */
[----:B0-----:R-:W-:Y:S01]  /*8210*/  IMAD.MOV.U32 R3, RZ, RZ, R13 ;  /* 0x000000ffff037224 */ /* 0x001fe200078e000d */
[----:B------:R0:W-:Y:S01]  /*8220*/  STL [R1+0x298], R18 ;  /* 0x0002981201007387 */ /* 0x0001e20000100800 */
[----:B------:R-:W-:Y:S01]  /*8230*/  @!P6 IMAD.MOV R10, RZ, RZ, -R10 ;  /* 0x000000ffff0ae224 */ /* 0x000fe200078e0a0a */
[----:B------:R-:W-:Y:S01]  /*8240*/  ISETP.GT.U32.AND P6, PT, R8, R5, PT ;  /* 0x000000050800720c */ /* 0x000fe20003fc4070 */
[----:B------:R-:W-:Y:S01]  /*8250*/  IMAD.HI.U32 R4, R2, R3, RZ ;  /* 0x0000000302047227 */ /* 0x000fe200078e00ff */
[----:B------:R-:W-:-:S02]  /*8260*/  IADD3 R12, R16, 0x118, RZ ;  /* 0x00000118100c7810 */ /* 0x000fc40007ffe0ff */
[----:B------:R-:W-:Y:S01]  /*8270*/  IADD3 R9, R16, 0x116, RZ ;  /* 0x0000011610097810 */ /* 0x000fe20007ffe0ff */
[----:B------:R-:W-:Y:S02]  /*8280*/  IMAD.MOV R4, RZ, RZ, -R4 ;  /* 0x000000ffff047224 */ /* 0x000fe400078e0a04 */
[----:B------:R-:W-:Y:S01]  /*8290*/  @!P0 IMAD.IADD R15, R15, 0x1, -R8 ;  /* 0x000000010f0f8824 */ /* 0x000fe200078e0a08 */
[----:B------:R-:W-:Y:S01]  /*82a0*/  ISETP.GE.AND P0, PT, R6, RZ, PT ;  /* 0x000000ff0600720c */ /* 0x000fe20003f06270 */
[----:B0-----:R-:W-:Y:S02]  /*82b0*/  IMAD.MOV.U32 R18, RZ, RZ, R0 ;  /* 0x000000ffff127224 */ /* 0x001fe400078e0000 */
[C---:B------:R-:W-:Y:S01]  /*82c0*/  IMAD R0, R8.reuse, R4, R3 ;  /* 0x0000000408007224 */ /* 0x040fe200078e0203 */
[----:B------:R-:W-:Y:S01]  /*82d0*/  IABS R4, R12 ;  /* 0x0000000c00047213 */ /* 0x000fe20000000000 */
[----:B------:R-:W-:Y:S01]  /*82e0*/  @!P2 IMAD.MOV R18, RZ, RZ, -R18 ;  /* 0x000000ffff12a224 */ /* 0x000fe200078e0a12 */
[----:B------:R-:W-:Y:S01]  /*82f0*/  IABS R3, R9 ;  /* 0x0000000900037213 */ /* 0x000fe20000000000 */
[----:B------:R-:W-:Y:S01]  /*8300*/  @!P5 IMAD.IADD R7, R7, 0x1, -R8 ;  /* 0x000000010707d824 */ /* 0x000fe200078e0a08 */
[----:B------:R-:W-:Y:S01]  /*8310*/  ISETP.GT.U32.AND P5, PT, R8, R0, PT ;  /* 0x000000000800720c */ /* 0x000fe20003fa4070 */
[----:B------:R-:W-:Y:S01]  /*8320*/  IMAD.HI.U32 R14, R2, R4, RZ ;  /* 0x00000004020e7227 */ /* 0x000fe200078e00ff */
[----:B------:R0:W-:Y:S01]  /*8330*/  STL [R1+0x294], R18 ;  /* 0x0002941201007387 */ /* 0x0001e20000100800 */
[----:B------:R-:W-:-:S02]  /*8340*/  ISETP.GT.U32.AND P2, PT, R8, R11, PT ;  /* 0x0000000b0800720c */ /* 0x000fc40003f44070 */
[----:B------:R-:W-:Y:S01]  /*8350*/  @!P6 IMAD.IADD R5, R5, 0x1, -R8 ;  /* 0x000000010505e824 */ /* 0x000fe200078e0a08 */
[----:B------:R1:W-:Y:S01]  /*8360*/  STL [R1+0x290], R10 ;  /* 0x0002900a01007387 */ /* 0x0003e20000100800 */
[----:B------:R-:W-:Y:S01]  /*8370*/  IMAD.HI.U32 R13, R2, R3, RZ ;  /* 0x00000003020d7227 */ /* 0x000fe200078e00ff */
[----:B------:R-:W-:-:S03]  /*8380*/  ISETP.GE.AND P6, PT, R12, RZ, PT ;  /* 0x000000ff0c00720c */ /* 0x000fc60003fc6270 */
[----:B------:R-:W-:Y:S02]  /*8390*/  IMAD.MOV R14, RZ, RZ, -R14 ;  /* 0x000000ffff0e7224 */ /* 0x000fe400078e0a0e */
[----:B0-----:R-:W-:Y:S01]  /*83a0*/  IMAD.MOV.U32 R18, RZ, RZ, R15 ;  /* 0x000000ffff127224 */ /* 0x001fe200078e000f */
[C---:B------:R-:W-:Y:S01]  /*83b0*/  IADD3 R15, R16.reuse, 0x108, RZ ;  /* 0x00000108100f7810 */ /* 0x040fe20007ffe0ff */
[----:B------:R-:W-:Y:S01]  /*83c0*/  IMAD.MOV R12, RZ, RZ, -R13 ;  /* 0x000000ffff0c7224 */ /* 0x000fe200078e0a0d */
[----:B-1----:R-:W-:Y:S01]  /*83d0*/  IADD3 R10, R16, 0x114, RZ ;  /* 0x00000114100a7810 */ /* 0x002fe20007ffe0ff */
[----:B------:R-:W-:Y:S01]  /*83e0*/  @!P3 IMAD.MOV R18, RZ, RZ, -R18 ;  /* 0x000000ffff12b224 */ /* 0x000fe200078e0a12 */
[C---:B------:R-:W-:Y:S01]  /*83f0*/  ISETP.GT.U32.AND P3, PT, R8.reuse, R5, PT ;  /* 0x000000050800720c */ /* 0x040fe20003f64070 */
[----:B------:R-:W-:Y:S01]  /*8400*/  IMAD R4, R8, R14, R4 ;  /* 0x0000000e08047224 */ /* 0x000fe200078e0204 */
[----:B------:R-:W-:Y:S01]  /*8410*/  IABS R6, R10 ;  /* 0x0000000a00067213 */ /* 0x000fe20000000000 */
[----:B------:R-:W-:Y:S01]  /*8420*/  IMAD.MOV.U32 R13, RZ, RZ, R7 ;  /* 0x000000ffff0d7224 */ /* 0x000fe200078e0007 */
[----:B------:R-:W-:Y:S01]  /*8430*/  STL [R1+0x28c], R18 ;  /* 0x00028c1201007387 */ /* 0x000fe20000100800 */
[----:B------:R-:W-:-:S02]  /*8440*/  @!P5 IMAD.IADD R0, R0, 0x1, -R8 ;  /* 0x000000010000d824 */ /* 0x000fc400078e0a08 */
[----:B------:R-:W-:Y:S01]  /*8450*/  @!P1 IMAD.MOV R13, RZ, RZ, -R13 ;  /* 0x000000ffff0d9224 */ /* 0x000fe200078e0a0d */
[----:B------:R-:W-:Y:S01]  /*8460*/  ISETP.GT.U32.AND P1, PT, R8, R4, PT ;  /* 0x000000040800720c */ /* 0x000fe20003f24070 */
[----:B------:R-:W-:Y:S01]  /*8470*/  IMAD.HI.U32 R7, R2, R6, RZ ;  /* 0x0000000602077227 */ /* 0x000fe200078e00ff */
[C---:B------:R-:W-:Y:S02]  /*8480*/  ISETP.GT.U32.AND P5, PT, R8.reuse, R0, PT ;  /* 0x000000000800720c */ /* 0x040fe40003fa4070 */
[----:B------:R0:W-:Y:S01]  /*8490*/  STL [R1+0x270], R13 ;  /* 0x0002700d01007387 */ /* 0x0001e20000100800 */
[----:B------:R-:W-:Y:S02]  /*84a0*/  IMAD.MOV R7, RZ, RZ, -R7 ;  /* 0x000000ffff077224 */ /* 0x000fe400078e0a07 */
[----:B------:R-:W-:Y:S02]  /*84b0*/  @!P3 IMAD.IADD R5, R5, 0x1, -R8 ;  /* 0x000000010505b824 */ /* 0x000fe400078e0a08 */
[----:B------:R-:W-:Y:S01]  /*84c0*/  IMAD R7, R8, R7, R6 ;  /* 0x0000000708077224 */ /* 0x000fe200078e0206 */
[----:B------:R-:W-:Y:S01]  /*84d0*/  IADD3 R6, R16, 0x10e, RZ ;  /* 0x0000010e10067810 */ /* 0x000fe20007ffe0ff */
[--C-:B------:R-:W-:Y:S01]  /*84e0*/  @!P2 IMAD.IADD R11, R11, 0x1, -R8.reuse ;  /* 0x000000010b0ba824 */ /* 0x100fe200078e0a08 */
[----:B------:R-:W-:Y:S01]  /*84f0*/  ISETP.GE.AND P2, PT, R17, RZ, PT ;  /* 0x000000ff1100720c */ /* 0x000fe20003f46270 */
[----:B------:R-:W-:-:S02]  /*8500*/  @!P1 IMAD.IADD R4, R4, 0x1, -R8 ;  /* 0x0000000104049824 */ /* 0x000fc400078e0a08 */
[----:B0-----:R-:W-:Y:S02]  /*8510*/  IMAD.MOV.U32 R13, RZ, RZ, R5 ;  /* 0x000000ffff0d7224 */ /* 0x001fe400078e0005 */
[C---:B------:R-:W-:Y:S01]  /*8520*/  IMAD R3, R8.reuse, R12, R3 ;  /* 0x0000000c08037224 */ /* 0x040fe200078e0203 */
[C---:B------:R-:W-:Y:S01]  /*8530*/  ISETP.GT.U32.AND P1, PT, R8.reuse, R4, PT ;  /* 0x000000040800720c */ /* 0x040fe20003f24070 */
[----:B------:R-:W-:Y:S01]  /*8540*/  @!P0 IMAD.MOV R13, RZ, RZ, -R13 ;  /* 0x000000ffff0d8224 */ /* 0x000fe200078e0a0d */
[----:B------:R-:W-:Y:S01]  /*8550*/  ISETP.GT.U32.AND P0, PT, R8, R7, PT ;  /* 0x000000070800720c */ /* 0x000fe20003f04070 */
[----:B------:R-:W-:Y:S01]  /*8560*/  @!P5 IMAD.IADD R0, R0, 0x1, -R8 ;  /* 0x000000010000d824 */ /* 0x000fe200078e0a08 */
[----:B------:R-:W-:Y:S01]  /*8570*/  ISETP.GE.AND P5, PT, R10, RZ, PT ;  /* 0x000000ff0a00720c */ /* 0x000fe20003fa6270 */
[----:B------:R-:W-:Y:S01]  /*8580*/  @!P4 IMAD.MOV R11, RZ, RZ, -R11 ;  /* 0x000000ffff0bc224 */ /* 0x000fe200078e0a0b */
[----:B------:R-:W-:Y:S01]  /*8590*/  IADD3 R10, R16, 0x112, RZ ;  /* 0x00000112100a7810 */ /* 0x000fe20007ffe0ff */
[----:B------:R-:W-:Y:S01]  /*85a0*/  IMAD.MOV.U32 R12, RZ, RZ, R0 ;  /* 0x000000ffff0c7224 */ /* 0x000fe200078e0000 */
[----:B------:R-:W-:-:S02]  /*85b0*/  ISETP.GT.U32.AND P3, PT, R8, R3, PT ;  /* 0x000000030800720c */ /* 0x000fc40003f64070 */
[----:B------:R-:W-:Y:S01]  /*85c0*/  IABS R19, R10 ;  /* 0x0000000a00137213 */ /* 0x000fe20000000000 */
[----:B------:R-:W-:Y:S01]  /*85d0*/  @!P2 IMAD.MOV R12, RZ, RZ, -R12 ;  /* 0x000000ffff0ca224 */ /* 0x000fe200078e0a0c */
[----:B------:R-:W-:Y:S01]  /*85e0*/  ISETP.GE.AND P4, PT, R9, RZ, PT ;  /* 0x000000ff0900720c */ /* 0x000fe20003f86270 */
[----:B------:R0:W-:Y:S01]  /*85f0*/  STL [R1+0x274], R11 ;  /* 0x0002740b01007387 */ /* 0x0001e20000100800 */
[----:B------:R-:W-:Y:S01]  /*8600*/  IADD3 R9, R16, 0x110, RZ ;  /* 0x0000011010097810 */ /* 0x000fe20007ffe0ff */
[--C-:B------:R-:W-:Y:S01]  /*8610*/  @!P0 IMAD.IADD R7, R7, 0x1, -R8.reuse ;  /* 0x0000000107078824 */ /* 0x100fe200078e0a08 */
[----:B------:R-:W-:Y:S01]  /*8620*/  ISETP.GE.AND P2, PT, R10, RZ, PT ;  /* 0x000000ff0a00720c */ /* 0x000fe20003f46270 */
[----:B------:R-:W-:Y:S01]  /*8630*/  IMAD.HI.U32 R10, R2, R19, RZ ;  /* 0x00000013020a7227 */ /* 0x000fe200078e00ff */
[----:B------:R-:W-:Y:S01]  /*8640*/  IABS R20, R9 ;  /* 0x0000000900147213 */ /* 0x000fe20000000000 */
[----:B------:R1:W-:Y:S01]  /*8650*/  STL [R1+0x278], R13 ;  /* 0x0002780d01007387 */ /* 0x0003e20000100800 */
[----:B------:R-:W-:Y:S01]  /*8660*/  ISETP.GT.U32.AND P0, PT, R8, R7, PT ;  /* 0x000000070800720c */ /* 0x000fe20003f04070 */
[----:B------:R-:W-:Y:S01]  /*8670*/  @!P1 IMAD.IADD R4, R4, 0x1, -R8 ;  /* 0x0000000104049824 */ /* 0x000fe200078e0a08 */
[----:B------:R-:W-:Y:S01]  /*8680*/  ISETP.GE.AND P1, PT, R9, RZ, PT ;  /* 0x000000ff0900720c */ /* 0x000fe20003f26270 */
[----:B------:R-:W-:Y:S01]  /*8690*/  IMAD.MOV R10, RZ, RZ, -R10 ;  /* 0x000000ffff0a7224 */ /* 0x000fe200078e0a0a */
[----:B0-----:R-:W-:Y:S01]  /*86a0*/  IABS R11, R6 ;  /* 0x00000006000b7213 */ /* 0x001fe20000000000 */
[----:B------:R-:W-:Y:S01]  /*86b0*/  @!P3 IMAD.IADD R3, R3, 0x1, -R8 ;  /* 0x000000010303b824 */ /* 0x000fe200078e0a08 */
[----:B------:R0:W-:Y:S01]  /*86c0*/  STL [R1+0x280], R12 ;  /* 0x0002800c01007387 */ /* 0x0001e20000100800 */
[----:B------:R-:W-:-:S02]  /*86d0*/  IMAD R19, R8, R10, R19 ;  /* 0x0000000a08137224 */ /* 0x000fc400078e0213 */
[----:B------:R-:W-:Y:S01]  /*86e0*/  IMAD.MOV.U32 R5, RZ, RZ, R11 ;  /* 0x000000ffff057224 */ /* 0x000fe200078e000b */
[----:B------:R-:W-:Y:S01]  /*86f0*/  ISETP.GT.U32.AND P3, PT, R8, R3, PT ;  /* 0x000000030800720c */ /* 0x000fe20003f64070 */
[----:B------:R-:W-:-:S04]  /*8700*/  IMAD.HI.U32 R11, R2, R20, RZ ;  /* 0x00000014020b7227 */ /* 0x000fc800078e00ff */
[----:B-1----:R-:W-:Y:S02]  /*8710*/  IMAD.MOV.U32 R13, RZ, RZ, R4 ;  /* 0x000000ffff0d7224 */ /* 0x002fe400078e0004 */
[----:B------:R-:W-:Y:S01]  /*8720*/  IMAD.MOV R9, RZ, RZ, -R11 ;  /* 0x000000ffff097224 */ /* 0x000fe200078e0a0b */
[----:B------:R-:W-:Y:S01]  /*8730*/  IADD3 R11, R16, 0x10c, RZ ;  /* 0x0000010c100b7810 */ /* 0x000fe20007ffe0ff */
[----:B------:R-:W-:Y:S01]  /*8740*/  @!P6 IMAD.MOV R13, RZ, RZ, -R13 ;  /* 0x000000ffff0de224 */ /* 0x000fe200078e0a0d */
[C---:B------:R-:W-:Y:S01]  /*8750*/  ISETP.GT.U32.AND P6, PT, R8.reuse, R19, PT ;  /* 0x000000130800720c */ /* 0x040fe20003fc4070 */
[----:B------:R-:W-:Y:S01]  /*8760*/  IMAD R20, R8, R9, R20 ;  /* 0x0000000908147224 */ /* 0x000fe200078e0214 */
[----:B------:R-:W-:Y:S01]  /*8770*/  IABS R9, R15 ;  /* 0x0000000f00097213 */ /* 0x000fe20000000000 */
[----:B------:R-:W-:Y:S01]  /*8780*/  @!P0 IMAD.IADD R7, R7, 0x1, -R8 ;  /* 0x0000000107078824 */ /* 0x000fe200078e0a08 */
[----:B------:R-:W-:Y:S01]  /*8790*/  STL [R1+0x284], R13 ;  /* 0x0002840d01007387 */ /* 0x000fe20000100800 */
[----:B------:R-:W-:Y:S01]  /*87a0*/  IMAD.HI.U32 R0, R2, R5, RZ ;  /* 0x0000000502007227 */ /* 0x000fe200078e00ff */
[----:B------:R-:W-:-:S03]  /*87b0*/  ISETP.GT.U32.AND P0, PT, R8, R20, PT ;  /* 0x000000140800720c */ /* 0x000fc60003f04070 */
[----:B------:R-:W-:Y:S01]  /*87c0*/  @!P3 IMAD.IADD R3, R3, 0x1, -R8 ;  /* 0x000000010303b824 */ /* 0x000fe200078e0a08 */
[----:B------:R-:W-:Y:S01]  /*87d0*/  ISETP.GE.AND P3, PT, R6, RZ, PT ;  /* 0x000000ff0600720c */ /* 0x000fe20003f66270 */
[----:B------:R-:W-:Y:S01]  /*87e0*/  IMAD.MOV R0, RZ, RZ, -R0 ;  /* 0x000000ffff007224 */ /* 0x000fe200078e0a00 */
[----:B------:R-:W-:Y:S01]  /*87f0*/  IADD3 R6, R16, 0x106, RZ ;  /* 0x0000010610067810 */ /* 0x000fe20007ffe0ff */
[----:B------:R-:W-:Y:S02]  /*8800*/  @!P6 IMAD.IADD R19, R19, 0x1, -R8 ;  /* 0x000000011313e824 */ /* 0x000fe400078e0a08 */
[----:B0-----:R-:W-:Y:S01]  /*8810*/  IMAD.MOV.U32 R12, RZ, RZ, R3 ;  /* 0x000000ffff0c7224 */ /* 0x001fe200078e0003 */
[----:B------:R-:W-:Y:S01]  /*8820*/  IABS R14, R6 ;  /* 0x00000006000e7213 */ /* 0x000fe20000000000 */
[----:B------:R-:W-:Y:S01]  /*8830*/  IMAD R0, R8, R0, R5 ;  /* 0x0000000008007224 */ /* 0x000fe200078e0205 */
[----:B------:R-:W-:Y:S01]  /*8840*/  IADD3 R5, R16, 0x10a, RZ ;  /* 0x0000010a10057810 */ /* 0x000fe20007ffe0ff */
[----:B------:R-:W-:Y:S01]  /*8850*/  @!P4 IMAD.MOV R12, RZ, RZ, -R12 ;  /* 0x000000ffff0cc224 */ /* 0x000fe200078e0a0c */
[----:B------:R-:W-:Y:S01]  /*8860*/  ISETP.GT.U32.AND P6, PT, R8, R19, PT ;  /* 0x000000130800720c */ /* 0x000fe20003fc4070 */
[----:B------:R-:W-:Y:S01]  /*8870*/  @!P0 IMAD.IADD R20, R20, 0x1, -R8 ;  /* 0x0000000114148824 */ /* 0x000fe200078e0a08 */
[----:B------:R-:W-:Y:S01]  /*8880*/  ISETP.GE.AND P4, PT, R11, RZ, PT ;  /* 0x000000ff0b00720c */ /* 0x000fe20003f86270 */
[----:B------:R-:W-:Y:S01]  /*8890*/  IMAD.MOV.U32 R17, RZ, RZ, R7 ;  /* 0x000000ffff117224 */ /* 0x000fe200078e0007 */
[----:B------:R-:W-:Y:S01]  /*88a0*/  IABS R11, R11 ;  /* 0x0000000b000b7213 */ /* 0x000fe20000000000 */
[----:B------:R0:W-:Y:S01]  /*88b0*/  STL [R1+0x288], R12 ;  /* 0x0002880c01007387 */ /* 0x0001e20000100800 */
[----:B------:R-:W-:Y:S01]  /*88c0*/  IABS R3, R5 ;  /* 0x0000000500037213 */ /* 0x000fe20000000000 */
[----:B------:R-:W-:Y:S01]  /*88d0*/  @!P5 IMAD.MOV R17, RZ, RZ, -R17 ;  /* 0x000000ffff11d224 */ /* 0x000fe200078e0a11 */
[----:B------:R-:W-:Y:S01]  /*88e0*/  ISETP.GT.U32.AND P0, PT, R8, R20, PT ;  /* 0x000000140800720c */ /* 0x000fe20003f04070 */
[----:B------:R-:W-:Y:S01]  /*88f0*/  IMAD.HI.U32 R4, R2, R14, RZ ;  /* 0x0000000e02047227 */ /* 0x000fe200078e00ff */
[----:B------:R-:W-:-:S02]  /*8900*/  ISETP.GT.U32.AND P5, PT, R8, R0, PT ;  /* 0x000000000800720c */ /* 0x000fc40003fa4070 */
[----:B------:R1:W-:Y:S01]  /*8910*/  STL [R1+0x27c], R17 ;  /* 0x00027c1101007387 */ /* 0x0003e20000100800 */
[----:B------:R-:W-:-:S04]  /*8920*/  IMAD.HI.U32 R10, R2, R3, RZ ;  /* 0x00000003020a7227 */ /* 0x000fc800078e00ff */
[----:B0-----:R-:W-:-:S04]  /*8930*/  IMAD.HI.U32 R12, R2, R11, RZ ;  /* 0x0000000b020c7227 */ /* 0x001fc800078e00ff */
[----:B------:R-:W-:Y:S02]  /*8940*/  IMAD.MOV R12, RZ, RZ, -R12 ;  /* 0x000000ffff0c7224 */ /* 0x000fe400078e0a0c */
[----:B------:R-:W-:Y:S02]  /*8950*/  IMAD.MOV R10, RZ, RZ, -R10 ;  /* 0x000000ffff0a7224 */ /* 0x000fe400078e0a0a */
[--C-:B------:R-:W-:Y:S01]  /*8960*/  @!P6 IMAD.IADD R19, R19, 0x1, -R8.reuse ;  /* 0x000000011313e824 */ /* 0x100fe200078e0a08 */
[----:B------:R-:W-:Y:S01]  /*8970*/  ISETP.GE.AND P6, PT, R5, RZ, PT ;  /* 0x000000ff0500720c */ /* 0x000fe20003fc6270 */
[----:B------:R-:W-:Y:S01]  /*8980*/  IMAD R5, R8, R12, R11 ;  /* 0x0000000c08057224 */ /* 0x000fe200078e020b */
[----:B------:R-:W-:Y:S01]  /*8990*/  IADD3 R12, R16, 0x102, RZ ;  /* 0x00000102100c7810 */ /* 0x000fe20007ffe0ff */
[----:B------:R-:W-:Y:S01]  /*89a0*/  IMAD R3, R8, R10, R3 ;  /* 0x0000000a08037224 */ /* 0x000fe200078e0203 */
[----:B------:R-:W-:Y:S01]  /*89b0*/  IADD3 R10, R16, 0x104, RZ ;  /* 0x00000104100a7810 */ /* 0x000fe20007ffe0ff */
[--C-:B------:R-:W-:Y:S01]  /*89c0*/  @!P0 IMAD.IADD R20, R20, 0x1, -R8.reuse ;  /* 0x0000000114148824 */ /* 0x100fe200078e0a08 */
[----:B------:R-:W-:Y:S01]  /*89d0*/  ISETP.GT.U32.AND P0, PT, R8, R5, PT ;  /* 0x000000050800720c */ /* 0x000fe20003f04070 */
[----:B------:R-:W-:Y:S01]  /*89e0*/  @!P5 IMAD.IADD R0, R0, 0x1, -R8 ;  /* 0x000000010000d824 */ /* 0x000fe200078e0a08 */
[----:B------:R-:W-:Y:S01]  /*89f0*/  ISETP.GT.U32.AND P5, PT, R8, R3, PT ;  /* 0x000000030800720c */ /* 0x000fe20003fa4070 */
[----:B------:R-:W-:Y:S01]  /*8a00*/  IMAD.MOV R4, RZ, RZ, -R4 ;  /* 0x000000ffff047224 */ /* 0x000fe200078e0a04 */
[----:B-1----:R-:W-:Y:S01]  /*8a10*/  IABS R17, R12 ;  /* 0x0000000c00117213 */ /* 0x002fe20000000000 */
[----:B------:R-:W-:-:S02]  /*8a20*/  IMAD.MOV.U32 R22, RZ, RZ, R19 ;  /* 0x000000ffff167224 */ /* 0x000fc400078e0013 */
[----:B------:R-:W-:Y:S01]  /*8a30*/  IMAD R14, R8, R4, R14 ;  /* 0x00000004080e7224 */ /* 0x000fe200078e020e */
[----:B------:R-:W-:Y:S01]  /*8a40*/  IABS R4, R10 ;  /* 0x0000000a00047213 */ /* 0x000fe20000000000 */
[----:B------:R-:W-:-:S04]  /*8a50*/  IMAD.HI.U32 R13, R2, R9, RZ ;  /* 0x00000009020d7227 */ /* 0x000fc800078e00ff */
[--C-:B------:R-:W-:Y:S01]  /*8a60*/  @!P0 IMAD.IADD R5, R5, 0x1, -R8.reuse ;  /* 0x0000000105058824 */ /* 0x100fe200078e0a08 */
[C---:B------:R-:W-:Y:S01]  /*8a70*/  ISETP.GT.U32.AND P0, PT, R8.reuse, R0, PT ;  /* 0x000000000800720c */ /* 0x040fe20003f04070 */
[----:B------:R-:W-:Y:S02]  /*8a80*/  @!P5 IMAD.IADD R3, R3, 0x1, -R8 ;  /* 0x000000010303d824 */ /* 0x000fe400078e0a08 */
[----:B------:R-:W-:Y:S01]  /*8a90*/  @!P2 IMAD.MOV R22, RZ, RZ, -R22 ;  /* 0x000000ffff16a224 */ /* 0x000fe200078e0a16 */
[C---:B------:R-:W-:Y:S01]  /*8aa0*/  ISETP.GT.U32.AND P2, PT, R8.reuse, R5, PT ;  /* 0x000000050800720c */ /* 0x040fe20003f44070 */
[----:B------:R-:W-:Y:S01]  /*8ab0*/  IMAD.MOV R7, RZ, RZ, -R13 ;  /* 0x000000ffff077224 */ /* 0x000fe200078e0a0d */
[----:B------:R-:W-:Y:S01]  /*8ac0*/  ISETP.GT.U32.AND P5, PT, R8, R3, PT ;  /* 0x000000030800720c */ /* 0x000fe20003fa4070 */
[----:B------:R-:W-:Y:S01]  /*8ad0*/  IMAD.HI.U32 R21, R2, R4, RZ ;  /* 0x0000000402157227 */ /* 0x000fe200078e00ff */
[----:B------:R-:W-:Y:S01]  /*8ae0*/  STL [R1+0x26c], R22 ;  /* 0x00026c1601007387 */ /* 0x000fe20000100800 */
[----:B------:R-:W-:-:S02]  /*8af0*/  IADD3 R13, R16, 0xfe, RZ ;  /* 0x000000fe100d7810 */ /* 0x000fc40007ffe0ff */
[----:B------:R-:W-:Y:S02]  /*8b00*/  IMAD.HI.U32 R19, R2, R17, RZ ;  /* 0x0000001102137227 */ /* 0x000fe400078e00ff */
[----:B------:R-:W-:Y:S02]  /*8b10*/  IABS R11, R13 ;  /* 0x0000000d000b7213 */ /* 0x000fe40000000000 */
[----:B------:R-:W-:Y:S01]  /*8b20*/  IMAD R9, R8, R7, R9 ;  /* 0x0000000708097224 */ /* 0x000fe200078e0209 */
[----:B------:R-:W-:Y:S01]  /*8b30*/  IADD3 R7, R16, 0x100, RZ ;  /* 0x0000010010077810 */ /* 0x000fe20007ffe0ff */
[----:B------:R-:W-:Y:S02]  /*8b40*/  IMAD.MOV R21, RZ, RZ, -R21 ;  /* 0x000000ffff157224 */ /* 0x000fe400078e0a15 */
[----:B------:R-:W-:Y:S01]  /*8b50*/  IMAD.MOV R19, RZ, RZ, -R19 ;  /* 0x000000ffff137224 */ /* 0x000fe200078e0a13 */
[----:B------:R-:W-:Y:S01]  /*8b60*/  IABS R18, R7 ;  /* 0x0000000700127213 */ /* 0x000fe20000000000 */
[----:B------:R-:W-:Y:S01]  /*8b70*/  @!P1 IMAD.MOV R20, RZ, RZ, -R20 ;  /* 0x000000ffff149224 */ /* 0x000fe200078e0a14 */
[C---:B------:R-:W-:Y:S01]  /*8b80*/  ISETP.GT.U32.AND P1, PT, R8.reuse, R9, PT ;  /* 0x000000090800720c */ /* 0x040fe20003f24070 */
[----:B------:R-:W-:-:S02]  /*8b90*/  IMAD R4, R8, R21, R4 ;  /* 0x0000001508047224 */ /* 0x000fc400078e0204 */
[----:B------:R-:W-:Y:S01]  /*8ba0*/  IMAD R17, R8, R19, R17 ;  /* 0x0000001308117224 */ /* 0x000fe200078e0211 */
[----:B------:R0:W-:Y:S01]  /*8bb0*/  STL [R1+0x268], R20 ;  /* 0x0002681401007387 */ /* 0x0001e20000100800 */
[--C-:B------:R-:W-:Y:S01]  /*8bc0*/  @!P0 IMAD.IADD R0, R0, 0x1, -R8.reuse ;  /* 0x0000000100008824 */ /* 0x100fe200078e0a08 */
[C---:B------:R-:W-:Y:S01]  /*8bd0*/  ISETP.GT.U32.AND P0, PT, R8.reuse, R14, PT ;  /* 0x0000000e0800720c */ /* 0x040fe20003f04070 */
[--C-:B------:R-:W-:Y:S01]  /*8be0*/  @!P2 IMAD.IADD R5, R5, 0x1, -R8.reuse ;  /* 0x000000010505a824 */ /* 0x100fe200078e0a08 */
[C---:B------:R-:W-:Y:S01]  /*8bf0*/  ISETP.GT.U32.AND P2, PT, R8.reuse, R4, PT ;  /* 0x000000040800720c */ /* 0x040fe20003f44070 */
[----:B------:R-:W-:Y:S01]  /*8c00*/  @!P5 IMAD.IADD R3, R3, 0x1, -R8 ;  /* 0x000000010303d824 */ /* 0x000fe200078e0a08 */
[----:B------:R-:W-:Y:S01]  /*8c10*/  ISETP.GT.U32.AND P5, PT, R8, R17, PT ;  /* 0x000000110800720c */ /* 0x000fe20003fa4070 */
[----:B------:R-:W-:Y:S02]  /*8c20*/  IMAD.MOV.U32 R23, RZ, RZ, R0 ;  /* 0x000000ffff177224 */ /* 0x000fe400078e0000 */
[----:B------:R-:W-:Y:S01]  /*8c30*/  @!P1 IMAD.IADD R9, R9, 0x1, -R8 ;  /* 0x0000000109099824 */ /* 0x000fe200078e0a08 */
[----:B------:R-:W-:Y:S01]  /*8c40*/  ISETP.GE.AND P1, PT, R15, RZ, PT ;  /* 0x000000ff0f00720c */ /* 0x000fe20003f26270 */
[----:B0-----:R-:W-:Y:S01]  /*8c50*/  IMAD.HI.U32 R20, R2, R18, RZ ;  /* 0x0000001202147227 */ /* 0x001fe200078e00ff */
[----:B------:R-:W-:-:S03]  /*8c60*/  IADD3 R15, R16, 0xfc, RZ ;  /* 0x000000fc100f7810 */ /* 0x000fc60007ffe0ff */
[----:B------:R-:W-:Y:S02]  /*8c70*/  IMAD.MOV R20, RZ, RZ, -R20 ;  /* 0x000000ffff147224 */ /* 0x000fe400078e0a14 */
[--C-:B------:R-:W-:Y:S01]  /*8c80*/  @!P0 IMAD.IADD R14, R14, 0x1, -R8.reuse ;  /* 0x000000010e0e8824 */ /* 0x100fe200078e0a08 */
[----:B------:R-:W-:Y:S01]  /*8c90*/  ISETP.GE.AND P0, PT, R6, RZ, PT ;  /* 0x000000ff0600720c */ /* 0x000fe20003f06270 */
[--C-:B------:R-:W-:Y:S01]  /*8ca0*/  @!P2 IMAD.IADD R4, R4, 0x1, -R8.reuse ;  /* 0x000000010404a824 */ /* 0x100fe200078e0a08 */
[----:B------:R-:W-:Y:S01]  /*8cb0*/  ISETP.GT.U32.AND P2, PT, R8, R9, PT ;  /* 0x000000090800720c */ /* 0x000fe20003f44070 */
[----:B------:R-:W-:Y:S01]  /*8cc0*/  @!P5 IMAD.IADD R17, R17, 0x1, -R8 ;  /* 0x000000011111d824 */ /* 0x000fe200078e0a08 */
[----:B------:R-:W-:Y:S01]  /*8cd0*/  IADD3 R6, R16, 0xfa, RZ ;  /* 0x000000fa10067810 */ /* 0x000fe20007ffe0ff */
[C---:B------:R-:W-:Y:S02]  /*8ce0*/  IMAD R18, R8.reuse, R20, R18 ;  /* 0x0000001408127224 */ /* 0x040fe400078e0212 */
[----:B------:R-:W-:Y:S01]  /*8cf0*/  @!P3 IMAD.MOV R23, RZ, RZ, -R23 ;  /* 0x000000ffff17b224 */ /* 0x000fe200078e0a17 */
[C---:B------:R-:W-:Y:S01]  /*8d00*/  ISETP.GT.U32.AND P3, PT, R8.reuse, R14, PT ;  /* 0x0000000e0800720c */ /* 0x040fe20003f64070 */
[----:B------:R-:W-:Y:S01]  /*8d10*/  IMAD.MOV.U32 R0, RZ, RZ, R3 ;  /* 0x000000ffff007224 */ /* 0x000fe200078e0003 */
[----:B------:R-:W-:Y:S01]  /*8d20*/  ISETP.GT.U32.AND P5, PT, R8, R17, PT ;  /* 0x000000110800720c */ /* 0x000fe20003fa4070 */
[----:B------:R-:W-:Y:S01]  /*8d30*/  IMAD.HI.U32 R21, R2, R11, RZ ;  /* 0x0000000b02157227 */ /* 0x000fe200078e00ff */
[----:B------:R-:W-:Y:S01]  /*8d40*/  IABS R3, R6 ;  /* 0x0000000600037213 */ /* 0x000fe20000000000 */
[----:B------:R0:W-:Y:S02]  /*8d50*/  STL [R1+0x264], R23 ;  /* 0x0002641701007387 */ /* 0x0001e40000100800 */
[----:B------:R-:W-:Y:S01]  /*8d60*/  IMAD.MOV.U32 R22, RZ, RZ, R5 ;  /* 0x000000ffff167224 */ /* 0x000fe200078e0005 */
[----:B------:R-:W-:Y:S01]  /*8d70*/  IABS R5, R15 ;  /* 0x0000000f00057213 */ /* 0x000fe20000000000 */
[----:B------:R-:W-:Y:S01]  /*8d80*/  @!P6 IMAD.MOV R0, RZ, RZ, -R0 ;  /* 0x000000ffff00e224 */ /* 0x000fe200078e0a00 */
[----:B------:R-:W-:Y:S01]  /*8d90*/  ISETP.GT.U32.AND P6, PT, R8, R18, PT ;  /* 0x000000120800720c */ /* 0x000fe20003fc4070 */
[----:B------:R-:W-:-:S02]  /*8da0*/  IMAD.MOV R21, RZ, RZ, -R21 ;  /* 0x000000ffff157224 */ /* 0x000fc400078e0a15 */
[----:B------:R-:W-:Y:S01]  /*8db0*/  @!P4 IMAD.MOV R22, RZ, RZ, -R22 ;  /* 0x000000ffff16c224 */ /* 0x000fe200078e0a16 */
[C---:B------:R-:W-:Y:S01]  /*8dc0*/  ISETP.GT.U32.AND P4, PT, R8.reuse, R4, PT ;  /* 0x000000040800720c */ /* 0x040fe20003f84070 */
[----:B------:R-:W-:Y:S01]  /*8dd0*/  IMAD R11, R8, R21, R11 ;  /* 0x00000015080b7224 */ /* 0x000fe200078e020b */
[----:B0-----:R-:W-:Y:S01]  /*8de0*/  IADD3 R23, R16, 0xa, RZ ;  /* 0x0000000a10177810 */ /* 0x001fe20007ffe0ff */
[--C-:B------:R-:W-:Y:S01]  /*8df0*/  @!P2 IMAD.IADD R9, R9, 0x1, -R8.reuse ;  /* 0x000000010909a824 */ /* 0x100fe200078e0a08 */
[----:B------:R-:W-:Y:S01]  /*8e00*/  ISETP.GE.AND P2, PT, R10, RZ, PT ;  /* 0x000000ff0a00720c */ /* 0x000fe20003f46270 */
[--C-:B------:R-:W-:Y:S01]  /*8e10*/  @!P3 IMAD.IADD R14, R14, 0x1, -R8.reuse ;  /* 0x000000010e0eb824 */ /* 0x100fe200078e0a08 */
[----:B------:R-:W-:Y:S01]  /*8e20*/  ISETP.GT.U32.AND P3, PT, R8, R11, PT ;  /* 0x0000000b0800720c */ /* 0x000fe20003f64070 */
[----:B------:R-:W-:Y:S01]  /*8e30*/  IMAD.HI.U32 R10, R2, R5, RZ ;  /* 0x00000005020a7227 */ /* 0x000fe200078e00ff */
[----:B------:R-:W-:Y:S03]  /*8e40*/  STL [R1+0x260], R22 ;  /* 0x0002601601007387 */ /* 0x000fe60000100800 */
[--C-:B------:R-:W-:Y:S01]  /*8e50*/  @!P5 IMAD.IADD R17, R17, 0x1, -R8.reuse ;  /* 0x000000011111d824 */ /* 0x100fe200078e0a08 */
[----:B------:R-:W-:Y:S01]  /*8e60*/  ISETP.GE.AND P5, PT, R7, RZ, PT ;  /* 0x000000ff0700720c */ /* 0x000fe20003fa6270 */
[----:B------:R-:W-:Y:S01]  /*8e70*/  @!P6 IMAD.IADD R18, R18, 0x1, -R8 ;  /* 0x000000011212e824 */ /* 0x000fe200078e0a08 */
[----:B------:R0:W-:Y:S01]  /*8e80*/  STL [R1+0x25c], R0 ;  /* 0x00025c0001007387 */ /* 0x0001e20000100800 */
[----:B------:R-:W-:Y:S01]  /*8e90*/  IMAD.MOV R7, RZ, RZ, -R10 ;  /* 0x000000ffff077224 */ /* 0x000fe200078e0a0a */
[----:B------:R-:W-:Y:S01]  /*8ea0*/  ISETP.GE.AND P6, PT, R13, RZ, PT ;  /* 0x000000ff0d00720c */ /* 0x000fe20003fc6270 */
[----:B------:R-:W-:Y:S01]  /*8eb0*/  IMAD.MOV.U32 R20, RZ, RZ, R9 ;  /* 0x000000ffff147224 */ /* 0x000fe200078e0009 */
[----:B------:R-:W-:Y:S01]  /*8ec0*/  IADD3 R10, R16, 0xf0, RZ ;  /* 0x000000f0100a7810 */ /* 0x000fe20007ffe0ff */
[----:B------:R-:W-:Y:S01]  /*8ed0*/  @!P4 IMAD.IADD R4, R4, 0x1, -R8 ;  /* 0x000000010404c824 */ /* 0x000fe200078e0a08 */
[----:B------:R-:W-:Y:S01]  /*8ee0*/  ISETP.GE.AND P4, PT, R12, RZ, PT ;  /* 0x000000ff0c00720c */ /* 0x000fe20003f86270 */
[----:B------:R-:W-:Y:S01]  /*8ef0*/  @!P1 IMAD.MOV R20, RZ, RZ, -R20 ;  /* 0x000000ffff149224 */ /* 0x000fe200078e0a14 */
[C---:B------:R-:W-:Y:S01]  /*8f00*/  ISETP.GT.U32.AND P1, PT, R8.reuse, R18, PT ;  /* 0x000000120800720c */ /* 0x040fe20003f24070 */
[----:B------:R-:W-:-:S02]  /*8f10*/  IMAD R5, R8, R7, R5 ;  /* 0x0000000708057224 */ /* 0x000fc400078e0205 */
[----:B------:R-:W-:Y:S01]  /*8f20*/  @!P2 IMAD.MOV R4, RZ, RZ, -R4 ;  /* 0x000000ffff04a224 */ /* 0x000fe200078e0a04 */
[----:B------:R-:W-:Y:S01]  /*8f30*/  STL [R1+0x258], R20 ;  /* 0x0002581401007387 */ /* 0x000fe20000100800 */
[----:B0-----:R-:W-:Y:S01]  /*8f40*/  IMAD.HI.U32 R0, R2, R3, RZ ;  /* 0x0000000302007227 */ /* 0x001fe200078e00ff */
[----:B------:R-:W-:-:S03]  /*8f50*/  ISETP.GT.U32.AND P2, PT, R8, R5, PT ;  /* 0x000000050800720c */ /* 0x000fc60003f44070 */
[----:B------:R-:W-:Y:S02]  /*8f60*/  @!P3 IMAD.IADD R11, R11, 0x1, -R8 ;  /* 0x000000010b0bb824 */ /* 0x000fe400078e0a08 */
[----:B------:R-:W-:Y:S01]  /*8f70*/  IMAD.MOV.U32 R19, RZ, RZ, R14 ;  /* 0x000000ffff137224 */ /* 0x000fe200078e000e */
[----:B------:R-:W-:Y:S01]  /*8f80*/  IADD3 R14, R16, 0xea, RZ ;  /* 0x000000ea100e7810 */ /* 0x000fe20007ffe0ff */
[----:B------:R-:W-:Y:S01]  /*8f90*/  IMAD.MOV R0, RZ, RZ, -R0 ;  /* 0x000000ffff007224 */ /* 0x000fe200078e0a00 */
[C---:B------:R-:W-:Y:S01]  /*8fa0*/  ISETP.GT.U32.AND P3, PT, R8.reuse, R11, PT ;  /* 0x0000000b0800720c */ /* 0x040fe20003f64070 */
[----:B------:R-:W-:Y:S01]  /*8fb0*/  @!P0 IMAD.MOV R19, RZ, RZ, -R19 ;  /* 0x000000ffff138224 */ /* 0x000fe200078e0a13 */
[----:B------:R-:W-:Y:S01]  /*8fc0*/  ISETP.GE.AND P0, PT, R15, RZ, PT ;  /* 0x000000ff0f00720c */ /* 0x000fe20003f06270 */
[----:B------:R-:W-:Y:S01]  /*8fd0*/  IMAD R3, R8, R0, R3 ;  /* 0x0000000008037224 */ /* 0x000fe200078e0203 */
[----:B------:R-:W-:Y:S01]  /*8fe0*/  IADD3 R0, R16, 0xf6, RZ ;  /* 0x000000f610007810 */ /* 0x000fe20007ffe0ff */
[----:B------:R-:W-:Y:S01]  /*8ff0*/  IMAD.MOV.U32 R9, RZ, RZ, R17 ;  /* 0x000000ffff097224 */ /* 0x000fe200078e0011 */
[----:B------:R-:W-:Y:S01]  /*9000*/  STL [R1+0x254], R19 ;  /* 0x0002541301007387 */ /* 0x000fe20000100800 */
[--C-:B------:R-:W-:Y:S01]  /*9010*/  @!P1 IMAD.IADD R18, R18, 0x1, -R8.reuse ;  /* 0x0000000112129824 */ /* 0x100fe200078e0a08 */
[----:B------:R-:W-:Y:S01]  /*9020*/  ISETP.GE.AND P1, PT, R6, RZ, PT ;  /* 0x000000ff0600720c */ /* 0x000fe20003f26270 */
[----:B------:R-:W-:Y:S01]  /*9030*/  @!P4 IMAD.MOV R9, RZ, RZ, -R9 ;  /* 0x000000ffff09c224 */ /* 0x000fe200078e0a09 */
[----:B------:R0:W-:Y:S01]  /*9040*/  STL [R1+0x250], R4 ;  /* 0x0002500401007387 */ /* 0x0001e20000100800 */
[----:B------:R-:W-:Y:S01]  /*9050*/  ISETP.GT.U32.AND P4, PT, R8, R3, PT ;  /* 0x000000030800720c */ /* 0x000fe20003f84070 */
[----:B------:R-:W-:Y:S01]  /*9060*/  @!P2 IMAD.IADD R5, R5, 0x1, -R8 ;  /* 0x000000010505a824 */ /* 0x000fe200078e0a08 */
[----:B------:R-:W-:Y:S01]  /*9070*/  IABS R6, R0 ;  /* 0x0000000000067213 */ /* 0x000fe20000000000 */
[----:B------:R-:W-:Y:S01]  /*9080*/  IMAD.MOV.U32 R7, RZ, RZ, R18 ;  /* 0x000000ffff077224 */ /* 0x000fe200078e0012 */
[----:B------:R-:W-:Y:S01]  /*9090*/  ISETP.GE.AND P2, PT, R0, RZ, PT ;  /* 0x000000ff0000720c */ /* 0x000fe20003f46270 */
[----:B------:R-:W-:Y:S01]  /*90a0*/  @!P3 IMAD.IADD R11, R11, 0x1, -R8 ;  /* 0x000000010b0bb824 */ /* 0x000fe200078e0a08 */
[----:B------:R-:W-:Y:S01]  /*90b0*/  STL [R1+0x234], R9 ;  /* 0x0002340901007387 */ /* 0x000fe20000100800 */
[----:B------:R-:W-:Y:S01]  /*90c0*/  @!P5 IMAD.MOV R7, RZ, RZ, -R7 ;  /* 0x000000ffff07d224 */ /* 0x000fe200078e0a07 */
[----:B------:R-:W-:-:S02]  /*90d0*/  ISETP.GT.U32.AND P5, PT, R8, R5, PT ;  /* 0x000000050800720c */ /* 0x000fc40003fa4070 */
[----:B0-----:R-:W-:Y:S02]  /*90e0*/  IADD3 R4, R16, 0xf8, RZ ;  /* 0x000000f810047810 */ /* 0x001fe40007ffe0ff */
[----:B------:R0:W-:Y:S01]  /*90f0*/  STL [R1+0x238], R7 ;  /* 0x0002380701007387 */ /* 0x0001e20000100800 */
[----:B------:R-:W-:Y:S01]  /*9100*/  @!P4 IMAD.IADD R3, R3, 0x1, -R8 ;  /* 0x000000010303c824 */ /* 0x000fe200078e0a08 */
[----:B------:R-:W-:Y:S02]  /*9110*/  IABS R12, R4 ;  /* 0x00000004000c7213 */ /* 0x000fe40000000000 */
[----:B------:R-:W-:Y:S01]  /*9120*/  ISETP.GE.AND P3, PT, R4, RZ, PT ;  /* 0x000000ff0400720c */ /* 0x000fe20003f66270 */
[----:B------:R-:W-:Y:S01]  /*9130*/  IMAD.MOV.U32 R4, RZ, RZ, R6 ;  /* 0x000000ffff047224 */ /* 0x000fe200078e0006 */
[----:B------:R-:W-:Y:S01]  /*9140*/  ISETP.GT.U32.AND P4, PT, R8, R3, PT ;  /* 0x000000030800720c */ /* 0x000fe20003f84070 */
[----:B------:R-:W-:Y:S01]  /*9150*/  IMAD.HI.U32 R6, R2, R12, RZ ;  /* 0x0000000c02067227 */ /* 0x000fe200078e00ff */
[----:B------:R-:W-:-:S03]  /*9160*/  IADD3 R18, R16, 0xec, RZ ;  /* 0x000000ec10127810 */ /* 0x000fc60007ffe0ff */
[----:B------:R-:W-:Y:S02]  /*9170*/  IMAD.MOV R6, RZ, RZ, -R6 ;  /* 0x000000ffff067224 */ /* 0x000fe400078e0a06 */
[----:B------:R-:W-:-:S04]  /*9180*/  IMAD.HI.U32 R0, R2, R4, RZ ;  /* 0x0000000402007227 */ /* 0x000fc800078e00ff */
[C---:B------:R-:W-:Y:S02]  /*9190*/  IMAD R12, R8.reuse, R6, R12 ;  /* 0x00000006080c7224 */ /* 0x040fe400078e020c */
[----:B------:R-:W-:Y:S02]  /*91a0*/  IMAD.MOV R0, RZ, RZ, -R0 ;  /* 0x000000ffff007224 */ /* 0x000fe400078e0a00 */
[----:B------:R-:W-:Y:S01]  /*91b0*/  @!P5 IMAD.IADD R5, R5, 0x1, -R8 ;  /* 0x000000010505d824 */ /* 0x000fe200078e0a08 */
[C---:B------:R-:W-:Y:S01]  /*91c0*/  ISETP.GT.U32.AND P5, PT, R8.reuse, R12, PT ;  /* 0x0000000c0800720c */ /* 0x040fe20003fa4070 */
[----:B------:R-:W-:Y:S01]  /*91d0*/  IMAD R4, R8, R0, R4 ;  /* 0x0000000008047224 */ /* 0x000fe200078e0204 */
[C---:B------:R-:W-:Y:S01]  /*91e0*/  IADD3 R0, R16.reuse, 0xee, RZ ;  /* 0x000000ee10007810 */ /* 0x040fe20007ffe0ff */
[----:B------:R-:W-:Y:S02]  /*91f0*/  IMAD.MOV.U32 R13, RZ, RZ, R5 ;  /* 0x000000ffff0d7224 */ /* 0x000fe400078e0005 */
[----:B0-----:R-:W-:Y:S01]  /*9200*/  IMAD.MOV.U32 R7, RZ, RZ, R11 ;  /* 0x000000ffff077224 */ /* 0x001fe200078e000b */
[----:B------:R-:W-:Y:S01]  /*9210*/  IADD3 R11, R16, 0xf4, RZ ;  /* 0x000000f4100b7810 */ /* 0x000fe20007ffe0ff */
[----:B------:R-:W-:Y:S01]  /*9220*/  @!P0 IMAD.MOV R13, RZ, RZ, -R13 ;  /* 0x000000ffff0d8224 */ /* 0x000fe200078e0a0d */
[----:B------:R-:W-:Y:S01]  /*9230*/  ISETP.GT.U32.AND P0, PT, R8, R4, PT ;  /* 0x000000040800720c */ /* 0x000fe20003f04070 */
[----:B------:R-:W-:Y:S01]  /*9240*/  @!P6 IMAD.MOV R7, RZ, RZ, -R7 ;  /* 0x000000ffff07e224 */ /* 0x000fe200078e0a07 */
[----:B------:R-:W-:Y:S01]  /*9250*/  ISETP.GE.AND P6, PT, R11, RZ, PT ;  /* 0x000000ff0b00720c */ /* 0x000fe20003fc6270 */
[--C-:B------:R-:W-:Y:S01]  /*9260*/  @!P4 IMAD.IADD R3, R3, 0x1, -R8.reuse ;  /* 0x000000010303c824 */ /* 0x100fe200078e0a08 */
[----:B------:R-:W-:Y:S01]  /*9270*/  IABS R11, R11 ;  /* 0x0000000b000b7213 */ /* 0x000fe20000000000 */
[----:B------:R-:W-:Y:S01]  /*9280*/  @!P5 IMAD.IADD R12, R12, 0x1, -R8 ;  /* 0x000000010c0cd824 */ /* 0x000fe200078e0a08 */
[----:B------:R0:W-:Y:S01]  /*9290*/  STL [R1+0x23c], R7 ;  /* 0x00023c0701007387 */ /* 0x0001e20000100800 */
[----:B------:R-:W-:-:S02]  /*92a0*/  IMAD.MOV.U32 R9, RZ, RZ, R3 ;  /* 0x000000ffff097224 */ /* 0x000fc400078e0003 */
[----:B------:R-:W-:Y:S01]  /*92b0*/  IMAD.HI.U32 R6, R2, R11, RZ ;  /* 0x0000000b02067227 */ /* 0x000fe200078e00ff */
[----:B------:R-:W-:Y:S01]  /*92c0*/  ISETP.GT.U32.AND P5, PT, R8, R12, PT ;  /* 0x0000000c0800720c */ /* 0x000fe20003fa4070 */
[----:B------:R-:W-:Y:S02]  /*92d0*/  STL [R1+0x240], R13 ;  /* 0x0002400d01007387 */ /* 0x000fe40000100800 */
[----:B------:R-:W-:Y:S01]  /*92e0*/  @!P1 IMAD.MOV R9, RZ, RZ, -R9 ;  /* 0x000000ffff099224 */ /* 0x000fe200078e0a09 */
[----:B------:R-:W-:Y:S01]  /*92f0*/  ISETP.GE.AND P1, PT, R10, RZ, PT ;  /* 0x000000ff0a00720c */ /* 0x000fe20003f26270 */
[----:B------:R-:W-:Y:S01]  /*9300*/  @!P0 IMAD.IADD R4, R4, 0x1, -R8 ;  /* 0x0000000104048824 */ /* 0x000fe200078e0a08 */
[----:B0-----:R-:W-:Y:S01]  /*9310*/  IADD3 R7, R16, 0xf2, RZ ;  /* 0x000000f210077810 */ /* 0x001fe20007ffe0ff */
[----:B------:R-:W-:Y:S01]  /*9320*/  IMAD.MOV R5, RZ, RZ, -R6 ;  /* 0x000000ffff057224 */ /* 0x000fe200078e0a06 */
[----:B------:R-:W-:Y:S01]  /*9330*/  IABS R10, R10 ;  /* 0x0000000a000a7213 */ /* 0x000fe20000000000 */
[----:B------:R0:W-:Y:S01]  /*9340*/  STL [R1+0x24c], R9 ;  /* 0x00024c0901007387 */ /* 0x0001e20000100800 */
[----:B------:R-:W-:Y:S01]  /*9350*/  ISETP.GE.AND P4, PT, R7, RZ, PT ;  /* 0x000000ff0700720c */ /* 0x000fe20003f86270 */
[----:B------:R-:W-:Y:S01]  /*9360*/  IMAD R11, R8, R5, R11 ;  /* 0x00000005080b7224 */ /* 0x000fe200078e020b */
[----:B------:R-:W-:Y:S01]  /*9370*/  IABS R7, R7 ;  /* 0x0000000700077213 */ /* 0x000fe20000000000 */
[----:B------:R-:W-:Y:S01]  /*9380*/  IMAD.HI.U32 R5, R2, R10, RZ ;  /* 0x0000000a02057227 */ /* 0x000fe200078e00ff */
[----:B------:R-:W-:-:S03]  /*9390*/  ISETP.GT.U32.AND P0, PT, R8, R4, PT ;  /* 0x000000040800720c */ /* 0x000fc60003f04070 */
[----:B------:R-:W-:Y:S01]  /*93a0*/  IMAD.HI.U32 R3, R2, R7, RZ ;  /* 0x0000000702037227 */ /* 0x000fe200078e00ff */
[----:B0-----:R-:W-:-:S03]  /*93b0*/  IABS R9, R0 ;  /* 0x0000000000097213 */ /* 0x001fc60000000000 */
[----:B------:R-:W-:Y:S02]  /*93c0*/  IMAD.MOV R5, RZ, RZ, -R5 ;  /* 0x000000ffff057224 */ /* 0x000fe400078e0a05 */
[----:B------:R-:W-:Y:S01]  /*93d0*/  @!P5 IMAD.IADD R12, R12, 0x1, -R8 ;  /* 0x000000010c0cd824 */ /* 0x000fe200078e0a08 */
[C---:B------:R-:W-:Y:S01]  /*93e0*/  ISETP.GT.U32.AND P5, PT, R8.reuse, R11, PT ;  /* 0x0000000b0800720c */ /* 0x040fe20003fa4070 */
[----:B------:R-:W-:Y:S02]  /*93f0*/  IMAD.MOV R3, RZ, RZ, -R3 ;  /* 0x000000ffff037224 */ /* 0x000fe400078e0a03 */
[----:B------:R-:W-:Y:S02]  /*9400*/  IMAD R10, R8, R5, R10 ;  /* 0x00000005080a7224 */ /* 0x000fe400078e020a */
[----:B------:R-:W-:-:S04]  /*9410*/  IMAD.HI.U32 R6, R2, R9, RZ ;  /* 0x0000000902067227 */ /* 0x000fc800078e00ff */
[----:B------:R-:W-:Y:S01]  /*9420*/  IMAD R7, R8, R3, R7 ;  /* 0x0000000308077224 */ /* 0x000fe200078e0207 */
[----:B------:R-:W-:Y:S01]  /*9430*/  IABS R3, R18 ;  /* 0x0000001200037213 */ /* 0x000fe20000000000 */
[----:B------:R-:W-:Y:S02]  /*9440*/  IMAD.MOV.U32 R13, RZ, RZ, R12 ;  /* 0x000000ffff0d7224 */ /* 0x000fe400078e000c */
[----:B------:R-:W-:Y:S01]  /*9450*/  @!P0 IMAD.IADD R4, R4, 0x1, -R8 ;  /* 0x0000000104048824 */ /* 0x000fe200078e0a08 */
[C---:B------:R-:W-:Y:S01]  /*9460*/  ISETP.GT.U32.AND P0, PT, R8.reuse, R10, PT ;  /* 0x0000000a0800720c */ /* 0x040fe20003f04070 */
[----:B------:R-:W-:Y:S02]  /*9470*/  IMAD.MOV R6, RZ, RZ, -R6 ;  /* 0x000000ffff067224 */ /* 0x000fe400078e0a06 */
[----:B------:R-:W-:Y:S01]  /*9480*/  @!P3 IMAD.MOV R13, RZ, RZ, -R13 ;  /* 0x000000ffff0db224 */ /* 0x000fe200078e0a0d */
[C---:B------:R-:W-:Y:S01]  /*9490*/  ISETP.GT.U32.AND P3, PT, R8.reuse, R7, PT ;  /* 0x000000070800720c */ /* 0x040fe20003f64070 */
[----:B------:R-:W-:Y:S01]  /*94a0*/  IMAD R9, R8, R6, R9 ;  /* 0x0000000608097224 */ /* 0x000fe200078e0209 */
[----:B------:R-:W-:Y:S01]  /*94b0*/  IADD3 R6, R16, 0xe8, RZ ;  /* 0x000000e810067810 */ /* 0x000fe20007ffe0ff */
[----:B------:R-:W-:Y:S01]  /*94c0*/  @!P5 IMAD.IADD R11, R11, 0x1, -R8 ;  /* 0x000000010b0bd824 */ /* 0x000fe200078e0a08 */
[----:B------:R0:W-:Y:S01]  /*94d0*/  STL [R1+0x248], R13 ;  /* 0x0002480d01007387 */ /* 0x0001e20000100800 */
[----:B------:R-:W-:Y:S01]  /*94e0*/  IMAD.MOV.U32 R12, RZ, RZ, R4 ;  /* 0x000000ffff0c7224 */ /* 0x000fe200078e0004 */
[----:B------:R-:W-:Y:S01]  /*94f0*/  ISETP.GT.U32.AND P5, PT, R8, R9, PT ;  /* 0x000000090800720c */ /* 0x000fe20003fa4070 */
[----:B------:R-:W-:Y:S01]  /*9500*/  IMAD.HI.U32 R5, R2, R3, RZ ;  /* 0x0000000302057227 */ /* 0x000fe200078e00ff */
[----:B------:R-:W-:-:S03]  /*9510*/  IABS R17, R6 ;  /* 0x0000000600117213 */ /* 0x000fc60000000000 */
[--C-:B------:R-:W-:Y:S02]  /*9520*/  @!P0 IMAD.IADD R10, R10, 0x1, -R8.reuse ;  /* 0x000000010a0a8824 */ /* 0x100fe400078e0a08 */
[----:B------:R-:W-:Y:S01]  /*9530*/  @!P3 IMAD.IADD R7, R7, 0x1, -R8 ;  /* 0x000000010707b824 */ /* 0x000fe200078e0a08 */
[----:B0-----:R-:W-:Y:S01]  /*9540*/  IABS R13, R14 ;  /* 0x0000000e000d7213 */ /* 0x001fe20000000000 */
[----:B------:R-:W-:Y:S01]  /*9550*/  @!P2 IMAD.MOV R12, RZ, RZ, -R12 ;  /* 0x000000ffff0ca224 */ /* 0x000fe200078e0a0c */
[C---:B------:R-:W-:Y:S01]  /*9560*/  ISETP.GT.U32.AND P3, PT, R8.reuse, R11, PT ;  /* 0x0000000b0800720c */ /* 0x040fe20003f64070 */
[----:B------:R-:W-:Y:S01]  /*9570*/  IMAD.MOV R5, RZ, RZ, -R5 ;  /* 0x000000ffff057224 */ /* 0x000fe200078e0a05 */
[----:B------:R-:W-:Y:S01]  /*9580*/  ISETP.GT.U32.AND P2, PT, R8, R10, PT ;  /* 0x0000000a0800720c */ /* 0x000fe20003f44070 */
[----:B------:R-:W-:Y:S01]  /*9590*/  IMAD.HI.U32 R4, R2, R13, RZ ;  /* 0x0000000d02047227 */ /* 0x000fe200078e00ff */
[----:B------:R-:W-:Y:S01]  /*95a0*/  ISETP.GT.U32.AND P0, PT, R8, R7, PT ;  /* 0x000000070800720c */ /* 0x000fe20003f04070 */
[----:B------:R0:W-:Y:S02]  /*95b0*/  STL [R1+0x244], R12 ;  /* 0x0002440c01007387 */ /* 0x0001e40000100800 */
[----:B------:R-:W-:-:S02]  /*95c0*/  @!P5 IMAD.IADD R9, R9, 0x1, -R8 ;  /* 0x000000010909d824 */ /* 0x000fc400078e0a08 */
[----:B------:R-:W-:Y:S02]  /*95d0*/  IMAD.MOV R4, RZ, RZ, -R4 ;  /* 0x000000ffff047224 */ /* 0x000fe400078e0a04 */
[C---:B------:R-:W-:Y:S01]  /*95e0*/  IMAD R3, R8.reuse, R5, R3 ;  /* 0x0000000508037224 */ /* 0x040fe200078e0203 */
[C---:B------:R-:W-:Y:S01]  /*95f0*/  ISETP.GT.U32.AND P5, PT, R8.reuse, R9, PT ;  /* 0x000000090800720c */ /* 0x040fe20003fa4070 */
[----:B------:R-:W-:Y:S01]  /*9600*/  IMAD R13, R8, R4, R13 ;  /* 0x00000004080d7224 */ /* 0x000fe200078e020d */
[----:B------:R-:W-:Y:S01]  /*9610*/  IADD3 R4, R16, 0xe4, RZ ;  /* 0x000000e410047810 */ /* 0x000fe20007ffe0ff */
[--C-:B------:R-:W-:Y:S01]  /*9620*/  @!P3 IMAD.IADD R11, R11, 0x1, -R8.reuse ;  /* 0x000000010b0bb824 */ /* 0x100fe200078e0a08 */
[----:B------:R-:W-:Y:S01]  /*9630*/  ISETP.GT.U32.AND P3, PT, R8, R3, PT ;  /* 0x000000030800720c */ /* 0x000fe20003f64070 */
[--C-:B------:R-:W-:Y:S01]  /*9640*/  @!P2 IMAD.IADD R10, R10, 0x1, -R8.reuse ;  /* 0x000000010a0aa824 */ /* 0x100fe200078e0a08 */
[----:B------:R-:W-:Y:S01]  /*9650*/  ISETP.GT.U32.AND P2, PT, R8, R13, PT ;  /* 0x0000000d0800720c */ /* 0x000fe20003f44070 */
[----:B------:R-:W-:Y:S01]  /*9660*/  @!P0 IMAD.IADD R7, R7, 0x1, -R8 ;  /* 0x0000000107078824 */ /* 0x000fe200078e0a08 */
[----:B------:R-:W-:Y:S01]  /*9670*/  IADD3 R5, R16, 0xe6, RZ ;  /* 0x000000e610057810 */ /* 0x000fe20007ffe0ff */
[----:B0-----:R-:W-:Y:S01]  /*9680*/  IMAD.HI.U32 R12, R2, R17, RZ ;  /* 0x00000011020c7227 */ /* 0x001fe200078e00ff */
[----:B------:R-:W-:-:S02]  /*9690*/  ISETP.GE.AND P0, PT, R0, RZ, PT ;  /* 0x000000ff0000720c */ /* 0x000fc40003f06270 */
[----:B------:R-:W-:Y:S01]  /*96a0*/  IABS R15, R5 ;  /* 0x00000005000f7213 */ /* 0x000fe20000000000 */
[--C-:B------:R-:W-:Y:S01]  /*96b0*/  @!P5 IMAD.IADD R9, R9, 0x1, -R8.reuse ;  /* 0x000000010909d824 */ /* 0x100fe200078e0a08 */
[----:B------:R-:W-:Y:S01]  /*96c0*/  ISETP.GE.AND P5, PT, R18, RZ, PT ;  /* 0x000000ff1200720c */ /* 0x000fe20003fa6270 */
[----:B------:R-:W-:Y:S01]  /*96d0*/  IMAD.MOV.U32 R19, RZ, RZ, R7 ;  /* 0x000000ffff137224 */ /* 0x000fe200078e0007 */
[----:B------:R-:W-:Y:S01]  /*96e0*/  IABS R18, R4 ;  /* 0x0000000400127213 */ /* 0x000fe20000000000 */
[--C-:B------:R-:W-:Y:S01]  /*96f0*/  @!P3 IMAD.IADD R3, R3, 0x1, -R8.reuse ;  /* 0x000000010303b824 */ /* 0x100fe200078e0a08 */
[----:B------:R-:W-:Y:S01]  /*9700*/  ISETP.GE.AND P3, PT, R14, RZ, PT ;  /* 0x000000ff0e00720c */ /* 0x000fe20003f66270 */
[----:B------:R-:W-:Y:S02]  /*9710*/  @!P2 IMAD.IADD R13, R13, 0x1, -R8 ;  /* 0x000000010d0da824 */ /* 0x000fe400078e0a08 */
[----:B------:R-:W-:Y:S01]  /*9720*/  IMAD.MOV.U32 R14, RZ, RZ, R18 ;  /* 0x000000ffff0e7224 */ /* 0x000fe200078e0012 */
[C---:B------:R-:W-:Y:S01]  /*9730*/  ISETP.GT.U32.AND P2, PT, R8.reuse, R3, PT ;  /* 0x000000030800720c */ /* 0x040fe20003f44070 */
[----:B------:R-:W-:Y:S01]  /*9740*/  @!P4 IMAD.MOV R19, RZ, RZ, -R19 ;  /* 0x000000ffff13c224 */ /* 0x000fe200078e0a13 */
[----:B------:R-:W-:Y:S01]  /*9750*/  ISETP.GT.U32.AND P4, PT, R8, R13, PT ;  /* 0x0000000d0800720c */ /* 0x000fe20003f84070 */
[----:B------:R-:W-:-:S02]  /*9760*/  IMAD.MOV.U32 R20, RZ, RZ, R11 ;  /* 0x000000ffff147224 */ /* 0x000fc400078e000b */
[----:B------:R-:W-:-:S04]  /*9770*/  IMAD.HI.U32 R11, R2, R14, RZ ;  /* 0x0000000e020b7227 */ /* 0x000fc800078e00ff */
[----:B------:R-:W-:Y:S02]  /*9780*/  IMAD.MOV R12, RZ, RZ, -R12 ;  /* 0x000000ffff0c7224 */ /* 0x000fe400078e0a0c */
[----:B------:R-:W-:Y:S02]  /*9790*/  IMAD.MOV R7, RZ, RZ, -R11 ;  /* 0x000000ffff077224 */ /* 0x000fe400078e0a0b */
[C---:B------:R-:W-:Y:S02]  /*97a0*/  IMAD R17, R8.reuse, R12, R17 ;  /* 0x0000000c08117224 */ /* 0x040fe400078e0211 */
[C---:B------:R-:W-:Y:S02]  /*97b0*/  IMAD R14, R8.reuse, R7, R14 ;  /* 0x00000007080e7224 */ /* 0x040fe400078e020e */
[----:B------:R-:W-:Y:S01]  /*97c0*/  @!P6 IMAD.MOV R20, RZ, RZ, -R20 ;  /* 0x000000ffff14e224 */ /* 0x000fe200078e0a14 */
[C---:B------:R-:W-:Y:S01]  /*97d0*/  ISETP.GT.U32.AND P6, PT, R8.reuse, R17, PT ;  /* 0x000000110800720c */ /* 0x040fe20003fc4070 */
[--C-:B------:R-:W-:Y:S01]  /*97e0*/  @!P4 IMAD.IADD R13, R13, 0x1, -R8.reuse ;  /* 0x000000010d0dc824 */ /* 0x100fe200078e0a08 */
[----:B------:R-:W-:Y:S01]  /*97f0*/  ISETP.GT.U32.AND P4, PT, R8, R14, PT ;  /* 0x0000000e0800720c */ /* 0x000fe20003f84070 */
[----:B------:R-:W-:Y:S01]  /*9800*/  @!P2 IMAD.IADD R3, R3, 0x1, -R8 ;  /* 0x000000010303a824 */ /* 0x000fe200078e0a08 */
[----:B------:R-:W-:Y:S01]  /*9810*/  ISETP.GE.AND P2, PT, R5, RZ, PT ;  /* 0x000000ff0500720c */ /* 0x000fe20003f46270 */
[----:B------:R-:W-:Y:S01]  /*9820*/  IMAD.HI.U32 R0, R2, R15, RZ ;  /* 0x0000000f02007227 */ /* 0x000fe200078e00ff */
[----:B------:R-:W-:Y:S01]  /*9830*/  IADD3 R5, R16, 0xe0, RZ ;  /* 0x000000e010057810 */ /* 0x000fe20007ffe0ff */
[----:B------:R0:W-:Y:S02]  /*9840*/  STL [R1+0x220], R20 ;  /* 0x0002201401007387 */ /* 0x0001e40000100800 */
[----:B------:R-:W-:Y:S01]  /*9850*/  @!P1 IMAD.MOV R10, RZ, RZ, -R10 ;  /* 0x000000ffff0a9224 */ /* 0x000fe200078e0a0a */
[----:B------:R-:W-:Y:S01]  /*9860*/  ISETP.GE.AND P1, PT, R6, RZ, PT ;  /* 0x000000ff0600720c */ /* 0x000fe20003f26270 */
[----:B------:R-:W-:Y:S01]  /*9870*/  IMAD.MOV.U32 R6, RZ, RZ, R3 ;  /* 0x000000ffff067224 */ /* 0x000fe200078e0003 */
[----:B------:R-:W-:Y:S01]  /*9880*/  STL [R1+0x224], R19 ;  /* 0x0002241301007387 */ /* 0x000fe20000100800 */
[----:B------:R-:W-:Y:S01]  /*9890*/  IMAD.MOV R0, RZ, RZ, -R0 ;  /* 0x000000ffff007224 */ /* 0x000fe200078e0a00 */
[----:B------:R-:W-:Y:S01]  /*98a0*/  IADD3 R3, R16, 0xdc, RZ ;  /* 0x000000dc10037810 */ /* 0x000fe20007ffe0ff */
[----:B------:R-:W-:Y:S01]  /*98b0*/  @!P0 IMAD.MOV R9, RZ, RZ, -R9 ;  /* 0x000000ffff098224 */ /* 0x000fe200078e0a09 */
[----:B------:R-:W-:Y:S01]  /*98c0*/  STL [R1+0x228], R10 ;  /* 0x0002280a01007387 */ /* 0x000fe20000100800 */
[----:B------:R-:W-:Y:S01]  /*98d0*/  @!P6 IMAD.IADD R17, R17, 0x1, -R8 ;  /* 0x000000011111e824 */ /* 0x000fe200078e0a08 */
[----:B------:R-:W-:Y:S01]  /*98e0*/  ISETP.GE.AND P6, PT, R4, RZ, PT ;  /* 0x000000ff0400720c */ /* 0x000fe20003fc6270 */
[----:B------:R-:W-:Y:S01]  /*98f0*/  @!P5 IMAD.MOV R6, RZ, RZ, -R6 ;  /* 0x000000ffff06d224 */ /* 0x000fe200078e0a06 */
[----:B------:R-:W-:Y:S01]  /*9900*/  IABS R4, R5 ;  /* 0x0000000500047213 */ /* 0x000fe20000000000 */
[----:B------:R-:W-:Y:S01]  /*9910*/  @!P4 IMAD.IADD R14, R14, 0x1, -R8 ;  /* 0x000000010e0ec824 */ /* 0x000fe200078e0a08 */
[----:B------:R1:W-:Y:S01]  /*9920*/  STL [R1+0x22c], R9 ;  /* 0x00022c0901007387 */ /* 0x0003e20000100800 */
[----:B------:R-:W-:Y:S01]  /*9930*/  IMAD R15, R8, R0, R15 ;  /* 0x00000000080f7224 */ /* 0x000fe200078e020f */
[----:B------:R-:W-:Y:S01]  /*9940*/  IADD3 R0, R16, 0xe2, RZ ;  /* 0x000000e210007810 */ /* 0x000fe20007ffe0ff */
[----:B0-----:R-:W-:Y:S01]  /*9950*/  IMAD.MOV.U32 R20, RZ, RZ, R13 ;  /* 0x000000ffff147224 */ /* 0x001fe200078e000d */
[----:B------:R0:W-:Y:S01]  /*9960*/  STL [R1+0x230], R6 ;  /* 0x0002300601007387 */ /* 0x0001e20000100800 */
[----:B------:R-:W-:-:S02]  /*9970*/  ISETP.GT.U32.AND P4, PT, R8, R14, PT ;  /* 0x0000000e0800720c */ /* 0x000fc40003f84070 */
[----:B------:R-:W-:Y:S01]  /*9980*/  IABS R11, R0 ;  /* 0x00000000000b7213 */ /* 0x000fe20000000000 */
[----:B------:R-:W-:Y:S01]  /*9990*/  @!P3 IMAD.MOV R20, RZ, RZ, -R20 ;  /* 0x000000ffff14b224 */ /* 0x000fe200078e0a14 */
[C---:B------:R-:W-:Y:S02]  /*99a0*/  ISETP.GT.U32.AND P0, PT, R8.reuse, R15, PT ;  /* 0x0000000f0800720c */ /* 0x040fe40003f04070 */
[----:B------:R-:W-:Y:S01]  /*99b0*/  ISETP.GT.U32.AND P5, PT, R8, R17, PT ;  /* 0x000000110800720c */ /* 0x000fe20003fa4070 */
[----:B------:R-:W-:Y:S01]  /*99c0*/  IMAD.HI.U32 R7, R2, R11, RZ ;  /* 0x0000000b02077227 */ /* 0x000fe200078e00ff */
[----:B-1----:R-:W-:Y:S01]  /*99d0*/  IADD3 R9, R16, 0xde, RZ ;  /* 0x000000de10097810 */ /* 0x002fe20007ffe0ff */
[----:B------:R-:W-:Y:S02]  /*99e0*/  STL [R1+0x1ac], R20 ;  /* 0x0001ac1401007387 */ /* 0x000fe40000100800 */
[----:B0-----:R-:W-:Y:S01]  /*99f0*/  IMAD.HI.U32 R6, R2, R4, RZ ;  /* 0x0000000402067227 */ /* 0x001fe200078e00ff */
[----:B------:R-:W-:-:S03]  /*9a00*/  IABS R12, R9 ;  /* 0x00000009000c7213 */ /* 0x000fc60000000000 */
[----:B------:R-:W-:Y:S02]  /*9a10*/  IMAD.MOV R6, RZ, RZ, -R6 ;  /* 0x000000ffff067224 */ /* 0x000fe400078e0a06 */
[----:B------:R-:W-:Y:S02]  /*9a20*/  IMAD.MOV R7, RZ, RZ, -R7 ;  /* 0x000000ffff077224 */ /* 0x000fe400078e0a07 */
[----:B------:R-:W-:Y:S01]  /*9a30*/  IMAD R4, R8, R6, R4 ;  /* 0x0000000608047224 */ /* 0x000fe200078e0204 */
[----:B------:R-:W-:Y:S01]  /*9a40*/  IADD3 R6, R16, 0xda, RZ ;  /* 0x000000da10067810 */ /* 0x000fe20007ffe0ff */
[--C-:B------:R-:W-:Y:S02]  /*9a50*/  @!P4 IMAD.IADD R14, R14, 0x1, -R8.reuse ;  /* 0x000000010e0ec824 */ /* 0x100fe400078e0a08 */
[C---:B------:R-:W-:Y:S01]  /*9a60*/  IMAD R11, R8.reuse, R7, R11 ;  /* 0x00000007080b7224 */ /* 0x040fe200078e020b */
[C---:B------:R-:W-:Y:S01]  /*9a70*/  ISETP.GT.U32.AND P4, PT, R8.reuse, R4, PT ;  /* 0x000000040800720c */ /* 0x040fe20003f84070 */
[--C-:B------:R-:W-:Y:S01]  /*9a80*/  @!P0 IMAD.IADD R15, R15, 0x1, -R8.reuse ;  /* 0x000000010f0f8824 */ /* 0x100fe200078e0a08 */
[----:B------:R-:W-:Y:S01]  /*9a90*/  IABS R10, R6 ;  /* 0x00000006000a7213 */ /* 0x000fe20000000000 */
[----:B------:R-:W-:Y:S01]  /*9aa0*/  @!P5 IMAD.IADD R17, R17, 0x1, -R8 ;  /* 0x000000011111d824 */ /* 0x000fe200078e0a08 */
[----:B------:R-:W-:Y:S01]  /*9ab0*/  ISETP.GT.U32.AND P5, PT, R8, R11, PT ;  /* 0x0000000b0800720c */ /* 0x000fe20003fa4070 */
[----:B------:R-:W-:Y:S01]  /*9ac0*/  IMAD.HI.U32 R18, R2, R12, RZ ;  /* 0x0000000c02127227 */ /* 0x000fe200078e00ff */
[----:B------:R-:W-:-:S02]  /*9ad0*/  ISETP.GT.U32.AND P0, PT, R8, R15, PT ;  /* 0x0000000f0800720c */ /* 0x000fc40003f04070 */
[----:B------:R-:W-:Y:S01]  /*9ae0*/  IABS R7, R3 ;  /* 0x0000000300077213 */ /* 0x000fe20000000000 */
[----:B------:R-:W-:-:S04]  /*9af0*/  IMAD.HI.U32 R13, R2, R10, RZ ;  /* 0x0000000a020d7227 */ /* 0x000fc800078e00ff */
[--C-:B------:R-:W-:Y:S02]  /*9b00*/  @!P4 IMAD.IADD R4, R4, 0x1, -R8.reuse ;  /* 0x000000010404c824 */ /* 0x100fe400078e0a08 */
[----:B------:R-:W-:Y:S02]  /*9b10*/  IMAD.MOV R13, RZ, RZ, -R13 ;  /* 0x000000ffff0d7224 */ /* 0x000fe400078e0a0d */
[--C-:B------:R-:W-:Y:S01]  /*9b20*/  @!P5 IMAD.IADD R11, R11, 0x1, -R8.reuse ;  /* 0x000000010b0bd824 */ /* 0x100fe200078e0a08 */
[----:B------:R-:W-:Y:S01]  /*9b30*/  ISETP.GT.U32.AND P4, PT, R8, R4, PT ;  /* 0x000000040800720c */ /* 0x000fe20003f84070 */
[----:B------:R-:W-:Y:S01]  /*9b40*/  @!P0 IMAD.IADD R15, R15, 0x1, -R8 ;  /* 0x000000010f0f8824 */ /* 0x000fe200078e0a08 */
[----:B------:R-:W-:Y:S01]  /*9b50*/  ISETP.GE.AND P0, PT, R0, RZ, PT ;  /* 0x000000ff0000720c */ /* 0x000fe20003f06270 */
[----:B------:R-:W-:Y:S01]  /*9b60*/  IMAD.MOV R18, RZ, RZ, -R18 ;  /* 0x000000ffff127224 */ /* 0x000fe200078e0a12 */
[C---:B------:R-:W-:Y:S01]  /*9b70*/  ISETP.GT.U32.AND P3, PT, R8.reuse, R11, PT ;  /* 0x0000000b0800720c */ /* 0x040fe20003f64070 */
[----:B------:R-:W-:Y:S01]  /*9b80*/  @!P2 IMAD.MOV R15, RZ, RZ, -R15 ;  /* 0x000000ffff0fa224 */ /* 0x000fe200078e0a0f */
[----:B------:R-:W-:Y:S01]  /*9b90*/  ISETP.GE.AND P2, PT, R9, RZ, PT ;  /* 0x000000ff0900720c */ /* 0x000fe20003f46270 */
[----:B------:R-:W-:Y:S01]  /*9ba0*/  IMAD R9, R8, R13, R10 ;  /* 0x0000000d08097224 */ /* 0x000fe200078e020a */
[----:B------:R-:W-:Y:S01]  /*9bb0*/  ISETP.GE.AND P5, PT, R5, RZ, PT ;  /* 0x000000ff0500720c */ /* 0x000fe20003fa6270 */
[----:B------:R-:W-:Y:S01]  /*9bc0*/  IMAD.HI.U32 R0, R2, R7, RZ ;  /* 0x0000000702007227 */ /* 0x000fe200078e00ff */
[----:B------:R-:W-:-:S03]  /*9bd0*/  IADD3 R5, R16, 0xd8, RZ ;  /* 0x000000d810057810 */ /* 0x000fc60007ffe0ff */
[----:B------:R-:W-:Y:S02]  /*9be0*/  IMAD R12, R8, R18, R12 ;  /* 0x00000012080c7224 */ /* 0x000fe400078e020c */
[----:B------:R-:W-:Y:S02]  /*9bf0*/  IMAD.MOV.U32 R19, RZ, RZ, R17 ;  /* 0x000000ffff137224 */ /* 0x000fe400078e0011 */
[----:B------:R-:W-:Y:S01]  /*9c00*/  @!P4 IMAD.IADD R4, R4, 0x1, -R8 ;  /* 0x000000010404c824 */ /* 0x000fe200078e0a08 */
[C---:B------:R-:W-:Y:S01]  /*9c10*/  ISETP.GT.U32.AND P4, PT, R8.reuse, R9, PT ;  /* 0x000000090800720c */ /* 0x040fe20003f84070 */
[----:B------:R-:W-:Y:S02]  /*9c20*/  IMAD.MOV R0, RZ, RZ, -R0 ;  /* 0x000000ffff007224 */ /* 0x000fe400078e0a00 */
        /* <DEDUP_REMOVED lines=10> */
[--C-:B------:R-:W-:Y:S01]  /*9cd0*/  @!P4 IMAD.IADD R9, R9, 0x1, -R8.reuse ;  /* 0x000000010909c824 */ /* 0x100fe200078e0a08 */
[----:B------:R-:W-:Y:S01]  /*9ce0*/  STL [R1+0x1b0], R19 ;  /* 0x0001b01301007387 */ /* 0x000fe20000100800 */
[----:B------:R-:W-:Y:S01]  /*9cf0*/  @!P0 IMAD.MOV R13, RZ, RZ, -R13 ;  /* 0x000000ffff0d8224 */ /* 0x000fe200078e0a0d */
[----:B------:R-:W-:Y:S01]  /*9d00*/  IABS R11, R3 ;  /* 0x00000003000b7213 */ /* 0x000fe20000000000 */
[--C-:B------:R-:W-:Y:S01]  /*9d10*/  @!P1 IMAD.IADD R12, R12, 0x1, -R8.reuse ;  /* 0x000000010c0c9824 */ /* 0x100fe200078e0a08 */
[----:B------:R-:W-:Y:S01]  /*9d20*/  STL [R1+0x1c0], R15 ;  /* 0x0001c00f01007387 */ /* 0x000fe20000100800 */
[----:B------:R-:W-:Y:S01]  /*9d30*/  ISETP.GT.U32.AND P4, PT, R8, R9, PT ;  /* 0x000000090800720c */ /* 0x000fe20003f84070 */
[----:B------:R-:W-:Y:S01]  /*9d40*/  IMAD.HI.U32 R10, R2, R0, RZ ;  /* 0x00000000020a7227 */ /* 0x000fe200078e00ff */
[----:B------:R-:W-:Y:S01]  /*9d50*/  ISETP.GE.AND P1, PT, R6, RZ, PT ;  /* 0x000000ff0600720c */ /* 0x000fe20003f26270 */
[----:B------:R-:W-:Y:S01]  /*9d60*/  STL [R1+0x210], R14 ;  /* 0x0002100e01007387 */ /* 0x000fe20000100800 */
[----:B------:R-:W-:Y:S01]  /*9d70*/  ISETP.GT.U32.AND P0, PT, R8, R12, PT ;  /* 0x0000000c0800720c */ /* 0x000fe20003f04070 */
[----:B------:R-:W-:Y:S01]  /*9d80*/  @!P6 IMAD.IADD R7, R7, 0x1, -R8 ;  /* 0x000000010707e824 */ /* 0x000fe200078e0a08 */
[----:B------:R-:W-:Y:S01]  /*9d90*/  IADD3 R6, R16, 0xd4, RZ ;  /* 0x000000d410067810 */ /* 0x000fe20007ffe0ff */
[----:B------:R0:W-:Y:S01]  /*9da0*/  STL [R1+0x214], R13 ;  /* 0x0002140d01007387 */ /* 0x0001e20000100800 */
[----:B------:R-:W-:-:S02]  /*9db0*/  IMAD.MOV R10, RZ, RZ, -R10 ;  /* 0x000000ffff0a7224 */ /* 0x000fc400078e0a0a */
[C---:B------:R-:W-:Y:S02]  /*9dc0*/  ISETP.GT.U32.AND P6, PT, R8.reuse, R7, PT ;  /* 0x000000070800720c */ /* 0x040fe40003fc4070 */
[----:B------:R-:W-:Y:S01]  /*9dd0*/  IMAD R0, R8, R10, R0 ;  /* 0x0000000a08007224 */ /* 0x000fe200078e0200 */
[----:B------:R-:W-:Y:S01]  /*9de0*/  IABS R10, R6 ;  /* 0x00000006000a7213 */ /* 0x000fe20000000000 */
[----:B------:R-:W-:Y:S02]  /*9df0*/  @!P4 IMAD.IADD R9, R9, 0x1, -R8 ;  /* 0x000000010909c824 */ /* 0x000fe400078e0a08 */
[----:B0-----:R-:W-:Y:S02]  /*9e00*/  IMAD.MOV.U32 R13, RZ, RZ, R4 ;  /* 0x000000ffff0d7224 */ /* 0x001fe400078e0004 */
[----:B------:R-:W-:-:S04]  /*9e10*/  IMAD.HI.U32 R4, R2, R11, RZ ;  /* 0x0000000b02047227 */ /* 0x000fc800078e00ff */
[----:B------:R-:W-:Y:S02]  /*9e20*/  IMAD.MOV R4, RZ, RZ, -R4 ;  /* 0x000000ffff047224 */ /* 0x000fe400078e0a04 */
[--C-:B------:R-:W-:Y:S01]  /*9e30*/  @!P0 IMAD.IADD R12, R12, 0x1, -R8.reuse ;  /* 0x000000010c0c8824 */ /* 0x100fe200078e0a08 */
[C---:B------:R-:W-:Y:S01]  /*9e40*/  ISETP.GT.U32.AND P0, PT, R8.reuse, R0, PT ;  /* 0x000000000800720c */ /* 0x040fe20003f04070 */
[----:B------:R-:W-:Y:S01]  /*9e50*/  IMAD R11, R8, R4, R11 ;  /* 0x00000004080b7224 */ /* 0x000fe200078e020b */
[----:B------:R-:W-:Y:S01]  /*9e60*/  IADD3 R4, R16, 0xd0, RZ ;  /* 0x000000d010047810 */ /* 0x000fe20007ffe0ff */
[----:B------:R-:W-:Y:S01]  /*9e70*/  @!P6 IMAD.IADD R7, R7, 0x1, -R8 ;  /* 0x000000010707e824 */ /* 0x000fe200078e0a08 */
[----:B------:R-:W-:Y:S01]  /*9e80*/  ISETP.GE.AND P6, PT, R3, RZ, PT ;  /* 0x000000ff0300720c */ /* 0x000fe20003fc6270 */
[----:B------:R-:W-:Y:S01]  /*9e90*/  @!P5 IMAD.MOV R13, RZ, RZ, -R13 ;  /* 0x000000ffff0dd224 */ /* 0x000fe200078e0a0d */
[----:B------:R-:W-:Y:S01]  /*9ea0*/  ISETP.GT.U32.AND P4, PT, R8, R11, PT ;  /* 0x0000000b0800720c */ /* 0x000fe20003f84070 */
[----:B------:R-:W-:Y:S01]  /*9eb0*/  IMAD.HI.U32 R14, R2, R10, RZ ;  /* 0x0000000a020e7227 */ /* 0x000fe200078e00ff */
[----:B------:R-:W-:-:S02]  /*9ec0*/  IADD3 R3, R16, 0xd2, RZ ;  /* 0x000000d210037810 */ /* 0x000fc40007ffe0ff */
[----:B------:R-:W-:Y:S01]  /*9ed0*/  ISETP.GE.AND P5, PT, R5, RZ, PT ;  /* 0x000000ff0500720c */ /* 0x000fe20003fa6270 */
[----:B------:R-:W-:Y:S01]  /*9ee0*/  IMAD.MOV.U32 R15, RZ, RZ, R12 ;  /* 0x000000ffff0f7224 */ /* 0x000fe200078e000c */
[----:B------:R-:W-:Y:S01]  /*9ef0*/  IABS R5, R3 ;  /* 0x0000000300057213 */ /* 0x000fe20000000000 */
[----:B------:R-:W-:Y:S01]  /*9f00*/  @!P0 IMAD.IADD R0, R0, 0x1, -R8 ;  /* 0x0000000100008824 */ /* 0x000fe200078e0a08 */
[----:B------:R0:W-:Y:S01]  /*9f10*/  STL [R1+0x21c], R13 ;  /* 0x00021c0d01007387 */ /* 0x0001e20000100800 */
[----:B------:R-:W-:Y:S02]  /*9f20*/  IMAD.MOV R14, RZ, RZ, -R14 ;  /* 0x000000ffff0e7224 */ /* 0x000fe400078e0a0e */
[----:B------:R-:W-:Y:S01]  /*9f30*/  @!P2 IMAD.MOV R15, RZ, RZ, -R15 ;  /* 0x000000ffff0fa224 */ /* 0x000fe200078e0a0f */
[----:B------:R-:W-:Y:S01]  /*9f40*/  ISETP.GE.AND P2, PT, R6, RZ, PT ;  /* 0x000000ff0600720c */ /* 0x000fe20003f46270 */
[----:B------:R-:W-:Y:S01]  /*9f50*/  @!P4 IMAD.IADD R11, R11, 0x1, -R8 ;  /* 0x000000010b0bc824 */ /* 0x000fe200078e0a08 */
[----:B------:R-:W-:Y:S01]  /*9f60*/  ISETP.GT.U32.AND P0, PT, R8, R0, PT ;  /* 0x000000000800720c */ /* 0x000fe20003f04070 */
[----:B------:R-:W-:Y:S01]  /*9f70*/  IMAD.HI.U32 R6, R2, R5, RZ ;  /* 0x0000000502067227 */ /* 0x000fe200078e00ff */
[----:B------:R-:W-:Y:S02]  /*9f80*/  STL [R1+0x218], R15 ;  /* 0x0002180f01007387 */ /* 0x000fe40000100800 */
[C---:B------:R-:W-:Y:S01]  /*9f90*/  ISETP.GT.U32.AND P4, PT, R8.reuse, R11, PT ;  /* 0x0000000b0800720c */ /* 0x040fe20003f84070 */
[----:B------:R-:W-:Y:S01]  /*9fa0*/  IMAD R10, R8, R14, R10 ;  /* 0x0000000e080a7224 */ /* 0x000fe200078e020a */
[----:B0-----:R-:W-:Y:S01]  /*9fb0*/  IABS R13, R4 ;  /* 0x00000004000d7213 */ /* 0x001fe20000000000 */
[----:B------:R-:W-:-:S02]  /*9fc0*/  IMAD.MOV.U32 R12, RZ, RZ, R7 ;  /* 0x000000ffff0c7224 */ /* 0x000fc400078e0007 */
        /* <DEDUP_REMOVED lines=46> */
[C---:B------:R-:W-:Y:S01]  /*a2b0*/  IMAD R3, R8.reuse, R7, R6 ;  /* 0x0000000708037224 */ /* 0x040fe200078e0206 */
[----:B------:R0:W-:Y:S01]  /*a2c0*/  STL [R1+0x200], R12 ;  /* 0x0002000c01007387 */ /* 0x0001e20000100800 */
[----:B------:R-:W-:Y:S01]  /*a2d0*/  IMAD.MOV.U32 R10, RZ, RZ, R5 ;  /* 0x000000ffff0a7224 */ /* 0x000fe200078e0005 */
[----:B------:R-:W-:Y:S01]  /*a2e0*/  ISETP.GT.U32.AND P4, PT, R8, R4, PT ;  /* 0x000000040800720c */ /* 0x000fe20003f84070 */
[----:B------:R-:W-:Y:S01]  /*a2f0*/  IMAD.HI.U32 R9, R2, R0, RZ ;  /* 0x0000000002097227 */ /* 0x000fe200078e00ff */
[----:B------:R-:W-:-:S02]  /*a300*/  IADD3 R5, R16, 0xc6, RZ ;  /* 0x000000c610057810 */ /* 0x000fc40007ffe0ff */
[----:B------:R-:W-:Y:S01]  /*a310*/  IADD3 R7, R16, 0xc2, RZ ;  /* 0x000000c210077810 */ /* 0x000fe20007ffe0ff */
[----:B------:R-:W-:Y:S01]  /*a320*/  @!P1 IMAD.MOV R10, RZ, RZ, -R10 ;  /* 0x000000ffff0a9224 */ /* 0x000fe200078e0a0a */
[----:B------:R-:W-:Y:S01]  /*a330*/  ISETP.GT.U32.AND P1, PT, R8, R3, PT ;  /* 0x000000030800720c */ /* 0x000fe20003f24070 */
[----:B------:R-:W-:Y:S01]  /*a340*/  IMAD.MOV R9, RZ, RZ, -R9 ;  /* 0x000000ffff097224 */ /* 0x000fe200078e0a09 */
[----:B------:R-:W-:Y:S01]  /*a350*/  IADD3 R6, R16, 0xc4, RZ ;  /* 0x000000c410067810 */ /* 0x000fe20007ffe0ff */
        /* <DEDUP_REMOVED lines=16> */
[----:B------:R-:W-:Y:S01]  /*a460*/  IMAD.HI.U32 R13, R2, R9, RZ ;  /* 0x00000009020d7227 */ /* 0x000fe200078e00ff */
[----:B------:R-:W-:-:S03]  /*a470*/  IABS R11, R6 ;  /* 0x00000006000b7213 */ /* 0x000fc60000000000 */
[----:B------:R-:W-:Y:S02]  /*a480*/  @!P0 IMAD.IADD R0, R0, 0x1, -R8 ;  /* 0x0000000100008824 */ /* 0x000fe400078e0a08 */
[----:B------:R-:W-:Y:S02]  /*a490*/  IMAD.MOV R13, RZ, RZ, -R13 ;  /* 0x000000ffff0d7224 */ /* 0x000fe400078e0a0d */
[----:B------:R-:W-:Y:S01]  /*a4a0*/  IMAD.HI.U32 R14, R2, R10, RZ ;  /* 0x0000000a020e7227 */ /* 0x000fe200078e00ff */
[----:B------:R-:W-:-:S03]  /*a4b0*/  ISETP.GT.U32.AND P0, PT, R8, R0, PT ;  /* 0x000000000800720c */ /* 0x000fc60003f04070 */
[--C-:B------:R-:W-:Y:S01]  /*a4c0*/  @!P4 IMAD.IADD R4, R4, 0x1, -R8.reuse ;  /* 0x000000010404c824 */ /* 0x100fe200078e0a08 */
[----:B------:R-:W-:Y:S01]  /*a4d0*/  ISETP.GE.AND P4, PT, R5, RZ, PT ;  /* 0x000000ff0500720c */ /* 0x000fe20003f86270 */
[C---:B------:R-:W-:Y:S02]  /*a4e0*/  IMAD R9, R8.reuse, R13, R9 ;  /* 0x0000000d08097224 */ /* 0x040fe400078e0209 */
[----:B------:R-:W-:Y:S02]  /*a4f0*/  @!P1 IMAD.IADD R3, R3, 0x1, -R8 ;  /* 0x0000000103039824 */ /* 0x000fe400078e0a08 */
[----:B------:R-:W-:Y:S01]  /*a500*/  IMAD.MOV R14, RZ, RZ, -R14 ;  /* 0x000000ffff0e7224 */ /* 0x000fe200078e0a0e */
[----:B------:R-:W-:Y:S01]  /*a510*/  ISETP.GT.U32.AND P1, PT, R8, R9, PT ;  /* 0x000000090800720c */ /* 0x000fe20003f24070 */
[----:B------:R-:W-:Y:S02]  /*a520*/  IMAD.MOV.U32 R18, RZ, RZ, R4 ;  /* 0x000000ffff127224 */ /* 0x000fe400078e0004 */
[----:B------:R-:W-:Y:S01]  /*a530*/  IMAD.MOV.U32 R17, RZ, RZ, R3 ;  /* 0x000000ffff117224 */ /* 0x000fe200078e0003 */
[----:B------:R-:W-:Y:S01]  /*a540*/  IADD3 R3, R16, 0xc0, RZ ;  /* 0x000000c010037810 */ /* 0x000fe20007ffe0ff */
[----:B------:R-:W-:-:S02]  /*a550*/  IMAD R10, R8, R14, R10 ;  /* 0x0000000e080a7224 */ /* 0x000fc400078e020a */
[----:B------:R-:W-:-:S04]  /*a560*/  IMAD.HI.U32 R5, R2, R12, RZ ;  /* 0x0000000c02057227 */ /* 0x000fc800078e00ff */
[----:B------:R-:W-:Y:S01]  /*a570*/  @!P6 IMAD.MOV R18, RZ, RZ, -R18 ;  /* 0x000000ffff12e224 */ /* 0x000fe200078e0a12 */
[----:B------:R-:W-:Y:S01]  /*a580*/  ISETP.GT.U32.AND P6, PT, R8, R10, PT ;  /* 0x0000000a0800720c */ /* 0x000fe20003fc4070 */
[----:B------:R-:W-:Y:S01]  /*a590*/  @!P3 IMAD.MOV R17, RZ, RZ, -R17 ;  /* 0x000000ffff11b224 */ /* 0x000fe200078e0a11 */
[----:B------:R-:W-:Y:S01]  /*a5a0*/  ISETP.GE.AND P3, PT, R6, RZ, PT ;  /* 0x000000ff0600720c */ /* 0x000fe20003f66270 */
[----:B0-----:R-:W-:Y:S01]  /*a5b0*/  IMAD.HI.U32 R15, R2, R11, RZ ;  /* 0x0000000b020f7227 */ /* 0x001fe200078e00ff */
[----:B------:R-:W-:Y:S01]  /*a5c0*/  STL [R1+0x1e8], R18 ;  /* 0x0001e81201007387 */ /* 0x000fe20000100800 */
[----:B------:R-:W-:Y:S02]  /*a5d0*/  IADD3 R6, R16, 0xbc, RZ ;  /* 0x000000bc10067810 */ /* 0x000fe40007ffe0ff */
[----:B------:R-:W-:Y:S01]  /*a5e0*/  IMAD.MOV R5, RZ, RZ, -R5 ;  /* 0x000000ffff057224 */ /* 0x000fe200078e0a05 */
[----:B------:R0:W-:Y:S01]  /*a5f0*/  STL [R1+0x1e0], R17 ;  /* 0x0001e01101007387 */ /* 0x0001e20000100800 */
[----:B------:R-:W-:-:S02]  /*a600*/  @!P0 IMAD.IADD R0, R0, 0x1, -R8 ;  /* 0x0000000100008824 */ /* 0x000fc400078e0a08 */
[----:B------:R-:W-:Y:S02]  /*a610*/  IMAD.MOV R15, RZ, RZ, -R15 ;  /* 0x000000ffff0f7224 */ /* 0x000fe400078e0a0f */
[----:B------:R-:W-:Y:S01]  /*a620*/  IMAD R12, R8, R5, R12 ;  /* 0x00000005080c7224 */ /* 0x000fe200078e020c */
[----:B------:R-:W-:Y:S01]  /*a630*/  IADD3 R5, R16, 0xbe, RZ ;  /* 0x000000be10057810 */ /* 0x000fe20007ffe0ff */
[C---:B------:R-:W-:Y:S01]  /*a640*/  IMAD R4, R8.reuse, R15, R11 ;  /* 0x0000000f08047224 */ /* 0x040fe200078e020b */
[----:B------:R-:W-:Y:S01]  /*a650*/  IABS R11, R3 ;  /* 0x00000003000b7213 */ /* 0x000fe20000000000 */
[----:B------:R-:W-:Y:S01]  /*a660*/  @!P1 IMAD.IADD R9, R9, 0x1, -R8 ;  /* 0x0000000109099824 */ /* 0x000fe200078e0a08 */
[----:B------:R-:W-:Y:S01]  /*a670*/  IABS R13, R5 ;  /* 0x00000005000d7213 */ /* 0x000fe20000000000 */
[----:B0-----:R-:W-:Y:S01]  /*a680*/  IMAD.MOV.U32 R17, RZ, RZ, R0 ;  /* 0x000000ffff117224 */ /* 0x001fe200078e0000 */
[----:B------:R-:W-:Y:S01]  /*a690*/  ISETP.GT.U32.AND P0, PT, R8, R4, PT ;  /* 0x000000040800720c */ /* 0x000fe20003f04070 */
[----:B------:R-:W-:Y:S01]  /*a6a0*/  @!P6 IMAD.IADD R10, R10, 0x1, -R8 ;  /* 0x000000010a0ae824 */ /* 0x000fe200078e0a08 */
[C---:B------:R-:W-:Y:S01]  /*a6b0*/  ISETP.GT.U32.AND P1, PT, R8.reuse, R9, PT ;  /* 0x000000090800720c */ /* 0x040fe20003f24070 */
[----:B------:R-:W-:Y:S01]  /*a6c0*/  @!P2 IMAD.MOV R17, RZ, RZ, -R17 ;  /* 0x000000ffff11a224 */ /* 0x000fe200078e0a11 */
[----:B------:R-:W-:Y:S01]  /*a6d0*/  ISETP.GT.U32.AND P2, PT, R8, R12, PT ;  /* 0x0000000c0800720c */ /* 0x000fe20003f44070 */
[----:B------:R-:W-:Y:S01]  /*a6e0*/  IMAD.HI.U32 R14, R2, R11, RZ ;  /* 0x0000000b020e7227 */ /* 0x000fe200078e00ff */
[----:B------:R-:W-:-:S02]  /*a6f0*/  ISETP.GT.U32.AND P6, PT, R8, R10, PT ;  /* 0x0000000a0800720c */ /* 0x000fc40003fc4070 */
[----:B------:R0:W-:Y:S01]  /*a700*/  STL [R1+0x1dc], R17 ;  /* 0x0001dc1101007387 */ /* 0x0001e20000100800 */
[----:B------:R-:W-:Y:S01]  /*a710*/  IMAD.MOV R14, RZ, RZ, -R14 ;  /* 0x000000ffff0e7224 */ /* 0x000fe200078e0a0e */
[----:B------:R-:W-:Y:S02]  /*a720*/  IABS R0, R6 ;  /* 0x0000000600007213 */ /* 0x000fe40000000000 */
[----:B------:R-:W-:Y:S01]  /*a730*/  IADD3 R18, R16, 0xae, RZ ;  /* 0x000000ae10127810 */ /* 0x000fe20007ffe0ff */
[--C-:B------:R-:W-:Y:S02]  /*a740*/  @!P0 IMAD.IADD R4, R4, 0x1, -R8.reuse ;  /* 0x0000000104048824 */ /* 0x100fe400078e0a08 */
[--C-:B------:R-:W-:Y:S01]  /*a750*/  @!P1 IMAD.IADD R9, R9, 0x1, -R8.reuse ;  /* 0x0000000109099824 */ /* 0x100fe200078e0a08 */
[----:B------:R-:W-:Y:S01]  /*a760*/  ISETP.GE.AND P1, PT, R7, RZ, PT ;  /* 0x000000ff0700720c */ /* 0x000fe20003f26270 */
[----:B------:R-:W-:Y:S01]  /*a770*/  @!P2 IMAD.IADD R12, R12, 0x1, -R8 ;  /* 0x000000010c0ca824 */ /* 0x000fe200078e0a08 */
[----:B------:R-:W-:Y:S01]  /*a780*/  ISETP.GT.U32.AND P0, PT, R8, R4, PT ;  /* 0x000000040800720c */ /* 0x000fe20003f04070 */
[----:B------:R-:W-:Y:S01]  /*a790*/  IMAD.HI.U32 R7, R2, R13, RZ ;  /* 0x0000000d02077227 */ /* 0x000fe200078e00ff */
[----:B------:R-:W-:-:S02]  /*a7a0*/  IABS R19, R18 ;  /* 0x0000001200137213 */ /* 0x000fc40000000000 */
[----:B------:R-:W-:Y:S01]  /*a7b0*/  ISETP.GT.U32.AND P2, PT, R8, R12, PT ;  /* 0x0000000c0800720c */ /* 0x000fe20003f44070 */
[----:B------:R-:W-:Y:S02]  /*a7c0*/  @!P6 IMAD.IADD R10, R10, 0x1, -R8 ;  /* 0x000000010a0ae824 */ /* 0x000fe400078e0a08 */
[C---:B------:R-:W-:Y:S02]  /*a7d0*/  IMAD R11, R8.reuse, R14, R11 ;  /* 0x0000000e080b7224 */ /* 0x040fe400078e020b */
[----:B------:R-:W-:Y:S02]  /*a7e0*/  IMAD.MOV R7, RZ, RZ, -R7 ;  /* 0x000000ffff077224 */ /* 0x000fe400078e0a07 */
[----:B------:R-:W-:Y:S01]  /*a7f0*/  IMAD.MOV.U32 R15, RZ, RZ, R10 ;  /* 0x000000ffff0f7224 */ /* 0x000fe200078e000a */
[C---:B------:R-:W-:Y:S01]  /*a800*/  ISETP.GT.U32.AND P6, PT, R8.reuse, R11, PT ;  /* 0x0000000b0800720c */ /* 0x040fe20003fc4070 */
[----:B------:R-:W-:Y:S01]  /*a810*/  IMAD R10, R8, R7, R13 ;  /* 0x00000007080a7224 */ /* 0x000fe200078e020d */
[----:B------:R-:W-:Y:S01]  /*a820*/  IADD3 R7, R16, 0xb4, RZ ;  /* 0x000000b410077810 */ /* 0x000fe20007ffe0ff */
[----:B0-----:R-:W-:-:S02]  /*a830*/  IMAD.MOV.U32 R17, RZ, RZ, R9 ;  /* 0x000000ffff117224 */ /* 0x001fc400078e0009 */
[----:B------:R-:W-:Y:S01]  /*a840*/  @!P2 IMAD.IADD R12, R12, 0x1, -R8 ;  /* 0x000000010c0ca824 */ /* 0x000fe200078e0a08 */
[----:B------:R-:W-:Y:S01]  /*a850*/  ISETP.GT.U32.AND P2, PT, R8, R10, PT ;  /* 0x0000000a0800720c */ /* 0x000fe20003f44070 */
[----:B------:R-:W-:Y:S01]  /*a860*/  @!P5 IMAD.MOV R17, RZ, RZ, -R17 ;  /* 0x000000ffff11d224 */ /* 0x000fe200078e0a11 */
[----:B------:R-:W-:Y:S01]  /*a870*/  ISETP.GE.AND P5, PT, R3, RZ, PT ;  /* 0x000000ff0300720c */ /* 0x000fe20003fa6270 */
[----:B------:R-:W-:-:S03]  /*a880*/  IMAD.HI.U32 R9, R2, R0, RZ ;  /* 0x0000000002097227 */ /* 0x000fc600078e00ff */
[----:B------:R-:W-:Y:S01]  /*a890*/  STL [R1+0x1d8], R17 ;  /* 0x0001d81101007387 */ /* 0x000fe20000100800 */
[----:B------:R-:W-:Y:S01]  /*a8a0*/  @!P4 IMAD.MOV R15, RZ, RZ, -R15 ;  /* 0x000000ffff0fc224 */ /* 0x000fe200078e0a0f */
[----:B------:R-:W-:Y:S01]  /*a8b0*/  ISETP.GE.AND P4, PT, R5, RZ, PT ;  /* 0x000000ff0500720c */ /* 0x000fe20003f86270 */
[----:B------:R-:W-:Y:S01]  /*a8c0*/  @!P0 IMAD.IADD R4, R4, 0x1, -R8 ;  /* 0x0000000104048824 */ /* 0x000fe200078e0a08 */
[----:B------:R-:W-:Y:S01]  /*a8d0*/  ISETP.GE.AND P0, PT, R6, RZ, PT ;  /* 0x000000ff0600720c */ /* 0x000fe20003f06270 */
[----:B------:R-:W-:Y:S01]  /*a8e0*/  IMAD.MOV R9, RZ, RZ, -R9 ;  /* 0x000000ffff097224 */ /* 0x000fe200078e0a09 */
[----:B------:R0:W-:Y:S01]  /*a8f0*/  STL [R1+0x1c4], R15 ;  /* 0x0001c40f01007387 */ /* 0x0001e20000100800 */
[----:B------:R-:W-:Y:S01]  /*a900*/  IMAD.MOV.U32 R14, RZ, RZ, R12 ;  /* 0x000000ffff0e7224 */ /* 0x000fe200078e000c */
[----:B------:R-:W-:Y:S01]  /*a910*/  IABS R12, R7 ;  /* 0x00000007000c7213 */ /* 0x000fe20000000000 */
[----:B------:R-:W-:Y:S02]  /*a920*/  @!P6 IMAD.IADD R11, R11, 0x1, -R8 ;  /* 0x000000010b0be824 */ /* 0x000fe400078e0a08 */
[----:B------:R-:W-:Y:S01]  /*a930*/  IMAD R3, R8, R9, R0 ;  /* 0x0000000908037224 */ /* 0x000fe200078e0200 */
[----:B------:R-:W-:Y:S01]  /*a940*/  IADD3 R0, R16, 0xba, RZ ;  /* 0x000000ba10007810 */ /* 0x000fe20007ffe0ff */
[----:B------:R-:W-:Y:S01]  /*a950*/  @!P1 IMAD.MOV R14, RZ, RZ, -R14 ;  /* 0x000000ffff0e9224 */ /* 0x000fe200078e0a0e */
[----:B------:R-:W-:Y:S01]  /*a960*/  ISETP.GT.U32.AND P6, PT, R8, R11, PT ;  /* 0x0000000b0800720c */ /* 0x000fe20003fc4070 */
[----:B------:R-:W-:Y:S01]  /*a970*/  @!P2 IMAD.IADD R10, R10, 0x1, -R8 ;  /* 0x000000010a0aa824 */ /* 0x000fe200078e0a08 */
[----:B------:R-:W-:Y:S01]  /*a980*/  IABS R6, R0 ;  /* 0x0000000000067213 */ /* 0x000fe20000000000 */
[----:B0-----:R-:W-:Y:S01]  /*a990*/  IMAD.MOV.U32 R15, RZ, RZ, R4 ;  /* 0x000000ffff0f7224 */ /* 0x001fe200078e0004 */
[----:B------:R-:W-:Y:S01]  /*a9a0*/  IADD3 R4, R16, 0xb8, RZ ;  /* 0x000000b810047810 */ /* 0x000fe20007ffe0ff */
[----:B------:R-:W-:Y:S01]  /*a9b0*/  IMAD.HI.U32 R26, R2, R19, RZ ;  /* 0x00000013021a7227 */ /* 0x000fe200078e00ff */
[----:B------:R-:W-:-:S02]  /*a9c0*/  ISETP.GT.U32.AND P2, PT, R8, R10, PT ;  /* 0x0000000a0800720c */ /* 0x000fc40003f44070 */
[----:B------:R-:W-:Y:S01]  /*a9d0*/  ISETP.GE.AND P1, PT, R4, RZ, PT ;  /* 0x000000ff0400720c */ /* 0x000fe20003f26270 */
[----:B------:R-:W-:Y:S01]  /*a9e0*/  @!P3 IMAD.MOV R15, RZ, RZ, -R15 ;  /* 0x000000ffff0fb224 */ /* 0x000fe200078e0a0f */
[----:B------:R-:W-:Y:S01]  /*a9f0*/  ISETP.GE.AND P3, PT, R0, RZ, PT ;  /* 0x000000ff0000720c */ /* 0x000fe20003f66270 */
[----:B------:R-:W-:Y:S01]  /*aa00*/  IMAD.HI.U32 R9, R2, R6, RZ ;  /* 0x0000000602097227 */ /* 0x000fe200078e00ff */
[----:B------:R-:W-:Y:S02]  /*aa10*/  IADD3 R0, R16, 0xb6, RZ ;  /* 0x000000b610007810 */ /* 0x000fe40007ffe0ff */
[----:B------:R0:W-:Y:S01]  /*aa20*/  STL [R1+0x1d0], R15 ;  /* 0x0001d00f01007387 */ /* 0x0001e20000100800 */
[----:B------:R-:W-:Y:S01]  /*aa30*/  IMAD.MOV R9, RZ, RZ, -R9 ;  /* 0x000000ffff097224 */ /* 0x000fe200078e0a09 */
[----:B------:R-:W-:Y:S01]  /*aa40*/  IABS R5, R0 ;  /* 0x0000000000057213 */ /* 0x000fe20000000000 */
[----:B------:R-:W-:Y:S01]  /*aa50*/  @!P6 IMAD.IADD R11, R11, 0x1, -R8 ;  /* 0x000000010b0be824 */ /* 0x000fe200078e0a08 */
[----:B------:R1:W-:Y:S01]  /*aa60*/  STL [R1+0x1d4], R14 ;  /* 0x0001d40e01007387 */ /* 0x0003e20000100800 */
[C---:B------:R-:W-:Y:S01]  /*aa70*/  IMAD R6, R8.reuse, R9, R6 ;  /* 0x0000000908067224 */ /* 0x040fe200078e0206 */
[----:B------:R-:W-:Y:S01]  /*aa80*/  ISETP.GT.U32.AND P6, PT, R8, R3, PT ;  /* 0x000000030800720c */ /* 0x000fe20003fc4070 */
[----:B------:R-:W-:-:S02]  /*aa90*/  @!P2 IMAD.IADD R10, R10, 0x1, -R8 ;  /* 0x000000010a0aa824 */ /* 0x000fc400078e0a08 */
[----:B------:R-:W-:Y:S01]  /*aaa0*/  IMAD.HI.U32 R9, R2, R5, RZ ;  /* 0x0000000502097227 */ /* 0x000fe200078e00ff */
[----:B------:R-:W-:-:S03]  /*aab0*/  ISETP.GT.U32.AND P2, PT, R8, R6, PT ;  /* 0x000000060800720c */ /* 0x000fc60003f44070 */
[----:B0-----:R-:W-:Y:S01]  /*aac0*/  IMAD.MOV.U32 R15, RZ, RZ, R11 ;  /* 0x000000ffff0f7224 */ /* 0x001fe200078e000b */
[----:B-1----:R-:W-:Y:S01]  /*aad0*/  IABS R14, R4 ;  /* 0x00000004000e7213 */ /* 0x002fe20000000000 */
[----:B------:R-:W-:Y:S01]  /*aae0*/  IMAD.MOV.U32 R13, RZ, RZ, R10 ;  /* 0x000000ffff0d7224 */ /* 0x000fe200078e000a */
[----:B------:R-:W-:Y:S01]  /*aaf0*/  IADD3 R11, R16, 0xaa, RZ ;  /* 0x000000aa100b7810 */ /* 0x000fe20007ffe0ff */
[----:B------:R-:W-:Y:S02]  /*ab00*/  @!P5 IMAD.MOV R15, RZ, RZ, -R15 ;  /* 0x000000ffff0fd224 */ /* 0x000fe400078e0a0f */
[----:B------:R-:W-:Y:S01]  /*ab10*/  IMAD.HI.U32 R4, R2, R14, RZ ;  /* 0x0000000e02047227 */ /* 0x000fe200078e00ff */
[----:B------:R-:W-:Y:S02]  /*ab20*/  IABS R10, R11 ;  /* 0x0000000b000a7213 */ /* 0x000fe40000000000 */
[----:B------:R0:W-:Y:S01]  /*ab30*/  STL [R1+0x1c8], R15 ;  /* 0x0001c80f01007387 */ /* 0x0001e20000100800 */
[----:B------:R-:W-:-:S02]  /*ab40*/  IMAD.MOV R4, RZ, RZ, -R4 ;  /* 0x000000ffff047224 */ /* 0x000fc400078e0a04 */
[----:B------:R-:W-:Y:S02]  /*ab50*/  @!P2 IMAD.IADD R6, R6, 0x1, -R8 ;  /* 0x000000010606a824 */ /* 0x000fe400078e0a08 */
[----:B------:R-:W-:Y:S02]  /*ab60*/  IMAD R14, R8, R4, R14 ;  /* 0x00000004080e7224 */ /* 0x000fe400078e020e */
[----:B------:R-:W-:Y:S01]  /*ab70*/  IMAD.HI.U32 R4, R2, R12, RZ ;  /* 0x0000000c02047227 */ /* 0x000fe200078e00ff */
[C---:B------:R-:W-:Y:S02]  /*ab80*/  ISETP.GT.U32.AND P2, PT, R8.reuse, R6, PT ;  /* 0x000000060800720c */ /* 0x040fe40003f44070 */
[----:B------:R-:W-:Y:S01]  /*ab90*/  ISETP.GT.U32.AND P5, PT, R8, R14, PT ;  /* 0x0000000e0800720c */ /* 0x000fe20003fa4070 */
[----:B------:R-:W-:Y:S01]  /*aba0*/  IMAD.MOV R9, RZ, RZ, -R9 ;  /* 0x000000ffff097224 */ /* 0x000fe200078e0a09 */
[----:B0-----:R-:W-:Y:S01]  /*abb0*/  IADD3 R15, R16, 0xb2, RZ ;  /* 0x000000b2100f7810 */ /* 0x001fe20007ffe0ff */
[----:B------:R-:W-:-:S02]  /*abc0*/  IMAD.MOV R4, RZ, RZ, -R4 ;  /* 0x000000ffff047224 */ /* 0x000fc400078e0a04 */
[----:B------:R-:W-:Y:S01]  /*abd0*/  @!P4 IMAD.MOV R13, RZ, RZ, -R13 ;  /* 0x000000ffff0dc224 */ /* 0x000fe200078e0a0d */
[----:B------:R-:W-:Y:S01]  /*abe0*/  ISETP.GE.AND P4, PT, R0, RZ, PT ;  /* 0x000000ff0000720c */ /* 0x000fe20003f86270 */
[C---:B------:R-:W-:Y:S01]  /*abf0*/  IMAD R0, R8.reuse, R9, R5 ;  /* 0x0000000908007224 */ /* 0x040fe200078e0205 */
[----:B------:R-:W-:Y:S01]  /*ac00*/  IABS R9, R15 ;  /* 0x0000000f00097213 */ /* 0x000fe20000000000 */
[----:B------:R-:W-:Y:S01]  /*ac10*/  IMAD R12, R8, R4, R12 ;  /* 0x00000004080c7224 */ /* 0x000fe200078e020c */
[----:B------:R-:W-:Y:S01]  /*ac20*/  IADD3 R4, R16, 0xb0, RZ ;  /* 0x000000b010047810 */ /* 0x000fe20007ffe0ff */
[--C-:B------:R-:W-:Y:S01]  /*ac30*/  @!P2 IMAD.IADD R6, R6, 0x1, -R8.reuse ;  /* 0x000000010606a824 */ /* 0x100fe200078e0a08 */
[----:B------:R0:W-:Y:S01]  /*ac40*/  STL [R1+0x1cc], R13 ;  /* 0x0001cc0d01007387 */ /* 0x0001e20000100800 */
[--C-:B------:R-:W-:Y:S01]  /*ac50*/  @!P5 IMAD.IADD R14, R14, 0x1, -R8.reuse ;  /* 0x000000010e0ed824 */ /* 0x100fe200078e0a08 */
[----:B------:R-:W-:Y:S01]  /*ac60*/  IABS R21, R4 ;  /* 0x0000000400157213 */ /* 0x000fe20000000000 */
[----:B------:R-:W-:Y:S01]  /*ac70*/  @!P6 IMAD.IADD R3, R3, 0x1, -R8 ;  /* 0x000000010303e824 */ /* 0x000fe200078e0a08 */
[C---:B------:R-:W-:Y:S01]  /*ac80*/  ISETP.GT.U32.AND P2, PT, R8.reuse, R0, PT ;  /* 0x000000000800720c */ /* 0x040fe20003f44070 */
[----:B------:R-:W-:Y:S01]  /*ac90*/  IMAD.MOV R26, RZ, RZ, -R26 ;  /* 0x000000ffff1a7224 */ /* 0x000fe200078e0a1a */
[----:B------:R-:W-:Y:S01]  /*aca0*/  ISETP.GT.U32.AND P5, PT, R8, R14, PT ;  /* 0x0000000e0800720c */ /* 0x000fe20003fa4070 */
[----:B------:R-:W-:Y:S01]  /*acb0*/  IMAD.HI.U32 R20, R2, R21, RZ ;  /* 0x0000001502147227 */ /* 0x000fe200078e00ff */
[----:B------:R-:W-:-:S02]  /*acc0*/  ISETP.GT.U32.AND P6, PT, R8, R3, PT ;  /* 0x000000030800720c */ /* 0x000fc40003fc4070 */
[----:B------:R-:W-:Y:S01]  /*acd0*/  IADD3 R5, R16, 0xac, RZ ;  /* 0x000000ac10057810 */ /* 0x000fe20007ffe0ff */
[----:B0-----:R-:W-:-:S04]  /*ace0*/  IMAD.HI.U32 R13, R2, R9, RZ ;  /* 0x00000009020d7227 */ /* 0x001fc800078e00ff */
[----:B------:R-:W-:Y:S02]  /*acf0*/  IMAD.MOV R13, RZ, RZ, -R13 ;  /* 0x000000ffff0d7224 */ /* 0x000fe400078e0a0d */
[----:B------:R-:W-:Y:S02]  /*ad00*/  IMAD.MOV R20, RZ, RZ, -R20 ;  /* 0x000000ffff147224 */ /* 0x000fe400078e0a14 */
[--C-:B------:R-:W-:Y:S01]  /*ad10*/  @!P5 IMAD.IADD R14, R14, 0x1, -R8.reuse ;  /* 0x000000010e0ed824 */ /* 0x100fe200078e0a08 */
[C---:B------:R-:W-:Y:S01]  /*ad20*/  ISETP.GT.U32.AND P5, PT, R8.reuse, R12, PT ;  /* 0x0000000c0800720c */ /* 0x040fe20003fa4070 */
[----:B------:R-:W-:Y:S02]  /*ad30*/  IMAD R9, R8, R13, R9 ;  /* 0x0000000d08097224 */ /* 0x000fe400078e0209 */
[--C-:B------:R-:W-:Y:S02]  /*ad40*/  @!P2 IMAD.IADD R0, R0, 0x1, -R8.reuse ;  /* 0x000000010000a824 */ /* 0x100fe400078e0a08 */
[C---:B------:R-:W-:Y:S01]  /*ad50*/  IMAD R20, R8.reuse, R20, R21 ;  /* 0x0000001408147224 */ /* 0x040fe200078e0215 */
[----:B------:R-:W-:Y:S01]  /*ad60*/  ISETP.GT.U32.AND P2, PT, R8, R9, PT ;  /* 0x000000090800720c */ /* 0x000fe20003f44070 */
[----:B------:R-:W-:Y:S01]  /*ad70*/  @!P6 IMAD.IADD R3, R3, 0x1, -R8 ;  /* 0x000000010303e824 */ /* 0x000fe200078e0a08 */
[----:B------:R-:W-:Y:S01]  /*ad80*/  ISETP.GE.AND P6, PT, R7, RZ, PT ;  /* 0x000000ff0700720c */ /* 0x000fe20003fc6270 */
[----:B------:R-:W-:Y:S01]  /*ad90*/  IMAD.HI.U32 R13, R2, R10, RZ ;  /* 0x0000000a020d7227 */ /* 0x000fe200078e00ff */
[----:B------:R-:W-:-:S03]  /*ada0*/  IABS R7, R5 ;  /* 0x0000000500077213 */ /* 0x000fc60000000000 */
[----:B------:R-:W-:Y:S01]  /*adb0*/  @!P5 IMAD.IADD R12, R12, 0x1, -R8 ;  /* 0x000000010c0cd824 */ /* 0x000fe200078e0a08 */
[----:B------:R-:W-:Y:S01]  /*adc0*/  ISETP.GT.U32.AND P5, PT, R8, R20, PT ;  /* 0x000000140800720c */ /* 0x000fe20003fa4070 */
[----:B------:R-:W-:Y:S02]  /*add0*/  IMAD.MOV.U32 R22, RZ, RZ, R3 ;  /* 0x000000ffff167224 */ /* 0x000fe400078e0003 */
[----:B------:R-:W-:-:S04]  /*ade0*/  IMAD.HI.U32 R17, R2, R7, RZ ;  /* 0x0000000702117227 */ /* 0x000fc800078e00ff */
[----:B------:R-:W-:Y:S01]  /*adf0*/  @!P2 IMAD.IADD R9, R9, 0x1, -R8 ;  /* 0x000000010909a824 */ /* 0x000fe200078e0a08 */
[C---:B------:R-:W-:Y:S01]  /*ae00*/  ISETP.GT.U32.AND P2, PT, R8.reuse, R0, PT ;  /* 0x000000000800720c */ /* 0x040fe20003f44070 */
[----:B------:R-:W-:Y:S01]  /*ae10*/  @!P0 IMAD.MOV R22, RZ, RZ, -R22 ;  /* 0x000000ffff168224 */ /* 0x000fe200078e0a16 */
[----:B------:R-:W-:Y:S01]  /*ae20*/  ISETP.GT.U32.AND P0, PT, R8, R12, PT ;  /* 0x0000000c0800720c */ /* 0x000fe20003f04070 */
[----:B------:R-:W-:Y:S02]  /*ae30*/  IMAD.MOV R17, RZ, RZ, -R17 ;  /* 0x000000ffff117224 */ /* 0x000fe400078e0a11 */
[----:B------:R-:W-:Y:S01]  /*ae40*/  @!P5 IMAD.IADD R20, R20, 0x1, -R8 ;  /* 0x000000011414d824 */ /* 0x000fe200078e0a08 */
[C---:B------:R-:W-:Y:S01]  /*ae50*/  ISETP.GT.U32.AND P5, PT, R8.reuse, R9, PT ;  /* 0x000000090800720c */ /* 0x040fe20003fa4070 */
[----:B------:R-:W-:Y:S01]  /*ae60*/  IMAD R19, R8, R26, R19 ;  /* 0x0000001a08137224 */ /* 0x000fe200078e0213 */
[----:B------:R0:W-:Y:S01]  /*ae70*/  STL [R1+0x1bc], R22 ;  /* 0x0001bc1601007387 */ /* 0x0001e20000100800 */
[----:B------:R-:W-:Y:S01]  /*ae80*/  IMAD.MOV.U32 R21, RZ, RZ, R6 ;  /* 0x000000ffff157224 */ /* 0x000fe200078e0006 */
[----:B------:R-:W-:Y:S01]  /*ae90*/  IADD3 R26, R16, 0x1e, RZ ;  /* 0x0000001e101a7810 */ /* 0x000fe20007ffe0ff */
[----:B------:R-:W-:-:S02]  /*aea0*/  IMAD.MOV R13, RZ, RZ, -R13 ;  /* 0x000000ffff0d7224 */ /* 0x000fc400078e0a0d */
[----:B------:R-:W-:Y:S01]  /*aeb0*/  IMAD R7, R8, R17, R7 ;  /* 0x0000001108077224 */ /* 0x000fe200078e0207 */
[----:B------:R-:W-:Y:S01]  /*aec0*/  IADD3 R17, R16, 0xa8, RZ ;  /* 0x000000a810117810 */ /* 0x000fe20007ffe0ff */
[----:B------:R-:W-:Y:S01]  /*aed0*/  @!P1 IMAD.MOV R14, RZ, RZ, -R14 ;  /* 0x000000ffff0e9224 */ /* 0x000fe200078e0a0e */
[C---:B------:R-:W-:Y:S01]  /*aee0*/  ISETP.GT.U32.AND P1, PT, R8.reuse, R19, PT ;  /* 0x000000130800720c */ /* 0x040fe20003f24070 */
[----:B------:R-:W-:Y:S01]  /*aef0*/  @!P3 IMAD.MOV R21, RZ, RZ, -R21 ;  /* 0x000000ffff15b224 */ /* 0x000fe200078e0a15 */
[C---:B------:R-:W-:Y:S01]  /*af00*/  ISETP.GT.U32.AND P3, PT, R8.reuse, R20, PT ;  /* 0x000000140800720c */ /* 0x040fe20003f64070 */
[----:B------:R-:W-:Y:S01]  /*af10*/  IMAD R10, R8, R13, R10 ;  /* 0x0000000d080a7224 */ /* 0x000fe200078e020a */
[----:B------:R-:W-:Y:S01]  /*af20*/  IABS R3, R17 ;  /* 0x0000001100037213 */ /* 0x000fe20000000000 */
[--C-:B------:R-:W-:Y:S01]  /*af30*/  @!P2 IMAD.IADD R0, R0, 0x1, -R8.reuse ;  /* 0x000000010000a824 */ /* 0x100fe200078e0a08 */
[----:B------:R-:W-:Y:S01]  /*af40*/  STL [R1+0x1b8], R21 ;  /* 0x0001b81501007387 */ /* 0x000fe20000100800 */
[----:B------:R-:W-:Y:S01]  /*af50*/  ISETP.GT.U32.AND P2, PT, R8, R7, PT ;  /* 0x000000070800720c */ /* 0x000fe20003f44070 */
[--C-:B------:R-:W-:Y:S01]  /*af60*/  @!P0 IMAD.IADD R12, R12, 0x1, -R8.reuse ;  /* 0x000000010c0c8824 */ /* 0x100fe200078e0a08 */
[----:B------:R-:W-:Y:S01]  /*af70*/  ISETP.GE.AND P0, PT, R15, RZ, PT ;  /* 0x000000ff0f00720c */ /* 0x000fe20003f06270 */
[--C-:B------:R-:W-:Y:S01]  /*af80*/  @!P5 IMAD.IADD R9, R9, 0x1, -R8.reuse ;  /* 0x000000010909d824 */ /* 0x100fe200078e0a08 */
[----:B------:R1:W-:Y:S01]  /*af90*/  STL [R1+0x1b4], R14 ;  /* 0x0001b40e01007387 */ /* 0x0003e20000100800 */
[----:B------:R-:W-:Y:S01]  /*afa0*/  ISETP.GT.U32.AND P5, PT, R8, R10, PT ;  /* 0x0000000a0800720c */ /* 0x000fe20003fa4070 */
[----:B------:R-:W-:Y:S01]  /*afb0*/  @!P1 IMAD.IADD R19, R19, 0x1, -R8 ;  /* 0x0000000113139824 */ /* 0x000fe200078e0a08 */
[----:B------:R-:W-:Y:S01]  /*afc0*/  IADD3 R13, R16, 0xa6, RZ ;  /* 0x000000a6100d7810 */ /* 0x000fe20007ffe0ff */
[----:B0-----:R-:W-:Y:S01]  /*afd0*/  IMAD.MOV.U32 R22, RZ, RZ, R0 ;  /* 0x000000ffff167224 */ /* 0x001fe200078e0000 */
[----:B------:R-:W-:Y:S01]  /*afe0*/  ISETP.GE.AND P1, PT, R18, RZ, PT ;  /* 0x000000ff1200720c */ /* 0x000fe20003f26270 */
[----:B------:R-:W-:Y:S01]  /*aff0*/  @!P3 IMAD.IADD R20, R20, 0x1, -R8 ;  /* 0x000000011414b824 */ /* 0x000fe200078e0a08 */
[----:B------:R-:W-:Y:S01]  /*b000*/  IABS R6, R13 ;  /* 0x0000000d00067213 */ /* 0x000fe20000000000 */
[----:B------:R-:W-:Y:S01]  /*b010*/  @!P4 IMAD.MOV R22, RZ, RZ, -R22 ;  /* 0x000000ffff16c224 */ /* 0x000fe200078e0a16 */
[----:B------:R-:W-:Y:S01]  /*b020*/  ISETP.GE.AND P3, PT, R4, RZ, PT ;  /* 0x000000ff0400720c */ /* 0x000fe20003f66270 */
[----:B-1----:R-:W-:Y:S01]  /*b030*/  IMAD.HI.U32 R14, R2, R3, RZ ;  /* 0x00000003020e7227 */ /* 0x002fe200078e00ff */
[----:B------:R-:W-:-:S02]  /*b040*/  ISETP.GT.U32.AND P4, PT, R8, R19, PT ;  /* 0x000000130800720c */ /* 0x000fc40003f84070 */
[----:B------:R-:W-:Y:S01]  /*b050*/  IADD3 R0, R16, 0xa4, RZ ;  /* 0x000000a410007810 */ /* 0x000fe20007ffe0ff */
[----:B------:R-:W-:Y:S01]  /*b060*/  IMAD.MOV R14, RZ, RZ, -R14 ;  /* 0x000000ffff0e7224 */ /* 0x000fe200078e0a0e */
[----:B------:R-:W-:Y:S01]  /*b070*/  STL [R1+0x1a4], R22 ;  /* 0x0001a41601007387 */ /* 0x000fe20000100800 */
[----:B------:R-:W-:Y:S01]  /*b080*/  IMAD.HI.U32 R15, R2, R6, RZ ;  /* 0x00000006020f7227 */ /* 0x000fe200078e00ff */
[----:B------:R-:W-:-:S03]  /*b090*/  IADD3 R4, R16, 0xa2, RZ ;  /* 0x000000a210047810 */ /* 0x000fc60007ffe0ff */
[----:B------:R-:W-:Y:S01]  /*b0a0*/  IMAD R3, R8, R14, R3 ;  /* 0x0000000e08037224 */ /* 0x000fe200078e0203 */
[----:B------:R-:W-:Y:S01]  /*b0b0*/  IABS R14, R0 ;  /* 0x00000000000e7213 */ /* 0x000fe20000000000 */
[----:B------:R-:W-:Y:S01]  /*b0c0*/  @!P2 IMAD.IADD R7, R7, 0x1, -R8 ;  /* 0x000000010707a824 */ /* 0x000fe200078e0a08 */
[----:B------:R-:W-:Y:S01]  /*b0d0*/  ISETP.GE.AND P2, PT, R5, RZ, PT ;  /* 0x000000ff0500720c */ /* 0x000fe20003f46270 */
[----:B------:R-:W-:Y:S02]  /*b0e0*/  IMAD.MOV.U32 R21, RZ, RZ, R12 ;  /* 0x000000ffff157224 */ /* 0x000fe400078e000c */
[----:B------:R-:W-:Y:S01]  /*b0f0*/  @!P5 IMAD.IADD R10, R10, 0x1, -R8 ;  /* 0x000000010a0ad824 */ /* 0x000fe200078e0a08 */
[C---:B------:R-:W-:Y:S01]  /*b100*/  ISETP.GT.U32.AND P5, PT, R8.reuse, R7, PT ;  /* 0x000000070800720c */ /* 0x040fe20003fa4070 */
[----:B------:R-:W-:Y:S01]  /*b110*/  @!P0 IMAD.MOV R9, RZ, RZ, -R9 ;  /* 0x000000ffff098224 */ /* 0x000fe200078e0a09 */
[----:B------:R-:W-:Y:S01]  /*b120*/  ISETP.GT.U32.AND P0, PT, R8, R3, PT ;  /* 0x000000030800720c */ /* 0x000fe20003f04070 */
[----:B------:R-:W-:-:S02]  /*b130*/  IMAD.MOV R15, RZ, RZ, -R15 ;  /* 0x000000ffff0f7224 */ /* 0x000fc400078e0a0f */
[----:B------:R-:W-:Y:S01]  /*b140*/  @!P6 IMAD.MOV R21, RZ, RZ, -R21 ;  /* 0x000000ffff15e224 */ /* 0x000fe200078e0a15 */
[C---:B------:R-:W-:Y:S01]  /*b150*/  ISETP.GT.U32.AND P6, PT, R8.reuse, R10, PT ;  /* 0x0000000a0800720c */ /* 0x040fe20003fc4070 */
[----:B------:R-:W-:Y:S02]  /*b160*/  IMAD.MOV.U32 R5, RZ, RZ, R20 ;  /* 0x000000ffff057224 */ /* 0x000fe400078e0014 */
[C---:B------:R-:W-:Y:S01]  /*b170*/  IMAD R6, R8.reuse, R15, R6 ;  /* 0x0000000f08067224 */ /* 0x040fe200078e0206 */
[----:B------:R-:W-:Y:S01]  /*b180*/  STL [R1+0x19c], R21 ;  /* 0x00019c1501007387 */ /* 0x000fe20000100800 */
[----:B------:R-:W-:Y:S01]  /*b190*/  @!P3 IMAD.MOV R5, RZ, RZ, -R5 ;  /* 0x000000ffff05b224 */ /* 0x000fe200078e0a05 */
[----:B------:R-:W-:Y:S01]  /*b1a0*/  ISETP.GE.AND P3, PT, R11, RZ, PT ;  /* 0x000000ff0b00720c */ /* 0x000fe20003f66270 */
[--C-:B------:R-:W-:Y:S01]  /*b1b0*/  @!P4 IMAD.IADD R19, R19, 0x1, -R8.reuse ;  /* 0x000000011313c824 */ /* 0x100fe200078e0a08 */
[----:B------:R-:W-:Y:S01]  /*b1c0*/  ISETP.GT.U32.AND P4, PT, R8, R6, PT ;  /* 0x000000060800720c */ /* 0x000fe20003f84070 */
[----:B------:R0:W-:Y:S01]  /*b1d0*/  STL [R1+0x194], R9 ;  /* 0x0001940901007387 */ /* 0x0001e20000100800 */
[--C-:B------:R-:W-:Y:S01]  /*b1e0*/  @!P0 IMAD.IADD R3, R3, 0x1, -R8.reuse ;  /* 0x0000000103038824 */ /* 0x100fe200078e0a08 */
[----:B------:R-:W-:Y:S01]  /*b1f0*/  IABS R15, R4 ;  /* 0x00000004000f7213 */ /* 0x000fe20000000000 */
[----:B------:R-:W-:Y:S01]  /*b200*/  IMAD.MOV.U32 R12, RZ, RZ, R19 ;  /* 0x000000ffff0c7224 */ /* 0x000fe200078e0013 */
[----:B------:R1:W-:Y:S01]  /*b210*/  STL [R1+0x190], R5 ;  /* 0x0001900501007387 */ /* 0x0003e20000100800 */
[--C-:B------:R-:W-:Y:S01]  /*b220*/  @!P5 IMAD.IADD R7, R7, 0x1, -R8.reuse ;  /* 0x000000010707d824 */ /* 0x100fe200078e0a08 */
[----:B------:R-:W-:Y:S01]  /*b230*/  ISETP.GE.AND P5, PT, R17, RZ, PT ;  /* 0x000000ff1100720c */ /* 0x000fe20003fa6270 */
[----:B------:R-:W-:Y:S01]  /*b240*/  @!P6 IMAD.IADD R10, R10, 0x1, -R8 ;  /* 0x000000010a0ae824 */ /* 0x000fe200078e0a08 */
[----:B------:R-:W-:Y:S01]  /*b250*/  ISETP.GE.AND P0, PT, R0, RZ, PT ;  /* 0x000000ff0000720c */ /* 0x000fe20003f06270 */
[----:B------:R-:W-:Y:S01]  /*b260*/  @!P1 IMAD.MOV R12, RZ, RZ, -R12 ;  /* 0x000000ffff0c9224 */ /* 0x000fe200078e0a0c */
[----:B------:R-:W-:Y:S01]  /*b270*/  ISETP.GT.U32.AND P1, PT, R8, R3, PT ;  /* 0x000000030800720c */ /* 0x000fe20003f24070 */
[----:B0-----:R-:W-:Y:S01]  /*b280*/  IMAD.MOV.U32 R9, RZ, RZ, R7 ;  /* 0x000000ffff097224 */ /* 0x001fe200078e0007 */
[----:B------:R-:W-:Y:S01]  /*b290*/  ISETP.GE.AND P6, PT, R13, RZ, PT ;  /* 0x000000ff0d00720c */ /* 0x000fe20003fc6270 */
[----:B------:R-:W-:Y:S01]  /*b2a0*/  IMAD.MOV.U32 R7, RZ, RZ, R10 ;  /* 0x000000ffff077224 */ /* 0x000fe200078e000a */
[----:B------:R0:W-:Y:S01]  /*b2b0*/  STL [R1+0x18c], R12 ;  /* 0x00018c0c01007387 */ /* 0x0001e20000100800 */
[----:B-1----:R-:W-:Y:S01]  /*b2c0*/  IMAD.HI.U32 R5, R2, R14, RZ ;  /* 0x0000000e02057227 */ /* 0x002fe200078e00ff */
[----:B------:R-:W-:-:S03]  /*b2d0*/  IADD3 R11, R16, 0x98, RZ ;  /* 0x00000098100b7810 */ /* 0x000fc60007ffe0ff */
[----:B------:R-:W-:Y:S01]  /*b2e0*/  IMAD.MOV R5, RZ, RZ, -R5 ;  /* 0x000000ffff057224 */ /* 0x000fe200078e0a05 */
[----:B------:R-:W-:Y:S01]  /*b2f0*/  IABS R10, R11 ;  /* 0x0000000b000a7213 */ /* 0x000fe20000000000 */
[----:B------:R-:W-:Y:S02]  /*b300*/  @!P4 IMAD.IADD R6, R6, 0x1, -R8 ;  /* 0x000000010606c824 */ /* 0x000fe400078e0a08 */
[----:B------:R-:W-:Y:S01]  /*b310*/  IMAD R14, R8, R5, R14 ;  /* 0x00000005080e7224 */ /* 0x000fe200078e020e */
[----:B0-----:R-:W-:Y:S01]  /*b320*/  IADD3 R12, R16, 0xa0, RZ ;  /* 0x000000a0100c7810 */ /* 0x001fe20007ffe0ff */
[----:B------:R-:W-:Y:S01]  /*b330*/  @!P3 IMAD.MOV R7, RZ, RZ, -R7 ;  /* 0x000000ffff07b224 */ /* 0x000fe200078e0a07 */
[C---:B------:R-:W-:Y:S01]  /*b340*/  ISETP.GT.U32.AND P4, PT, R8.reuse, R6, PT ;  /* 0x000000060800720c */ /* 0x040fe20003f84070 */
[----:B------:R-:W-:Y:S01]  /*b350*/  @!P2 IMAD.MOV R9, RZ, RZ, -R9 ;  /* 0x000000ffff09a224 */ /* 0x000fe200078e0a09 */
[----:B------:R-:W-:Y:S01]  /*b360*/  ISETP.GT.U32.AND P3, PT, R8, R14, PT ;  /* 0x0000000e0800720c */ /* 0x000fe20003f64070 */
[----:B------:R-:W-:Y:S01]  /*b370*/  IMAD.HI.U32 R0, R2, R15, RZ ;  /* 0x0000000f02007227 */ /* 0x000fe200078e00ff */
[----:B------:R-:W-:-:S02]  /*b380*/  ISETP.GE.AND P2, PT, R4, RZ, PT ;  /* 0x000000ff0400720c */ /* 0x000fc40003f46270 */
[----:B------:R-:W-:Y:S01]  /*b390*/  STL [R1+0x188], R9 ;  /* 0x0001880901007387 */ /* 0x000fe20000100800 */
[----:B------:R-:W-:Y:S01]  /*b3a0*/  @!P1 IMAD.IADD R3, R3, 0x1, -R8 ;  /* 0x0000000103039824 */ /* 0x000fe200078e0a08 */
[----:B------:R-:W-:Y:S01]  /*b3b0*/  ISETP.GE.AND P1, PT, R12, RZ, PT ;  /* 0x000000ff0c00720c */ /* 0x000fe20003f26270 */
[----:B------:R-:W-:Y:S01]  /*b3c0*/  IMAD.MOV R0, RZ, RZ, -R0 ;  /* 0x000000ffff007224 */ /* 0x000fe200078e0a00 */
[----:B------:R0:W-:Y:S01]  /*b3d0*/  STL [R1+0x104], R7 ;  /* 0x0001040701007387 */ /* 0x0001e20000100800 */
[----:B------:R-:W-:Y:S02]  /*b3e0*/  IABS R12, R12 ;  /* 0x0000000c000c7213 */ /* 0x000fe40000000000 */
[----:B------:R-:W-:Y:S01]  /*b3f0*/  IMAD R15, R8, R0, R15 ;  /* 0x00000000080f7224 */ /* 0x000fe200078e020f */
[----:B------:R-:W-:Y:S01]  /*b400*/  IADD3 R4, R16, 0x9e, RZ ;  /* 0x0000009e10047810 */ /* 0x000fe20007ffe0ff */
[--C-:B------:R-:W-:Y:S01]  /*b410*/  @!P3 IMAD.IADD R14, R14, 0x1, -R8.reuse ;  /* 0x000000010e0eb824 */ /* 0x100fe200078e0a08 */
[----:B------:R-:W-:Y:S01]  /*b420*/  IADD3 R0, R16, 0x9c, RZ ;  /* 0x0000009c10007810 */ /* 0x000fe20007ffe0ff */
[----:B------:R-:W-:Y:S01]  /*b430*/  @!P4 IMAD.IADD R6, R6, 0x1, -R8 ;  /* 0x000000010606c824 */ /* 0x000fe200078e0a08 */
[C---:B------:R-:W-:Y:S01]  /*b440*/  ISETP.GT.U32.AND P4, PT, R8.reuse, R15, PT ;  /* 0x0000000f0800720c */ /* 0x040fe20003f84070 */
[----:B0-----:R-:W-:Y:S01]  /*b450*/  IMAD.MOV.U32 R7, RZ, RZ, R3 ;  /* 0x000000ffff077224 */ /* 0x001fe200078e0003 */
[----:B------:R-:W-:Y:S01]  /*b460*/  IABS R5, R4 ;  /* 0x0000000400057213 */ /* 0x000fe20000000000 */
[----:B------:R-:W-:Y:S01]  /*b470*/  @!P6 IMAD.MOV R6, RZ, RZ, -R6 ;  /* 0x000000ffff06e224 */ /* 0x000fe200078e0a06 */
[----:B------:R-:W-:Y:S01]  /*b480*/  IABS R9, R0 ;  /* 0x0000000000097213 */ /* 0x000fe20000000000 */
[----:B------:R-:W-:Y:S01]  /*b490*/  @!P5 IMAD.MOV R7, RZ, RZ, -R7 ;  /* 0x000000ffff07d224 */ /* 0x000fe200078e0a07 */
[----:B------:R-:W-:-:S02]  /*b4a0*/  ISETP.GT.U32.AND P5, PT, R8, R14, PT ;  /* 0x0000000e0800720c */ /* 0x000fc40003fa4070 */
[----:B------:R-:W-:Y:S01]  /*b4b0*/  ISETP.GE.AND P3, PT, R4, RZ, PT ;  /* 0x000000ff0400720c */ /* 0x000fe20003f66270 */
[----:B------:R-:W-:Y:S01]  /*b4c0*/  IMAD.HI.U32 R4, R2, R5, RZ ;  /* 0x0000000502047227 */ /* 0x000fe200078e00ff */
[----:B------:R0:W-:Y:S01]  /*b4d0*/  STL [R1+0xfc], R7 ;  /* 0x0000fc0701007387 */ /* 0x0001e20000100800 */
[----:B------:R-:W-:Y:S02]  /*b4e0*/  ISETP.GE.AND P6, PT, R0, RZ, PT ;  /* 0x000000ff0000720c */ /* 0x000fe40003fc6270 */
[--C-:B------:R-:W-:Y:S01]  /*b4f0*/  @!P4 IMAD.IADD R15, R15, 0x1, -R8.reuse ;  /* 0x000000010f0fc824 */ /* 0x100fe200078e0a08 */
[----:B------:R-:W-:Y:S01]  /*b500*/  IADD3 R0, R16, 0x9a, RZ ;  /* 0x0000009a10007810 */ /* 0x000fe20007ffe0ff */
[----:B------:R-:W-:Y:S01]  /*b510*/  IMAD.HI.U32 R3, R2, R9, RZ ;  /* 0x0000000902037227 */ /* 0x000fe200078e00ff */
[----:B------:R1:W-:Y:S02]  /*b520*/  STL [R1+0x184], R6 ;  /* 0x0001840601007387 */ /* 0x0003e40000100800 */
[----:B------:R-:W-:Y:S01]  /*b530*/  ISETP.GT.U32.AND P4, PT, R8, R15, PT ;  /* 0x0000000f0800720c */ /* 0x000fe20003f84070 */
[----:B------:R-:W-:-:S02]  /*b540*/  @!P5 IMAD.IADD R14, R14, 0x1, -R8 ;  /* 0x000000010e0ed824 */ /* 0x000fc400078e0a08 */
[----:B0-----:R-:W-:-:S04]  /*b550*/  IMAD.HI.U32 R7, R2, R12, RZ ;  /* 0x0000000c02077227 */ /* 0x001fc800078e00ff */
[----:B------:R-:W-:Y:S01]  /*b560*/  IMAD.MOV R7, RZ, RZ, -R7 ;  /* 0x000000ffff077224 */ /* 0x000fe200078e0a07 */
[----:B-1----:R-:W-:Y:S01]  /*b570*/  IABS R6, R0 ;  /* 0x0000000000067213 */ /* 0x002fe20000000000 */
[----:B------:R-:W-:Y:S02]  /*b580*/  IMAD.MOV R4, RZ, RZ, -R4 ;  /* 0x000000ffff047224 */ /* 0x000fe400078e0a04 */
[----:B------:R-:W-:Y:S01]  /*b590*/  IMAD R12, R8, R7, R12 ;  /* 0x00000007080c7224 */ /* 0x000fe200078e020c */
[----:B------:R-:W-:Y:S01]  /*b5a0*/  IADD3 R7, R16, 0x96, RZ ;  /* 0x0000009610077810 */ /* 0x000fe20007ffe0ff */
[----:B------:R-:W-:Y:S02]  /*b5b0*/  IMAD.MOV R3, RZ, RZ, -R3 ;  /* 0x000000ffff037224 */ /* 0x000fe400078e0a03 */
[C---:B------:R-:W-:Y:S01]  /*b5c0*/  IMAD R5, R8.reuse, R4, R5 ;  /* 0x0000000408057224 */ /* 0x040fe200078e0205 */
[C---:B------:R-:W-:Y:S01]  /*b5d0*/  ISETP.GT.U32.AND P5, PT, R8.reuse, R12, PT ;  /* 0x0000000c0800720c */ /* 0x040fe20003fa4070 */
[----:B------:R-:W-:Y:S01]  /*b5e0*/  IMAD R9, R8, R3, R9 ;  /* 0x0000000308097224 */ /* 0x000fe200078e0209 */
[----:B------:R-:W-:Y:S01]  /*b5f0*/  IADD3 R3, R16, 0x94, RZ ;  /* 0x0000009410037810 */ /* 0x000fe20007ffe0ff */
[----:B------:R-:W-:Y:S01]  /*b600*/  IMAD.MOV.U32 R17, RZ, RZ, R14 ;  /* 0x000000ffff117224 */ /* 0x000fe200078e000e */
[----:B------:R-:W-:Y:S01]  /*b610*/  IABS R13, R7 ;  /* 0x00000007000d7213 */ /* 0x000fe20000000000 */
[----:B------:R-:W-:Y:S01]  /*b620*/  @!P4 IMAD.IADD R15, R15, 0x1, -R8 ;  /* 0x000000010f0fc824 */ /* 0x000fe200078e0a08 */
[C---:B------:R-:W-:Y:S01]  /*b630*/  ISETP.GT.U32.AND P4, PT, R8.reuse, R5, PT ;  /* 0x000000050800720c */ /* 0x040fe20003f84070 */
[----:B------:R-:W-:Y:S01]  /*b640*/  IMAD.MOV.U32 R14, RZ, RZ, R10 ;  /* 0x000000ffff0e7224 */ /* 0x000fe200078e000a */
[----:B------:R-:W-:Y:S01]  /*b650*/  IABS R4, R3 ;  /* 0x0000000300047213 */ /* 0x000fe20000000000 */
[----:B------:R-:W-:Y:S01]  /*b660*/  @!P0 IMAD.MOV R17, RZ, RZ, -R17 ;  /* 0x000000ffff118224 */ /* 0x000fe200078e0a11 */
[----:B------:R-:W-:Y:S01]  /*b670*/  ISETP.GT.U32.AND P0, PT, R8, R9, PT ;  /* 0x000000090800720c */ /* 0x000fe20003f04070 */
[----:B------:R-:W-:-:S03]  /*b680*/  IMAD.HI.U32 R10, R2, R6, RZ ;  /* 0x00000006020a7227 */ /* 0x000fc600078e00ff */
[----:B------:R-:W-:Y:S01]  /*b690*/  STL [R1+0xf8], R17 ;  /* 0x0000f81101007387 */ /* 0x000fe20000100800 */
[----:B------:R-:W-:Y:S02]  /*b6a0*/  @!P5 IMAD.IADD R12, R12, 0x1, -R8 ;  /* 0x000000010c0cd824 */ /* 0x000fe400078e0a08 */
[----:B------:R-:W-:Y:S02]  /*b6b0*/  IMAD.MOV R10, RZ, RZ, -R10 ;  /* 0x000000ffff0a7224 */ /* 0x000fe400078e0a0a */
[----:B------:R-:W-:Y:S01]  /*b6c0*/  @!P2 IMAD.MOV R15, RZ, RZ, -R15 ;  /* 0x000000ffff0fa224 */ /* 0x000fe200078e0a0f */
[----:B------:R-:W-:Y:S01]  /*b6d0*/  ISETP.GT.U32.AND P5, PT, R8, R12, PT ;  /* 0x0000000c0800720c */ /* 0x000fe20003fa4070 */
[----:B------:R-:W-:Y:S01]  /*b6e0*/  @!P4 IMAD.IADD R5, R5, 0x1, -R8 ;  /* 0x000000010505c824 */ /* 0x000fe200078e0a08 */
[----:B------:R-:W-:Y:S01]  /*b6f0*/  ISETP.GE.AND P2, PT, R0, RZ, PT ;  /* 0x000000ff0000720c */ /* 0x000fe20003f46270 */
[C---:B------:R-:W-:Y:S01]  /*b700*/  IMAD R0, R8.reuse, R10, R6 ;  /* 0x0000000a08007224 */ /* 0x040fe200078e0206 */
[----:B------:R0:W-:Y:S01]  /*b710*/  STL [R1+0x180], R15 ;  /* 0x0001800f01007387 */ /* 0x0001e20000100800 */
[----:B------:R-:W-:Y:S01]  /*b720*/  @!P0 IMAD.IADD R9, R9, 0x1, -R8 ;  /* 0x0000000109098824 */ /* 0x000fe200078e0a08 */
[----:B------:R-:W-:Y:S01]  /*b730*/  ISETP.GT.U32.AND P4, PT, R8, R5, PT ;  /* 0x000000050800720c */ /* 0x000fe20003f84070 */
[----:B------:R-:W-:-:S03]  /*b740*/  IMAD.HI.U32 R6, R2, R13, RZ ;  /* 0x0000000d02067227 */ /* 0x000fc600078e00ff */
[----:B------:R-:W-:Y:S01]  /*b750*/  ISETP.GT.U32.AND P0, PT, R8, R9, PT ;  /* 0x000000090800720c */ /* 0x000fe20003f04070 */
[----:B------:R-:W-:-:S04]  /*b760*/  IMAD.HI.U32 R10, R2, R4, RZ ;  /* 0x00000004020a7227 */ /* 0x000fc800078e00ff */
[----:B------:R-:W-:Y:S01]  /*b770*/  @!P5 IMAD.IADD R12, R12, 0x1, -R8 ;  /* 0x000000010c0cd824 */ /* 0x000fe200078e0a08 */
[----:B------:R-:W-:Y:S01]  /*b780*/  ISETP.GT.U32.AND P5, PT, R8, R0, PT ;  /* 0x000000000800720c */ /* 0x000fe20003fa4070 */
[----:B0-----:R-:W-:-:S04]  /*b790*/  IMAD.HI.U32 R15, R2, R14, RZ ;  /* 0x0000000e020f7227 */ /* 0x001fc800078e00ff */
[----:B------:R-:W-:Y:S02]  /*b7a0*/  IMAD.MOV R15, RZ, RZ, -R15 ;  /* 0x000000ffff0f7224 */ /* 0x000fe400078e0a0f */
[----:B------:R-:W-:Y:S02]  /*b7b0*/  IMAD.MOV R6, RZ, RZ, -R6 ;  /* 0x000000ffff067224 */ /* 0x000fe400078e0a06 */
[----:B------:R-:W-:Y:S01]  /*b7c0*/  @!P4 IMAD.IADD R5, R5, 0x1, -R8 ;  /* 0x000000010505c824 */ /* 0x000fe200078e0a08 */
[----:B------:R-:W-:Y:S01]  /*b7d0*/  ISETP.GE.AND P4, PT, R11, RZ, PT ;  /* 0x000000ff0b00720c */ /* 0x000fe20003f86270 */
[----:B------:R-:W-:Y:S02]  /*b7e0*/  IMAD R11, R8, R15, R14 ;  /* 0x0000000f080b7224 */ /* 0x000fe400078e020e */
[----:B------:R-:W-:Y:S02]  /*b7f0*/  @!P5 IMAD.IADD R0, R0, 0x1, -R8 ;  /* 0x000000010000d824 */ /* 0x000fe400078e0a08 */
[----:B------:R-:W-:-:S02]  /*b800*/  IMAD.MOV.U32 R17, RZ, RZ, R12 ;  /* 0x000000ffff117224 */ /* 0x000fc400078e000c */
[----:B------:R-:W-:Y:S01]  /*b810*/  IMAD.MOV R10, RZ, RZ, -R10 ;  /* 0x000000ffff0a7224 */ /* 0x000fe200078e0a0a */
[C---:B------:R-:W-:Y:S01]  /*b820*/  ISETP.GT.U32.AND P5, PT, R8.reuse, R0, PT ;  /* 0x000000000800720c */ /* 0x040fe20003fa4070 */
[----:B------:R-:W-:Y:S01]  /*b830*/  IMAD R13, R8, R6, R13 ;  /* 0x00000006080d7224 */ /* 0x000fe200078e020d */
[----:B------:R-:W-:Y:S01]  /*b840*/  IADD3 R6, R16, 0x92, RZ ;  /* 0x0000009210067810 */ /* 0x000fe20007ffe0ff */
[----:B------:R-:W-:Y:S02]  /*b850*/  @!P0 IMAD.IADD R9, R9, 0x1, -R8 ;  /* 0x0000000109098824 */ /* 0x000fe400078e0a08 */
[----:B------:R-:W-:Y:S01]  /*b860*/  @!P1 IMAD.MOV R17, RZ, RZ, -R17 ;  /* 0x000000ffff119224 */ /* 0x000fe200078e0a11 */
[C---:B------:R-:W-:Y:S01]  /*b870*/  ISETP.GT.U32.AND P1, PT, R8.reuse, R11, PT ;  /* 0x0000000b0800720c */ /* 0x040fe20003f24070 */
[C---:B------:R-:W-:Y:S01]  /*b880*/  IMAD R4, R8.reuse, R10, R4 ;  /* 0x0000000a08047224 */ /* 0x040fe200078e0204 */
[----:B------:R-:W-:Y:S01]  /*b890*/  IABS R10, R6 ;  /* 0x00000006000a7213 */ /* 0x000fe20000000000 */
[----:B------:R-:W-:Y:S01]  /*b8a0*/  IMAD.MOV.U32 R12, RZ, RZ, R9 ;  /* 0x000000ffff0c7224 */ /* 0x000fe200078e0009 */
[C---:B------:R-:W-:Y:S01]  /*b8b0*/  ISETP.GT.U32.AND P0, PT, R8.reuse, R13, PT ;  /* 0x0000000d0800720c */ /* 0x040fe20003f04070 */
[----:B------:R-:W-:Y:S01]  /*b8c0*/  IMAD.MOV.U32 R14, RZ, RZ, R5 ;  /* 0x000000ffff0e7224 */ /* 0x000fe200078e0005 */
[----:B------:R-:W-:Y:S01]  /*b8d0*/  STL [R1+0x16c], R17 ;  /* 0x00016c1101007387 */ /* 0x000fe20000100800 */
[----:B------:R-:W-:Y:S01]  /*b8e0*/  @!P6 IMAD.MOV R12, RZ, RZ, -R12 ;  /* 0x000000ffff0ce224 */ /* 0x000fe200078e0a0c */
[----:B------:R-:W-:Y:S01]  /*b8f0*/  ISETP.GT.U32.AND P6, PT, R8, R4, PT ;  /* 0x000000040800720c */ /* 0x000fe20003fc4070 */
[----:B------:R-:W-:Y:S01]  /*b900*/  IMAD.MOV.U32 R5, RZ, RZ, R10 ;  /* 0x000000ffff057224 */ /* 0x000fe200078e000a */
[----:B------:R-:W-:Y:S01]  /*b910*/  IADD3 R10, R16, 0x90, RZ ;  /* 0x00000090100a7810 */ /* 0x000fe20007ffe0ff */
[----:B------:R-:W-:Y:S01]  /*b920*/  @!P3 IMAD.MOV R14, RZ, RZ, -R14 ;  /* 0x000000ffff0eb224 */ /* 0x000fe200078e0a0e */
[----:B------:R-:W-:Y:S01]  /*b930*/  ISETP.GE.AND P3, PT, R7, RZ, PT ;  /* 0x000000ff0700720c */ /* 0x000fe20003f66270 */
[--C-:B------:R-:W-:Y:S01]  /*b940*/  @!P5 IMAD.IADD R0, R0, 0x1, -R8.reuse ;  /* 0x000000010000d824 */ /* 0x100fe200078e0a08 */
[----:B------:R-:W-:Y:S01]  /*b950*/  ISETP.GE.AND P5, PT, R3, RZ, PT ;  /* 0x000000ff0300720c */ /* 0x000fe20003fa6270 */
[----:B------:R-:W-:Y:S01]  /*b960*/  IMAD.HI.U32 R7, R2, R5, RZ ;  /* 0x0000000502077227 */ /* 0x000fe200078e00ff */
[----:B------:R-:W-:Y:S01]  /*b970*/  IABS R3, R10 ;  /* 0x0000000a00037213 */ /* 0x000fe20000000000 */
[----:B------:R-:W-:Y:S02]  /*b980*/  STL [R1+0x174], R14 ;  /* 0x0001740e01007387 */ /* 0x000fe40000100800 */
[--C-:B------:R-:W-:Y:S01]  /*b990*/  @!P1 IMAD.IADD R11, R11, 0x1, -R8.reuse ;  /* 0x000000010b0b9824 */ /* 0x100fe200078e0a08 */
[----:B------:R-:W-:Y:S01]  /*b9a0*/  ISETP.GE.AND P1, PT, R6, RZ, PT ;  /* 0x000000ff0600720c */ /* 0x000fe20003f26270 */
[--C-:B------:R-:W-:Y:S01]  /*b9b0*/  @!P0 IMAD.IADD R13, R13, 0x1, -R8.reuse ;  /* 0x000000010d0d8824 */ /* 0x100fe200078e0a08 */
[----:B------:R0:W-:Y:S01]  /*b9c0*/  STL [R1+0x178], R12 ;  /* 0x0001780c01007387 */ /* 0x0001e20000100800 */
[----:B------:R-:W-:Y:S01]  /*b9d0*/  IMAD.MOV R6, RZ, RZ, -R7 ;  /* 0x000000ffff067224 */ /* 0x000fe200078e0a07 */
[----:B------:R-:W-:Y:S01]  /*b9e0*/  ISETP.GT.U32.AND P0, PT, R8, R11, PT ;  /* 0x0000000b0800720c */ /* 0x000fe20003f04070 */
[----:B------:R-:W-:Y:S01]  /*b9f0*/  IMAD.MOV.U32 R7, RZ, RZ, R3 ;  /* 0x000000ffff077224 */ /* 0x000fe200078e0003 */
[----:B------:R-:W-:Y:S01]  /*ba00*/  IADD3 R3, R16, 0x8e, RZ ;  /* 0x0000008e10037810 */ /* 0x000fe20007ffe0ff */
[----:B------:R-:W-:Y:S01]  /*ba10*/  @!P6 IMAD.IADD R4, R4, 0x1, -R8 ;  /* 0x000000010404e824 */ /* 0x000fe200078e0a08 */
[C---:B------:R-:W-:Y:S01]  /*ba20*/  ISETP.GT.U32.AND P6, PT, R8.reuse, R13, PT ;  /* 0x0000000d0800720c */ /* 0x040fe20003fc4070 */
[----:B------:R-:W-:-:S02]  /*ba30*/  IMAD R5, R8, R6, R5 ;  /* 0x0000000608057224 */ /* 0x000fc400078e0205 */
[----:B------:R-:W-:Y:S01]  /*ba40*/  IMAD.HI.U32 R6, R2, R7, RZ ;  /* 0x0000000702067227 */ /* 0x000fe200078e00ff */
[----:B0-----:R-:W-:-:S03]  /*ba50*/  IABS R12, R3 ;  /* 0x00000003000c7213 */ /* 0x001fc60000000000 */
[----:B------:R-:W-:Y:S02]  /*ba60*/  IMAD.MOV R6, RZ, RZ, -R6 ;  /* 0x000000ffff067224 */ /* 0x000fe400078e0a06 */
[----:B------:R-:W-:Y:S01]  /*ba70*/  IMAD.MOV.U32 R9, RZ, RZ, R0 ;  /* 0x000000ffff097224 */ /* 0x000fe200078e0000 */
[----:B------:R-:W-:Y:S01]  /*ba80*/  IADD3 R0, R16, 0x8c, RZ ;  /* 0x0000008c10007810 */ /* 0x000fe20007ffe0ff */
[C---:B------:R-:W-:Y:S02]  /*ba90*/  IMAD R7, R8.reuse, R6, R7 ;  /* 0x0000000608077224 */ /* 0x040fe400078e0207 */
[----:B------:R-:W-:Y:S01]  /*baa0*/  @!P2 IMAD.MOV R9, RZ, RZ, -R9 ;  /* 0x000000ffff09a224 */ /* 0x000fe200078e0a09 */
[C---:B------:R-:W-:Y:S01]  /*bab0*/  ISETP.GT.U32.AND P2, PT, R8.reuse, R4, PT ;  /* 0x000000040800720c */ /* 0x040fe20003f44070 */
[--C-:B------:R-:W-:Y:S01]  /*bac0*/  @!P6 IMAD.IADD R13, R13, 0x1, -R8.reuse ;  /* 0x000000010d0de824 */ /* 0x100fe200078e0a08 */
[C---:B------:R-:W-:Y:S01]  /*bad0*/  ISETP.GT.U32.AND P6, PT, R8.reuse, R7, PT ;  /* 0x000000070800720c */ /* 0x040fe20003fc4070 */
[----:B------:R-:W-:Y:S01]  /*bae0*/  @!P0 IMAD.IADD R11, R11, 0x1, -R8 ;  /* 0x000000010b0b8824 */ /* 0x000fe200078e0a08 */
[----:B------:R-:W-:Y:S01]  /*baf0*/  ISETP.GT.U32.AND P0, PT, R8, R5, PT ;  /* 0x000000050800720c */ /* 0x000fe20003f04070 */
[----:B------:R0:W-:Y:S01]  /*bb00*/  STL [R1+0x17c], R9 ;  /* 0x00017c0901007387 */ /* 0x0001e20000100800 */
[----:B------:R-:W-:Y:S01]  /*bb10*/  IABS R6, R0 ;  /* 0x0000000000067213 */ /* 0x000fe20000000000 */
[----:B------:R-:W-:-:S02]  /*bb20*/  IMAD.MOV.U32 R17, RZ, RZ, R11 ;  /* 0x000000ffff117224 */ /* 0x000fc400078e000b */
[----:B------:R-:W-:Y:S02]  /*bb30*/  @!P3 IMAD.MOV R13, RZ, RZ, -R13 ;  /* 0x000000ffff0db224 */ /* 0x000fe400078e0a0d */
[----:B------:R-:W-:Y:S01]  /*bb40*/  IMAD.HI.U32 R15, R2, R6, RZ ;  /* 0x00000006020f7227 */ /* 0x000fe200078e00ff */
[----:B0-----:R-:W-:-:S03]  /*bb50*/  IADD3 R9, R16, 0x8a, RZ ;  /* 0x0000008a10097810 */ /* 0x001fc60007ffe0ff */
[--C-:B------:R-:W-:Y:S01]  /*bb60*/  @!P2 IMAD.IADD R4, R4, 0x1, -R8.reuse ;  /* 0x000000010404a824 */ /* 0x100fe200078e0a08 */
[----:B------:R-:W-:Y:S01]  /*bb70*/  ISETP.GE.AND P2, PT, R10, RZ, PT ;  /* 0x000000ff0a00720c */ /* 0x000fe20003f46270 */
[--C-:B------:R-:W-:Y:S01]  /*bb80*/  @!P6 IMAD.IADD R7, R7, 0x1, -R8.reuse ;  /* 0x000000010707e824 */ /* 0x100fe200078e0a08 */
[----:B------:R-:W-:Y:S01]  /*bb90*/  IABS R14, R9 ;  /* 0x00000009000e7213 */ /* 0x000fe20000000000 */
[----:B------:R-:W-:Y:S01]  /*bba0*/  @!P0 IMAD.IADD R5, R5, 0x1, -R8 ;  /* 0x0000000105058824 */ /* 0x000fe200078e0a08 */
[----:B------:R-:W-:Y:S01]  /*bbb0*/  ISETP.GE.AND P0, PT, R3, RZ, PT ;  /* 0x000000ff0300720c */ /* 0x000fe20003f06270 */
[----:B------:R-:W-:Y:S01]  /*bbc0*/  IMAD.MOV R11, RZ, RZ, -R15 ;  /* 0x000000ffff0b7224 */ /* 0x000fe200078e0a0f */
[C---:B------:R-:W-:Y:S01]  /*bbd0*/  ISETP.GT.U32.AND P6, PT, R8.reuse, R7, PT ;  /* 0x000000070800720c */ /* 0x040fe20003fc4070 */
[----:B------:R-:W-:Y:S02]  /*bbe0*/  IMAD.MOV.U32 R10, RZ, RZ, R14 ;  /* 0x000000ffff0a7224 */ /* 0x000fe400078e000e */
[----:B------:R-:W-:Y:S01]  /*bbf0*/  @!P4 IMAD.MOV R17, RZ, RZ, -R17 ;  /* 0x000000ffff11c224 */ /* 0x000fe200078e0a11 */
[----:B------:R-:W-:Y:S01]  /*bc00*/  ISETP.GT.U32.AND P4, PT, R8, R5, PT ;  /* 0x000000050800720c */ /* 0x000fe20003f84070 */
[----:B------:R-:W-:-:S03]  /*bc10*/  IMAD.HI.U32 R3, R2, R10, RZ ;  /* 0x0000000a02037227 */ /* 0x000fc600078e00ff */
[----:B------:R0:W-:Y:S01]  /*bc20*/  STL [R1+0x170], R17 ;  /* 0x0001701101007387 */ /* 0x0001e20000100800 */
[----:B------:R-:W-:Y:S02]  /*bc30*/  IMAD.MOV R3, RZ, RZ, -R3 ;  /* 0x000000ffff037224 */ /* 0x000fe400078e0a03 */
[----:B------:R-:W-:Y:S01]  /*bc40*/  IMAD R6, R8, R11, R6 ;  /* 0x0000000b08067224 */ /* 0x000fe200078e0206 */
[----:B------:R1:W-:Y:S01]  /*bc50*/  STL [R1+0x160], R13 ;  /* 0x0001600d01007387 */ /* 0x0003e20000100800 */
[----:B------:R-:W-:Y:S01]  /*bc60*/  IMAD.HI.U32 R14, R2, R12, RZ ;  /* 0x0000000c020e7227 */ /* 0x000fe200078e00ff */
[----:B------:R-:W-:-:S03]  /*bc70*/  IADD3 R11, R16, 0x84, RZ ;  /* 0x00000084100b7810 */ /* 0x000fc60007ffe0ff */
[C---:B------:R-:W-:Y:S01]  /*bc80*/  IMAD R10, R8.reuse, R3, R10 ;  /* 0x00000003080a7224 */ /* 0x040fe200078e020a */
[----:B0-----:R-:W-:Y:S01]  /*bc90*/  IABS R17, R11 ;  /* 0x0000000b00117213 */ /* 0x001fe20000000000 */
[----:B------:R-:W-:Y:S01]  /*bca0*/  @!P5 IMAD.MOV R4, RZ, RZ, -R4 ;  /* 0x000000ffff04d224 */ /* 0x000fe200078e0a04 */
[C---:B------:R-:W-:Y:S01]  /*bcb0*/  ISETP.GT.U32.AND P5, PT, R8.reuse, R6, PT ;  /* 0x000000060800720c */ /* 0x040fe20003fa4070 */
[----:B------:R-:W-:Y:S02]  /*bcc0*/  IMAD.MOV R14, RZ, RZ, -R14 ;  /* 0x000000ffff0e7224 */ /* 0x000fe400078e0a0e */
[----:B------:R-:W-:Y:S01]  /*bcd0*/  @!P6 IMAD.IADD R7, R7, 0x1, -R8 ;  /* 0x000000010707e824 */ /* 0x000fe200078e0a08 */
[C---:B------:R-:W-:Y:S01]  /*bce0*/  ISETP.GT.U32.AND P6, PT, R8.reuse, R10, PT ;  /* 0x0000000a0800720c */ /* 0x040fe20003fc4070 */
[----:B------:R-:W-:Y:S01]  /*bcf0*/  IMAD R12, R8, R14, R12 ;  /* 0x0000000e080c7224 */ /* 0x000fe200078e020c */
[----:B------:R-:W-:Y:S01]  /*bd00*/  IADD3 R14, R16, 0x88, RZ ;  /* 0x00000088100e7810 */ /* 0x000fe20007ffe0ff */
[--C-:B------:R-:W-:Y:S01]  /*bd10*/  @!P4 IMAD.IADD R5, R5, 0x1, -R8.reuse ;  /* 0x000000010505c824 */ /* 0x100fe200078e0a08 */
[----:B------:R-:W-:Y:S01]  /*bd20*/  ISETP.GE.AND P4, PT, R0, RZ, PT ;  /* 0x000000ff0000720c */ /* 0x000fe20003f86270 */
[----:B------:R0:W-:Y:S01]  /*bd30*/  STL [R1+0x164], R4 ;  /* 0x0001640401007387 */ /* 0x0001e20000100800 */
[----:B------:R-:W-:Y:S01]  /*bd40*/  ISETP.GT.U32.AND P3, PT, R8, R12, PT ;  /* 0x0000000c0800720c */ /* 0x000fe20003f64070 */
[----:B-1----:R-:W-:Y:S01]  /*bd50*/  IMAD.MOV.U32 R13, RZ, RZ, R5 ;  /* 0x000000ffff0d7224 */ /* 0x002fe200078e0005 */
[----:B------:R-:W-:Y:S01]  /*bd60*/  IADD3 R0, R16, 0x86, RZ ;  /* 0x0000008610007810 */ /* 0x000fe20007ffe0ff */
[----:B------:R-:W-:-:S02]  /*bd70*/  @!P5 IMAD.IADD R6, R6, 0x1, -R8 ;  /* 0x000000010606d824 */ /* 0x000fc400078e0a08 */
[----:B------:R-:W-:Y:S01]  /*bd80*/  @!P1 IMAD.MOV R13, RZ, RZ, -R13 ;  /* 0x000000ffff0d9224 */ /* 0x000fe200078e0a0d */
[----:B------:R-:W-:Y:S01]  /*bd90*/  IABS R3, R0 ;  /* 0x0000000000037213 */ /* 0x000fe20000000000 */
[--C-:B------:R-:W-:Y:S01]  /*bda0*/  @!P6 IMAD.IADD R10, R10, 0x1, -R8.reuse ;  /* 0x000000010a0ae824 */ /* 0x100fe200078e0a08 */
[----:B------:R-:W-:Y:S01]  /*bdb0*/  ISETP.GT.U32.AND P6, PT, R8, R6, PT ;  /* 0x000000060800720c */ /* 0x000fe20003fc4070 */
[----:B------:R-:W-:Y:S01]  /*bdc0*/  @!P2 IMAD.MOV R7, RZ, RZ, -R7 ;  /* 0x000000ffff07a224 */ /* 0x000fe200078e0a07 */
[----:B0-----:R-:W-:Y:S01]  /*bdd0*/  IABS R4, R14 ;  /* 0x0000000e00047213 */ /* 0x001fe20000000000 */
[----:B------:R-:W-:Y:S01]  /*bde0*/  IMAD.HI.U32 R5, R2, R3, RZ ;  /* 0x0000000302057227 */ /* 0x000fe200078e00ff */
[----:B------:R-:W-:Y:S01]  /*bdf0*/  ISETP.GT.U32.AND P1, PT, R8, R10, PT ;  /* 0x0000000a0800720c */ /* 0x000fe20003f24070 */
[----:B------:R0:W-:Y:S02]  /*be00*/  STL [R1+0x168], R13 ;  /* 0x0001680d01007387 */ /* 0x0001e40000100800 */
[----:B------:R-:W-:Y:S01]  /*be10*/  @!P3 IMAD.IADD R12, R12, 0x1, -R8 ;  /* 0x000000010c0cb824 */ /* 0x000fe200078e0a08 */
[----:B------:R-:W-:Y:S01]  /*be20*/  ISETP.GE.AND P3, PT, R9, RZ, PT ;  /* 0x000000ff0900720c */ /* 0x000fe20003f66270 */
[----:B------:R-:W-:Y:S01]  /*be30*/  IMAD.MOV R5, RZ, RZ, -R5 ;  /* 0x000000ffff057224 */ /* 0x000fe200078e0a05 */
[----:B------:R1:W-:Y:S01]  /*be40*/  STL [R1+0x15c], R7 ;  /* 0x00015c0701007387 */ /* 0x0003e20000100800 */
[----:B------:R-:W-:Y:S01]  /*be50*/  IMAD.HI.U32 R9, R2, R4, RZ ;  /* 0x0000000402097227 */ /* 0x000fe200078e00ff */
[----:B------:R-:W-:-:S03]  /*be60*/  ISETP.GT.U32.AND P5, PT, R8, R12, PT ;  /* 0x0000000c0800720c */ /* 0x000fc60003fa4070 */
[----:B------:R-:W-:Y:S01]  /*be70*/  IMAD R3, R8, R5, R3 ;  /* 0x0000000508037224 */ /* 0x000fe200078e0203 */
[----:B0-----:R-:W-:Y:S01]  /*be80*/  IADD3 R13, R16, 0x82, RZ ;  /* 0x00000082100d7810 */ /* 0x001fe20007ffe0ff */
[--C-:B------:R-:W-:Y:S02]  /*be90*/  @!P6 IMAD.IADD R6, R6, 0x1, -R8.reuse ;  /* 0x000000010606e824 */ /* 0x100fe400078e0a08 */
[----:B------:R-:W-:Y:S01]  /*bea0*/  IMAD.MOV R9, RZ, RZ, -R9 ;  /* 0x000000ffff097224 */ /* 0x000fe200078e0a09 */
[----:B------:R-:W-:Y:S01]  /*beb0*/  ISETP.GT.U32.AND P6, PT, R8, R3, PT ;  /* 0x000000030800720c */ /* 0x000fe20003fc4070 */
[----:B------:R-:W-:Y:S01]  /*bec0*/  @!P1 IMAD.IADD R10, R10, 0x1, -R8 ;  /* 0x000000010a0a9824 */ /* 0x000fe200078e0a08 */
[----:B------:R-:W-:Y:S01]  /*bed0*/  IABS R5, R13 ;  /* 0x0000000d00057213 */ /* 0x000fe20000000000 */
[----:B------:R-:W-:Y:S01]  /*bee0*/  IMAD R4, R8, R9, R4 ;  /* 0x0000000908047224 */ /* 0x000fe200078e0204 */
[----:B------:R-:W-:Y:S01]  /*bef0*/  IADD3 R9, R16, 0x80, RZ ;  /* 0x0000008010097810 */ /* 0x000fe20007ffe0ff */
[----:B------:R-:W-:Y:S01]  /*bf00*/  @!P5 IMAD.IADD R12, R12, 0x1, -R8 ;  /* 0x000000010c0cd824 */ /* 0x000fe200078e0a08 */
[----:B------:R-:W-:Y:S01]  /*bf10*/  ISETP.GE.AND P1, PT, R14, RZ, PT ;  /* 0x000000ff0e00720c */ /* 0x000fe20003f26270 */
[----:B------:R-:W-:Y:S01]  /*bf20*/  IMAD.HI.U32 R18, R2, R17, RZ ;  /* 0x0000001102127227 */ /* 0x000fe200078e00ff */
[----:B------:R-:W-:-:S02]  /*bf30*/  ISETP.GT.U32.AND P5, PT, R8, R4, PT ;  /* 0x000000040800720c */ /* 0x000fc40003fa4070 */
[----:B------:R-:W-:Y:S01]  /*bf40*/  IABS R14, R9 ;  /* 0x00000009000e7213 */ /* 0x000fe20000000000 */
[----:B-1----:R-:W-:Y:S02]  /*bf50*/  IMAD.MOV.U32 R7, RZ, RZ, R10 ;  /* 0x000000ffff077224 */ /* 0x002fe400078e000a */
[----:B------:R-:W-:Y:S02]  /*bf60*/  @!P6 IMAD.IADD R3, R3, 0x1, -R8 ;  /* 0x000000010303e824 */ /* 0x000fe400078e0a08 */
[----:B------:R-:W-:-:S03]  /*bf70*/  IMAD.HI.U32 R15, R2, R5, RZ ;  /* 0x00000005020f7227 */ /* 0x000fc600078e00ff */
[----:B------:R-:W-:Y:S01]  /*bf80*/  ISETP.GT.U32.AND P6, PT, R8, R3, PT ;  /* 0x000000030800720c */ /* 0x000fe20003fc4070 */
[----:B------:R-:W-:Y:S02]  /*bf90*/  @!P0 IMAD.MOV R12, RZ, RZ, -R12 ;  /* 0x000000ffff0c8224 */ /* 0x000fe400078e0a0c */
[----:B------:R-:W-:Y:S01]  /*bfa0*/  @!P4 IMAD.MOV R6, RZ, RZ, -R6 ;  /* 0x000000ffff06c224 */ /* 0x000fe200078e0a06 */
[----:B------:R-:W-:Y:S01]  /*bfb0*/  ISETP.GE.AND P4, PT, R11, RZ, PT ;  /* 0x000000ff0b00720c */ /* 0x000fe20003f86270 */
[----:B------:R-:W-:Y:S01]  /*bfc0*/  IMAD.MOV R18, RZ, RZ, -R18 ;  /* 0x000000ffff127224 */ /* 0x000fe200078e0a12 */
[----:B------:R-:W-:Y:S01]  /*bfd0*/  STL [R1+0x158], R12 ;  /* 0x0001580c01007387 */ /* 0x000fe20000100800 */
[----:B------:R-:W-:Y:S01]  /*bfe0*/  @!P3 IMAD.MOV R7, RZ, RZ, -R7 ;  /* 0x000000ffff07b224 */ /* 0x000fe200078e0a07 */
[----:B------:R-:W-:Y:S01]  /*bff0*/  ISETP.GE.AND P3, PT, R13, RZ, PT ;  /* 0x000000ff0d00720c */ /* 0x000fe20003f66270 */
[--C-:B------:R-:W-:Y:S01]  /*c000*/  @!P5 IMAD.IADD R4, R4, 0x1, -R8.reuse ;  /* 0x000000010404d824 */ /* 0x100fe200078e0a08 */
[----:B------:R-:W-:Y:S01]  /*c010*/  ISETP.GE.AND P5, PT, R0, RZ, PT ;  /* 0x000000ff0000720c */ /* 0x000fe20003fa6270 */
[----:B------:R-:W-:Y:S01]  /*c020*/  IMAD.MOV R15, RZ, RZ, -R15 ;  /* 0x000000ffff0f7224 */ /* 0x000fe200078e0a0f */
[----:B------:R0:W-:Y:S01]  /*c030*/  STL [R1+0x154], R6 ;  /* 0x0001540601007387 */ /* 0x0001e20000100800 */
[C---:B------:R-:W-:Y:S01]  /*c040*/  IMAD R0, R8.reuse, R18, R17 ;  /* 0x0000001208007224 */ /* 0x040fe200078e0211 */
[----:B------:R-:W-:Y:S01]  /*c050*/  ISETP.GT.U32.AND P2, PT, R8, R4, PT ;  /* 0x000000040800720c */ /* 0x000fe20003f44070 */
[----:B------:R-:W-:Y:S01]  /*c060*/  @!P6 IMAD.IADD R3, R3, 0x1, -R8 ;  /* 0x000000010303e824 */ /* 0x000fe200078e0a08 */
[----:B------:R1:W-:Y:S01]  /*c070*/  STL [R1+0x150], R7 ;  /* 0x0001500701007387 */ /* 0x0003e20000100800 */
[----:B------:R-:W-:Y:S01]  /*c080*/  IMAD.HI.U32 R10, R2, R14, RZ ;  /* 0x0000000e020a7227 */ /* 0x000fe200078e00ff */
[----:B------:R-:W-:-:S02]  /*c090*/  ISETP.GT.U32.AND P0, PT, R8, R0, PT ;  /* 0x000000000800720c */ /* 0x000fc40003f04070 */
[C---:B------:R-:W-:Y:S01]  /*c0a0*/  IADD3 R18, R16.reuse, 0x5c, RZ ;  /* 0x0000005c10127810 */ /* 0x040fe20007ffe0ff */
[----:B------:R-:W-:Y:S01]  /*c0b0*/  IMAD.MOV R10, RZ, RZ, -R10 ;  /* 0x000000ffff0a7224 */ /* 0x000fe200078e0a0a */
[C---:B0-----:R-:W-:Y:S01]  /*c0c0*/  IADD3 R6, R16.reuse, 0x7e, RZ ;  /* 0x0000007e10067810 */ /* 0x041fe20007ffe0ff */
[----:B------:R-:W-:Y:S01]  /*c0d0*/  IMAD.MOV.U32 R11, RZ, RZ, R3 ;  /* 0x000000ffff0b7224 */ /* 0x000fe200078e0003 */
[----:B------:R-:W-:Y:S01]  /*c0e0*/  IADD3 R3, R16, 0x7c, RZ ;  /* 0x0000007c10037810 */ /* 0x000fe20007ffe0ff */
[C---:B-1----:R-:W-:Y:S02]  /*c0f0*/  IMAD R7, R8.reuse, R15, R5 ;  /* 0x0000000f08077224 */ /* 0x042fe400078e0205 */
[----:B------:R-:W-:Y:S02]  /*c100*/  IMAD R5, R8, R10, R14 ;  /* 0x0000000a08057224 */ /* 0x000fe400078e020e */
[--C-:B------:R-:W-:Y:S01]  /*c110*/  @!P2 IMAD.IADD R4, R4, 0x1, -R8.reuse ;  /* 0x000000010404a824 */ /* 0x100fe200078e0a08 */
[----:B------:R-:W-:Y:S01]  /*c120*/  ISETP.GT.U32.AND P6, PT, R8, R7, PT ;  /* 0x000000070800720c */ /* 0x000fe20003fc4070 */
[----:B------:R-:W-:Y:S01]  /*c130*/  @!P0 IMAD.IADD R0, R0, 0x1, -R8 ;  /* 0x0000000100008824 */ /* 0x000fe200078e0a08 */
[----:B------:R-:W-:Y:S01]  /*c140*/  ISETP.GE.AND P2, PT, R9, RZ, PT ;  /* 0x000000ff0900720c */ /* 0x000fe20003f46270 */
[----:B------:R-:W-:Y:S01]  /*c150*/  @!P5 IMAD.MOV R11, RZ, RZ, -R11 ;  /* 0x000000ffff0bd224 */ /* 0x000fe200078e0a0b */
[----:B------:R-:W-:Y:S01]  /*c160*/  IABS R9, R6 ;  /* 0x0000000600097213 */ /* 0x000fe20000000000 */
[----:B------:R-:W-:Y:S01]  /*c170*/  IMAD.MOV.U32 R12, RZ, RZ, R4 ;  /* 0x000000ffff0c7224 */ /* 0x000fe200078e0004 */
[----:B------:R-:W-:-:S02]  /*c180*/  ISETP.GT.U32.AND P5, PT, R8, R5, PT ;  /* 0x000000050800720c */ /* 0x000fc40003fa4070 */
[----:B------:R-:W-:Y:S01]  /*c190*/  ISETP.GT.U32.AND P0, PT, R8, R0, PT ;  /* 0x000000000800720c */ /* 0x000fe20003f04070 */
[----:B------:R-:W-:Y:S01]  /*c1a0*/  IMAD.HI.U32 R10, R2, R9, RZ ;  /* 0x00000009020a7227 */ /* 0x000fe200078e00ff */
[----:B------:R-:W-:-:S03]  /*c1b0*/  IABS R4, R3 ;  /* 0x0000000300047213 */ /* 0x000fc60000000000 */
[----:B------:R-:W-:Y:S02]  /*c1c0*/  @!P6 IMAD.IADD R7, R7, 0x1, -R8 ;  /* 0x000000010707e824 */ /* 0x000fe400078e0a08 */
[----:B------:R-:W-:Y:S02]  /*c1d0*/  IMAD.MOV R10, RZ, RZ, -R10 ;  /* 0x000000ffff0a7224 */ /* 0x000fe400078e0a0a */
[----:B------:R-:W-:Y:S01]  /*c1e0*/  @!P1 IMAD.MOV R12, RZ, RZ, -R12 ;  /* 0x000000ffff0c9224 */ /* 0x000fe200078e0a0c */
[C---:B------:R-:W-:Y:S01]  /*c1f0*/  ISETP.GT.U32.AND P6, PT, R8.reuse, R7, PT ;  /* 0x000000070800720c */ /* 0x040fe20003fc4070 */
[----:B------:R-:W-:Y:S01]  /*c200*/  IMAD R9, R8, R10, R9 ;  /* 0x0000000a08097224 */ /* 0x000fe200078e0209 */
[----:B------:R-:W-:Y:S01]  /*c210*/  ISETP.GE.AND P1, PT, R6, RZ, PT ;  /* 0x000000ff0600720c */ /* 0x000fe20003f26270 */
[--C-:B------:R-:W-:Y:S01]  /*c220*/  @!P5 IMAD.IADD R5, R5, 0x1, -R8.reuse ;  /* 0x000000010505d824 */ /* 0x100fe200078e0a08 */
[----:B------:R0:W-:Y:S01]  /*c230*/  STL [R1+0xf4], R12 ;  /* 0x0000f40c01007387 */ /* 0x0001e20000100800 */
[----:B------:R-:W-:Y:S01]  /*c240*/  @!P0 IMAD.IADD R0, R0, 0x1, -R8 ;  /* 0x0000000100008824 */ /* 0x000fe200078e0a08 */
[----:B------:R-:W-:-:S02]  /*c250*/  ISETP.GE.AND P0, PT, R3, RZ, PT ;  /* 0x000000ff0300720c */ /* 0x000fc40003f06270 */
[----:B------:R-:W-:Y:S01]  /*c260*/  ISETP.GT.U32.AND P5, PT, R8, R5, PT ;  /* 0x000000050800720c */ /* 0x000fe20003fa4070 */
[----:B------:R-:W-:Y:S01]  /*c270*/  IMAD.MOV.U32 R13, RZ, RZ, R0 ;  /* 0x000000ffff0d7224 */ /* 0x000fe200078e0000 */
[----:B------:R1:W-:Y:S01]  /*c280*/  STL [R1+0xf0], R11 ;  /* 0x0000f00b01007387 */ /* 0x0003e20000100800 */
[C---:B------:R-:W-:Y:S02]  /*c290*/  IADD3 R3, R16.reuse, 0x78, RZ ;  /* 0x0000007810037810 */ /* 0x040fe40007ffe0ff */
[----:B------:R-:W-:Y:S01]  /*c2a0*/  @!P6 IMAD.IADD R7, R7, 0x1, -R8 ;  /* 0x000000010707e824 */ /* 0x000fe200078e0a08 */
[----:B0-----:R-:W-:Y:S01]  /*c2b0*/  IADD3 R12, R16, 0x7a, RZ ;  /* 0x0000007a100c7810 */ /* 0x001fe20007ffe0ff */
[----:B------:R-:W-:Y:S01]  /*c2c0*/  @!P4 IMAD.MOV R13, RZ, RZ, -R13 ;  /* 0x000000ffff0dc224 */ /* 0x000fe200078e0a0d */
[----:B------:R-:W-:Y:S02]  /*c2d0*/  ISETP.GT.U32.AND P6, PT, R8, R9, PT ;  /* 0x000000090800720c */ /* 0x000fe40003fc4070 */
[----:B------:R-:W-:Y:S01]  /*c2e0*/  IABS R6, R12 ;  /* 0x0000000c00067213 */ /* 0x000fe20000000000 */
[----:B-1----:R-:W-:Y:S01]  /*c2f0*/  IMAD.HI.U32 R11, R2, R4, RZ ;  /* 0x00000004020b7227 */ /* 0x002fe200078e00ff */
[----:B------:R-:W-:Y:S01]  /*c300*/  IABS R10, R3 ;  /* 0x00000003000a7213 */ /* 0x000fe20000000000 */
[----:B------:R0:W-:Y:S01]  /*c310*/  STL [R1+0xe8], R13 ;  /* 0x0000e80d01007387 */ /* 0x0001e20000100800 */
[----:B------:R-:W-:Y:S01]  /*c320*/  ISETP.GE.AND P4, PT, R12, RZ, PT ;  /* 0x000000ff0c00720c */ /* 0x000fe20003f86270 */
[----:B------:R-:W-:Y:S01]  /*c330*/  IMAD.HI.U32 R0, R2, R6, RZ ;  /* 0x0000000602007227 */ /* 0x000fe200078e00ff */
[----:B------:R-:W-:-:S03]  /*c340*/  IADD3 R12, R16, 0x76, RZ ;  /* 0x00000076100c7810 */ /* 0x000fc60007ffe0ff */
[----:B------:R-:W-:Y:S02]  /*c350*/  IMAD.MOV R11, RZ, RZ, -R11 ;  /* 0x000000ffff0b7224 */ /* 0x000fe400078e0a0b */
[----:B------:R-:W-:Y:S02]  /*c360*/  @!P5 IMAD.IADD R5, R5, 0x1, -R8 ;  /* 0x000000010505d824 */ /* 0x000fe400078e0a08 */
[----:B0-----:R-:W-:Y:S02]  /*c370*/  IMAD.MOV.U32 R13, RZ, RZ, R7 ;  /* 0x000000ffff0d7224 */ /* 0x001fe400078e0007 */
[----:B------:R-:W-:Y:S02]  /*c380*/  IMAD.MOV R7, RZ, RZ, -R0 ;  /* 0x000000ffff077224 */ /* 0x000fe400078e0a00 */
[----:B------:R-:W-:Y:S02]  /*c390*/  IMAD R4, R8, R11, R4 ;  /* 0x0000000b08047224 */ /* 0x000fe400078e0204 */
[----:B------:R-:W-:-:S02]  /*c3a0*/  @!P6 IMAD.IADD R9, R9, 0x1, -R8 ;  /* 0x000000010909e824 */ /* 0x000fc400078e0a08 */
[----:B------:R-:W-:Y:S01]  /*c3b0*/  IMAD.MOV.U32 R0, RZ, RZ, R10 ;  /* 0x000000ffff007224 */ /* 0x000fe200078e000a */
[C---:B------:R-:W-:Y:S01]  /*c3c0*/  ISETP.GT.U32.AND P5, PT, R8.reuse, R4, PT ;  /* 0x000000040800720c */ /* 0x040fe20003fa4070 */
[----:B------:R-:W-:Y:S01]  /*c3d0*/  @!P3 IMAD.MOV R13, RZ, RZ, -R13 ;  /* 0x000000ffff0db224 */ /* 0x000fe200078e0a0d */
[----:B------:R-:W-:Y:S01]  /*c3e0*/  ISETP.GE.AND P3, PT, R3, RZ, PT ;  /* 0x000000ff0300720c */ /* 0x000fe20003f66270 */
[C---:B------:R-:W-:Y:S01]  /*c3f0*/  IMAD R3, R8.reuse, R7, R6 ;  /* 0x0000000708037224 */ /* 0x040fe200078e0206 */
[----:B------:R-:W-:Y:S01]  /*c400*/  ISETP.GT.U32.AND P6, PT, R8, R9, PT ;  /* 0x000000090800720c */ /* 0x000fe20003fc4070 */
[----:B------:R-:W-:Y:S01]  /*c410*/  IMAD.MOV.U32 R10, RZ, RZ, R5 ;  /* 0x000000ffff0a7224 */ /* 0x000fe200078e0005 */
[----:B------:R-:W-:Y:S01]  /*c420*/  IABS R7, R12 ;  /* 0x0000000c00077213 */ /* 0x000fe20000000000 */
[----:B------:R-:W-:Y:S01]  /*c430*/  IMAD.HI.U32 R6, R2, R0, RZ ;  /* 0x0000000002067227 */ /* 0x000fe200078e00ff */
[----:B------:R0:W-:Y:S03]  /*c440*/  STL [R1+0x12c], R13 ;  /* 0x00012c0d01007387 */ /* 0x0001e60000100800 */
[----:B------:R-:W-:Y:S01]  /*c450*/  @!P2 IMAD.MOV R10, RZ, RZ, -R10 ;  /* 0x000000ffff0aa224 */ /* 0x000fe200078e0a0a */
[----:B------:R-:W-:Y:S01]  /*c460*/  ISETP.GT.U32.AND P2, PT, R8, R3, PT ;  /* 0x000000030800720c */ /* 0x000fe20003f44070 */
[----:B------:R-:W-:Y:S01]  /*c470*/  IMAD.MOV R5, RZ, RZ, -R6 ;  /* 0x000000ffff057224 */ /* 0x000fe200078e0a06 */
[----:B------:R-:W-:Y:S01]  /*c480*/  IADD3 R6, R16, 0x74, RZ ;  /* 0x0000007410067810 */ /* 0x000fe20007ffe0ff */
[----:B------:R-:W-:Y:S01]  /*c490*/  @!P5 IMAD.IADD R4, R4, 0x1, -R8 ;  /* 0x000000010404d824 */ /* 0x000fe200078e0a08 */
[----:B------:R1:W-:Y:S01]  /*c4a0*/  STL [R1+0x144], R10 ;  /* 0x0001440a01007387 */ /* 0x0003e20000100800 */
[C---:B------:R-:W-:Y:S01]  /*c4b0*/  IMAD R5, R8.reuse, R5, R0 ;  /* 0x0000000508057224 */ /* 0x040fe200078e0200 */
[----:B0-----:R-:W-:Y:S01]  /*c4c0*/  IABS R13, R6 ;  /* 0x00000006000d7213 */ /* 0x001fe20000000000 */
[----:B------:R-:W-:Y:S01]  /*c4d0*/  @!P6 IMAD.IADD R9, R9, 0x1, -R8 ;  /* 0x000000010909e824 */ /* 0x000fe200078e0a08 */
[----:B------:R-:W-:-:S02]  /*c4e0*/  ISETP.GT.U32.AND P5, PT, R8, R4, PT ;  /* 0x000000040800720c */ /* 0x000fc40003fa4070 */
[----:B------:R-:W-:Y:S01]  /*c4f0*/  ISETP.GT.U32.AND P6, PT, R8, R5, PT ;  /* 0x000000050800720c */ /* 0x000fe20003fc4070 */
[----:B------:R-:W-:Y:S01]  /*c500*/  IMAD.MOV.U32 R14, RZ, RZ, R9 ;  /* 0x000000ffff0e7224 */ /* 0x000fe200078e0009 */
[----:B------:R-:W-:Y:S01]  /*c510*/  IADD3 R0, R16, 0x72, RZ ;  /* 0x0000007210007810 */ /* 0x000fe20007ffe0ff */
[----:B------:R-:W-:Y:S02]  /*c520*/  @!P2 IMAD.IADD R3, R3, 0x1, -R8 ;  /* 0x000000010303a824 */ /* 0x000fe400078e0a08 */
[----:B-1----:R-:W-:Y:S01]  /*c530*/  IMAD.HI.U32 R10, R2, R7, RZ ;  /* 0x00000007020a7227 */ /* 0x002fe200078e00ff */
[----:B------:R-:W-:Y:S02]  /*c540*/  IABS R11, R0 ;  /* 0x00000000000b7213 */ /* 0x000fe40000000000 */
[----:B------:R-:W-:Y:S01]  /*c550*/  ISETP.GT.U32.AND P2, PT, R8, R3, PT ;  /* 0x000000030800720c */ /* 0x000fe20003f44070 */
[----:B------:R-:W-:-:S04]  /*c560*/  IMAD.HI.U32 R9, R2, R13, RZ ;  /* 0x0000000d02097227 */ /* 0x000fc800078e00ff */
[----:B------:R-:W-:Y:S02]  /*c570*/  IMAD.MOV R10, RZ, RZ, -R10 ;  /* 0x000000ffff0a7224 */ /* 0x000fe400078e0a0a */
[----:B------:R-:W-:Y:S02]  /*c580*/  @!P6 IMAD.IADD R5, R5, 0x1, -R8 ;  /* 0x000000010505e824 */ /* 0x000fe400078e0a08 */
[----:B------:R-:W-:Y:S01]  /*c590*/  @!P1 IMAD.MOV R14, RZ, RZ, -R14 ;  /* 0x000000ffff0e9224 */ /* 0x000fe200078e0a0e */
[----:B------:R-:W-:Y:S01]  /*c5a0*/  ISETP.GE.AND P1, PT, R12, RZ, PT ;  /* 0x000000ff0c00720c */ /* 0x000fe20003f26270 */
[----:B------:R-:W-:Y:S01]  /*c5b0*/  IMAD.MOV R9, RZ, RZ, -R9 ;  /* 0x000000ffff097224 */ /* 0x000fe200078e0a09 */
[----:B------:R-:W-:Y:S01]  /*c5c0*/  ISETP.GT.U32.AND P6, PT, R8, R5, PT ;  /* 0x000000050800720c */ /* 0x000fe20003fc4070 */
[----:B------:R-:W-:Y:S01]  /*c5d0*/  @!P5 IMAD.IADD R4, R4, 0x1, -R8 ;  /* 0x000000010404d824 */ /* 0x000fe200078e0a08 */
[----:B------:R-:W-:Y:S01]  /*c5e0*/  ISETP.GE.AND P5, PT, R6, RZ, PT ;  /* 0x000000ff0600720c */ /* 0x000fe20003fa6270 */
[----:B------:R-:W-:Y:S01]  /*c5f0*/  IMAD R7, R8, R10, R7 ;  /* 0x0000000a08077224 */ /* 0x000fe200078e0207 */
[----:B------:R0:W-:Y:S01]  /*c600*/  STL [R1+0x14c], R14 ;  /* 0x00014c0e01007387 */ /* 0x0001e20000100800 */
[----:B------:R-:W-:Y:S01]  /*c610*/  IMAD.HI.U32 R12, R2, R11, RZ ;  /* 0x0000000b020c7227 */ /* 0x000fe200078e00ff */
[----:B------:R-:W-:-:S03]  /*c620*/  IADD3 R10, R16, 0x6c, RZ ;  /* 0x0000006c100a7810 */ /* 0x000fc60007ffe0ff */
[C---:B------:R-:W-:Y:S02]  /*c630*/  IMAD R13, R8.reuse, R9, R13 ;  /* 0x00000009080d7224 */ /* 0x040fe400078e020d */
[----:B------:R-:W-:Y:S01]  /*c640*/  @!P2 IMAD.IADD R3, R3, 0x1, -R8 ;  /* 0x000000010303a824 */ /* 0x000fe200078e0a08 */
[----:B------:R-:W-:Y:S01]  /*c650*/  ISETP.GT.U32.AND P2, PT, R8, R7, PT ;  /* 0x000000070800720c */ /* 0x000fe20003f44070 */
[----:B------:R-:W-:Y:S01]  /*c660*/  IMAD.MOV.U32 R15, RZ, RZ, R4 ;  /* 0x000000ffff0f7224 */ /* 0x000fe200078e0004 */
[C---:B------:R-:W-:Y:S01]  /*c670*/  IADD3 R4, R16.reuse, 0x70, RZ ;  /* 0x0000007010047810 */ /* 0x040fe20007ffe0ff */
[----:B------:R-:W-:Y:S01]  /*c680*/  IMAD.MOV R6, RZ, RZ, -R12 ;  /* 0x000000ffff067224 */ /* 0x000fe200078e0a0c */
[----:B------:R-:W-:Y:S01]  /*c690*/  IADD3 R12, R16, 0x6e, RZ ;  /* 0x0000006e100c7810 */ /* 0x000fe20007ffe0ff */
[----:B------:R-:W-:Y:S01]  /*c6a0*/  @!P0 IMAD.MOV R15, RZ, RZ, -R15 ;  /* 0x000000ffff0f8224 */ /* 0x000fe200078e0a0f */
[C---:B------:R-:W-:Y:S01]  /*c6b0*/  ISETP.GT.U32.AND P0, PT, R8.reuse, R13, PT ;  /* 0x0000000d0800720c */ /* 0x040fe20003f04070 */
[----:B------:R-:W-:-:S02]  /*c6c0*/  IMAD R11, R8, R6, R11 ;  /* 0x00000006080b7224 */ /* 0x000fc400078e020b */
[--C-:B------:R-:W-:Y:S01]  /*c6d0*/  @!P6 IMAD.IADD R5, R5, 0x1, -R8.reuse ;  /* 0x000000010505e824 */ /* 0x100fe200078e0a08 */
[----:B------:R-:W-:Y:S01]  /*c6e0*/  STL [R1+0x130], R15 ;  /* 0x0001300f01007387 */ /* 0x000fe20000100800 */
[----:B0-----:R-:W-:Y:S01]  /*c6f0*/  IMAD.MOV.U32 R14, RZ, RZ, R3 ;  /* 0x000000ffff0e7224 */ /* 0x001fe200078e0003 */
[----:B------:R-:W-:Y:S01]  /*c700*/  ISETP.GT.U32.AND P6, PT, R8, R11, PT ;  /* 0x0000000b0800720c */ /* 0x000fe20003fc4070 */
[----:B------:R-:W-:Y:S01]  /*c710*/  @!P2 IMAD.IADD R7, R7, 0x1, -R8 ;  /* 0x000000010707a824 */ /* 0x000fe200078e0a08 */
[----:B------:R-:W-:Y:S01]  /*c720*/  IABS R3, R4 ;  /* 0x0000000400037213 */ /* 0x000fe20000000000 */
[----:B------:R-:W-:Y:S01]  /*c730*/  @!P4 IMAD.MOV R14, RZ, RZ, -R14 ;  /* 0x000000ffff0ec224 */ /* 0x000fe200078e0a0e */
[----:B------:R-:W-:Y:S01]  /*c740*/  ISETP.GE.AND P2, PT, R4, RZ, PT ;  /* 0x000000ff0400720c */ /* 0x000fe20003f46270 */
[----:B------:R-:W-:Y:S01]  /*c750*/  IMAD.MOV.U32 R6, RZ, RZ, R5 ;  /* 0x000000ffff067224 */ /* 0x000fe200078e0005 */
[----:B------:R-:W-:Y:S01]  /*c760*/  ISETP.GE.AND P4, PT, R0, RZ, PT ;  /* 0x000000ff0000720c */ /* 0x000fe20003f86270 */
[----:B------:R-:W-:Y:S01]  /*c770*/  @!P0 IMAD.IADD R13, R13, 0x1, -R8 ;  /* 0x000000010d0d8824 */ /* 0x000fe200078e0a08 */
[----:B------:R-:W-:Y:S01]  /*c780*/  ISETP.GT.U32.AND P0, PT, R8, R7, PT ;  /* 0x000000070800720c */ /* 0x000fe20003f04070 */
[----:B------:R-:W-:Y:S01]  /*c790*/  IMAD.HI.U32 R4, R2, R3, RZ ;  /* 0x0000000302047227 */ /* 0x000fe200078e00ff */
[----:B------:R-:W-:Y:S01]  /*c7a0*/  IABS R0, R12 ;  /* 0x0000000c00007213 */ /* 0x000fe20000000000 */
[----:B------:R0:W-:Y:S02]  /*c7b0*/  STL [R1+0x138], R14 ;  /* 0x0001380e01007387 */ /* 0x0001e40000100800 */
[----:B------:R-:W-:-:S02]  /*c7c0*/  IMAD.MOV R4, RZ, RZ, -R4 ;  /* 0x000000ffff047224 */ /* 0x000fc400078e0a04 */
[----:B------:R-:W-:Y:S01]  /*c7d0*/  @!P6 IMAD.IADD R11, R11, 0x1, -R8 ;  /* 0x000000010b0be824 */ /* 0x000fe200078e0a08 */
[----:B------:R-:W-:Y:S01]  /*c7e0*/  ISETP.GT.U32.AND P6, PT, R8, R13, PT ;  /* 0x0000000d0800720c */ /* 0x000fe20003fc4070 */
[----:B------:R-:W-:-:S04]  /*c7f0*/  IMAD.HI.U32 R5, R2, R0, RZ ;  /* 0x0000000002057227 */ /* 0x000fc800078e00ff */
[----:B------:R-:W-:Y:S01]  /*c800*/  IMAD R3, R8, R4, R3 ;  /* 0x0000000408037224 */ /* 0x000fe200078e0203 */
[----:B------:R-:W-:Y:S01]  /*c810*/  IADD3 R4, R16, 0x6a, RZ ;  /* 0x0000006a10047810 */ /* 0x000fe20007ffe0ff */
[----:B------:R-:W-:Y:S02]  /*c820*/  IMAD.MOV R5, RZ, RZ, -R5 ;  /* 0x000000ffff057224 */ /* 0x000fe400078e0a05 */
[----:B------:R-:W-:Y:S01]  /*c830*/  @!P0 IMAD.IADD R7, R7, 0x1, -R8 ;  /* 0x0000000107078824 */ /* 0x000fe200078e0a08 */
[C---:B------:R-:W-:Y:S01]  /*c840*/  ISETP.GT.U32.AND P0, PT, R8.reuse, R3, PT ;  /* 0x000000030800720c */ /* 0x040fe20003f04070 */
[----:B------:R-:W-:Y:S01]  /*c850*/  IMAD R0, R8, R5, R0 ;  /* 0x0000000508007224 */ /* 0x000fe200078e0200 */
[----:B0-----:R-:W-:Y:S01]  /*c860*/  IABS R14, R4 ;  /* 0x00000004000e7213 */ /* 0x001fe20000000000 */
[----:B------:R-:W-:Y:S01]  /*c870*/  @!P6 IMAD.IADD R13, R13, 0x1, -R8 ;  /* 0x000000010d0de824 */ /* 0x000fe200078e0a08 */
[----:B------:R-:W-:Y:S01]  /*c880*/  IADD3 R5, R16, 0x68, RZ ;  /* 0x0000006810057810 */ /* 0x000fe20007ffe0ff */
[----:B------:R-:W-:Y:S01]  /*c890*/  IMAD.MOV.U32 R15, RZ, RZ, R7 ;  /* 0x000000ffff0f7224 */ /* 0x000fe200078e0007 */
[C---:B------:R-:W-:Y:S01]  /*c8a0*/  ISETP.GT.U32.AND P6, PT, R8.reuse, R0, PT ;  /* 0x000000000800720c */ /* 0x040fe20003fc4070 */
[----:B------:R-:W-:Y:S01]  /*c8b0*/  @!P3 IMAD.MOV R6, RZ, RZ, -R6 ;  /* 0x000000ffff06b224 */ /* 0x000fe200078e0a06 */
[----:B------:R-:W-:Y:S01]  /*c8c0*/  ISETP.GT.U32.AND P3, PT, R8, R11, PT ;  /* 0x0000000b0800720c */ /* 0x000fe20003f64070 */
[----:B------:R-:W-:-:S02]  /*c8d0*/  @!P1 IMAD.MOV R15, RZ, RZ, -R15 ;  /* 0x000000ffff0f9224 */ /* 0x000fc400078e0a0f */
[----:B------:R-:W-:Y:S01]  /*c8e0*/  IMAD.MOV.U32 R7, RZ, RZ, R14 ;  /* 0x000000ffff077224 */ /* 0x000fe200078e000e */
[----:B------:R0:W-:Y:S01]  /*c8f0*/  STL [R1+0x13c], R6 ;  /* 0x00013c0601007387 */ /* 0x0001e20000100800 */
[--C-:B------:R-:W-:Y:S01]  /*c900*/  @!P0 IMAD.IADD R3, R3, 0x1, -R8.reuse ;  /* 0x0000000103038824 */ /* 0x100fe200078e0a08 */
[----:B------:R-:W-:Y:S01]  /*c910*/  ISETP.GE.AND P0, PT, R10, RZ, PT ;  /* 0x000000ff0a00720c */ /* 0x000fe20003f06270 */
[----:B------:R-:W-:Y:S01]  /*c920*/  @!P5 IMAD.MOV R13, RZ, RZ, -R13 ;  /* 0x000000ffff0dd224 */ /* 0x000fe200078e0a0d */
[----:B------:R-:W-:Y:S02]  /*c930*/  STL [R1+0x134], R15 ;  /* 0x0001340f01007387 */ /* 0x000fe40000100800 */
[----:B------:R-:W-:Y:S01]  /*c940*/  ISETP.GT.U32.AND P1, PT, R8, R3, PT ;  /* 0x000000030800720c */ /* 0x000fe20003f24070 */
[--C-:B------:R-:W-:Y:S01]  /*c950*/  @!P6 IMAD.IADD R0, R0, 0x1, -R8.reuse ;  /* 0x000000010000e824 */ /* 0x100fe200078e0a08 */
[----:B------:R-:W-:Y:S01]  /*c960*/  STL [R1+0x108], R13 ;  /* 0x0001080d01007387 */ /* 0x000fe20000100800 */
[----:B------:R-:W-:Y:S01]  /*c970*/  @!P3 IMAD.IADD R11, R11, 0x1, -R8 ;  /* 0x000000010b0bb824 */ /* 0x000fe200078e0a08 */
[----:B0-----:R-:W-:Y:S01]  /*c980*/  IABS R6, R10 ;  /* 0x0000000a00067213 */ /* 0x001fe20000000000 */
[----:B------:R-:W-:Y:S01]  /*c990*/  IMAD.HI.U32 R10, R2, R7, RZ ;  /* 0x00000007020a7227 */ /* 0x000fe200078e00ff */
[----:B------:R-:W-:-:S02]  /*c9a0*/  ISETP.GT.U32.AND P6, PT, R8, R0, PT ;  /* 0x000000000800720c */ /* 0x000fc40003fc4070 */
[----:B------:R-:W-:Y:S01]  /*c9b0*/  ISETP.GE.AND P3, PT, R12, RZ, PT ;  /* 0x000000ff0c00720c */ /* 0x000fe20003f66270 */
[----:B------:R-:W-:Y:S01]  /*c9c0*/  IMAD.HI.U32 R9, R2, R6, RZ ;  /* 0x0000000602097227 */ /* 0x000fe200078e00ff */
[----:B------:R-:W-:-:S03]  /*c9d0*/  IABS R12, R5 ;  /* 0x00000005000c7213 */ /* 0x000fc60000000000 */
[----:B------:R-:W-:Y:S02]  /*c9e0*/  IMAD.MOV R10, RZ, RZ, -R10 ;  /* 0x000000ffff0a7224 */ /* 0x000fe400078e0a0a */
[----:B------:R-:W-:Y:S02]  /*c9f0*/  IMAD.MOV R9, RZ, RZ, -R9 ;  /* 0x000000ffff097224 */ /* 0x000fe400078e0a09 */
[----:B------:R-:W-:Y:S01]  /*ca00*/  @!P1 IMAD.IADD R3, R3, 0x1, -R8 ;  /* 0x0000000103039824 */ /* 0x000fe200078e0a08 */
[----:B------:R-:W-:Y:S01]  /*ca10*/  ISETP.GE.AND P1, PT, R5, RZ, PT ;  /* 0x000000ff0500720c */ /* 0x000fe20003f26270 */
[----:B------:R-:W-:Y:S01]  /*ca20*/  IMAD R5, R8, R10, R7 ;  /* 0x0000000a08057224 */ /* 0x000fe200078e0207 */
[----:B------:R-:W-:Y:S01]  /*ca30*/  IADD3 R7, R16, 0x64, RZ ;  /* 0x0000006410077810 */ /* 0x000fe20007ffe0ff */
[----:B------:R-:W-:Y:S02]  /*ca40*/  IMAD R6, R8, R9, R6 ;  /* 0x0000000908067224 */ /* 0x000fe400078e0206 */
[----:B------:R-:W-:Y:S01]  /*ca50*/  @!P6 IMAD.IADD R0, R0, 0x1, -R8 ;  /* 0x000000010000e824 */ /* 0x000fe200078e0a08 */
[----:B------:R-:W-:Y:S01]  /*ca60*/  ISETP.GT.U32.AND P6, PT, R8, R5, PT ;  /* 0x000000050800720c */ /* 0x000fe20003fc4070 */
[----:B------:R-:W-:Y:S01]  /*ca70*/  IMAD.HI.U32 R9, R2, R12, RZ ;  /* 0x0000000c02097227 */ /* 0x000fe200078e00ff */
[----:B------:R-:W-:-:S02]  /*ca80*/  ISETP.GT.U32.AND P5, PT, R8, R6, PT ;  /* 0x000000060800720c */ /* 0x000fc40003fa4070 */
[----:B------:R-:W-:Y:S01]  /*ca90*/  IABS R19, R7 ;  /* 0x0000000700137213 */ /* 0x000fe20000000000 */
[----:B------:R-:W-:Y:S02]  /*caa0*/  IMAD.MOV R9, RZ, RZ, -R9 ;  /* 0x000000ffff097224 */ /* 0x000fe400078e0a09 */
[----:B------:R-:W-:Y:S01]  /*cab0*/  @!P4 IMAD.MOV R11, RZ, RZ, -R11 ;  /* 0x000000ffff0bc224 */ /* 0x000fe200078e0a0b */
[----:B------:R-:W-:Y:S01]  /*cac0*/  ISETP.GE.AND P4, PT, R4, RZ, PT ;  /* 0x000000ff0400720c */ /* 0x000fe20003f86270 */
[----:B------:R-:W-:Y:S01]  /*cad0*/  IMAD R12, R8, R9, R12 ;  /* 0x00000009080c7224 */ /* 0x000fe200078e020c */
[----:B------:R-:W-:Y:S01]  /*cae0*/  IADD3 R9, R16, 0x66, RZ ;  /* 0x0000006610097810 */ /* 0x000fe20007ffe0ff */
[----:B------:R-:W-:Y:S01]  /*caf0*/  IMAD.MOV.U32 R10, RZ, RZ, R0 ;  /* 0x000000ffff0a7224 */ /* 0x000fe200078e0000 */
[----:B------:R0:W-:Y:S01]  /*cb00*/  STL [R1+0x110], R11 ;  /* 0x0001100b01007387 */ /* 0x0001e20000100800 */
[--C-:B------:R-:W-:Y:S01]  /*cb10*/  @!P6 IMAD.IADD R5, R5, 0x1, -R8.reuse ;  /* 0x000000010505e824 */ /* 0x100fe200078e0a08 */
[----:B------:R-:W-:Y:S01]  /*cb20*/  IABS R20, R9 ;  /* 0x0000000900147213 */ /* 0x000fe20000000000 */
[----:B------:R-:W-:Y:S01]  /*cb30*/  @!P5 IMAD.IADD R6, R6, 0x1, -R8 ;  /* 0x000000010606d824 */ /* 0x000fe200078e0a08 */
[----:B------:R-:W-:Y:S01]  /*cb40*/  IADD3 R4, R16, 0x62, RZ ;  /* 0x0000006210047810 */ /* 0x000fe20007ffe0ff */
[----:B------:R-:W-:Y:S01]  /*cb50*/  IMAD.HI.U32 R0, R2, R19, RZ ;  /* 0x0000001302007227 */ /* 0x000fe200078e00ff */
[----:B------:R-:W-:-:S02]  /*cb60*/  ISETP.GT.U32.AND P6, PT, R8, R5, PT ;  /* 0x000000050800720c */ /* 0x000fc40003fc4070 */
[----:B------:R-:W-:Y:S01]  /*cb70*/  ISETP.GT.U32.AND P5, PT, R8, R6, PT ;  /* 0x000000060800720c */ /* 0x000fe20003fa4070 */
[----:B------:R-:W-:Y:S02]  /*cb80*/  IMAD.MOV R0, RZ, RZ, -R0 ;  /* 0x000000ffff007224 */ /* 0x000fe400078e0a00 */
[----:B0-----:R-:W-:Y:S02]  /*cb90*/  IMAD.MOV.U32 R11, RZ, RZ, R3 ;  /* 0x000000ffff0b7224 */ /* 0x001fe400078e0003 */
[----:B------:R-:W-:-:S04]  /*cba0*/  IMAD.HI.U32 R3, R2, R20, RZ ;  /* 0x0000001402037227 */ /* 0x000fc800078e00ff */
[----:B------:R-:W-:Y:S02]  /*cbb0*/  IMAD.MOV R3, RZ, RZ, -R3 ;  /* 0x000000ffff037224 */ /* 0x000fe400078e0a03 */
[----:B------:R-:W-:Y:S02]  /*cbc0*/  @!P6 IMAD.IADD R5, R5, 0x1, -R8 ;  /* 0x000000010505e824 */ /* 0x000fe400078e0a08 */
[----:B------:R-:W-:Y:S01]  /*cbd0*/  IMAD R20, R8, R3, R20 ;  /* 0x0000000308147224 */ /* 0x000fe200078e0214 */
[----:B------:R-:W-:Y:S01]  /*cbe0*/  IADD3 R3, R16, 0x60, RZ ;  /* 0x0000006010037810 */ /* 0x000fe20007ffe0ff */
[----:B------:R-:W-:Y:S01]  /*cbf0*/  @!P5 IMAD.IADD R6, R6, 0x1, -R8 ;  /* 0x000000010606d824 */ /* 0x000fe200078e0a08 */
[----:B------:R-:W-:Y:S01]  /*cc00*/  ISETP.GE.AND P5, PT, R7, RZ, PT ;  /* 0x000000ff0700720c */ /* 0x000fe20003fa6270 */
[C---:B------:R-:W-:Y:S01]  /*cc10*/  IMAD R19, R8.reuse, R0, R19 ;  /* 0x0000000008137224 */ /* 0x040fe200078e0213 */
[----:B------:R-:W-:Y:S01]  /*cc20*/  ISETP.GT.U32.AND P6, PT, R8, R20, PT ;  /* 0x000000140800720c */ /* 0x000fe20003fc4070 */
[----:B------:R-:W-:-:S02]  /*cc30*/  IMAD.MOV.U32 R13, RZ, RZ, R6 ;  /* 0x000000ffff0d7224 */ /* 0x000fc400078e0006 */
[----:B------:R-:W-:Y:S01]  /*cc40*/  @!P2 IMAD.MOV R11, RZ, RZ, -R11 ;  /* 0x000000ffff0ba224 */ /* 0x000fe200078e0a0b */
[C---:B------:R-:W-:Y:S01]  /*cc50*/  ISETP.GT.U32.AND P2, PT, R8.reuse, R12, PT ;  /* 0x0000000c0800720c */ /* 0x040fe20003f44070 */
[----:B------:R-:W-:Y:S01]  /*cc60*/  @!P3 IMAD.MOV R10, RZ, RZ, -R10 ;  /* 0x000000ffff0ab224 */ /* 0x000fe200078e0a0a */
[----:B------:R-:W-:Y:S01]  /*cc70*/  ISETP.GE.AND P3, PT, R9, RZ, PT ;  /* 0x000000ff0900720c */ /* 0x000fe20003f66270 */
[----:B------:R-:W-:Y:S01]  /*cc80*/  @!P0 IMAD.MOV R13, RZ, RZ, -R13 ;  /* 0x000000ffff0d8224 */ /* 0x000fe200078e0a0d */
[----:B------:R-:W-:Y:S01]  /*cc90*/  ISETP.GT.U32.AND P0, PT, R8, R19, PT ;  /* 0x000000130800720c */ /* 0x000fe20003f04070 */
[----:B------:R0:W-:Y:S01]  /*cca0*/  STL [R1+0x124], R11 ;  /* 0x0001240b01007387 */ /* 0x0001e20000100800 */
[----:B------:R-:W-:-:S03]  /*ccb0*/  IABS R9, R4 ;  /* 0x0000000400097213 */ /* 0x000fc60000000000 */
[--C-:B------:R-:W-:Y:S01]  /*ccc0*/  @!P6 IMAD.IADD R20, R20, 0x1, -R8.reuse ;  /* 0x000000011414e824 */ /* 0x100fe200078e0a08 */
[----:B------:R1:W-:Y:S01]  /*ccd0*/  STL [R1+0x128], R10 ;  /* 0x0001280a01007387 */ /* 0x0003e20000100800 */
[----:B------:R-:W-:Y:S01]  /*cce0*/  IMAD.MOV.U32 R7, RZ, RZ, R9 ;  /* 0x000000ffff077224 */ /* 0x000fe200078e0009 */
[----:B------:R-:W-:Y:S01]  /*ccf0*/  IABS R9, R18 ;  /* 0x0000001200097213 */ /* 0x000fe20000000000 */
[--C-:B------:R-:W-:Y:S01]  /*cd00*/  @!P2 IMAD.IADD R12, R12, 0x1, -R8.reuse ;  /* 0x000000010c0ca824 */ /* 0x100fe200078e0a08 */
[----:B------:R-:W-:Y:S01]  /*cd10*/  ISETP.GT.U32.AND P6, PT, R8, R20, PT ;  /* 0x000000140800720c */ /* 0x000fe20003fc4070 */
[----:B------:R-:W-:Y:S01]  /*cd20*/  IMAD.HI.U32 R0, R2, R7, RZ ;  /* 0x0000000702007227 */ /* 0x000fe200078e00ff */
[----:B0-----:R-:W-:Y:S01]  /*cd30*/  IABS R11, R3 ;  /* 0x00000003000b7213 */ /* 0x001fe20000000000 */
[----:B------:R0:W-:Y:S01]  /*cd40*/  STL [R1+0x118], R13 ;  /* 0x0001180d01007387 */ /* 0x0001e20000100800 */
[----:B------:R-:W-:Y:S01]  /*cd50*/  ISETP.GT.U32.AND P2, PT, R8, R12, PT ;  /* 0x0000000c0800720c */ /* 0x000fe20003f44070 */
[----:B------:R-:W-:-:S02]  /*cd60*/  @!P0 IMAD.IADD R19, R19, 0x1, -R8 ;  /* 0x0000000113138824 */ /* 0x000fc400078e0a08 */
[----:B-1----:R-:W-:Y:S02]  /*cd70*/  IMAD.MOV.U32 R10, RZ, RZ, R5 ;  /* 0x000000ffff0a7224 */ /* 0x002fe400078e0005 */
[----:B------:R-:W-:Y:S01]  /*cd80*/  IMAD.MOV R0, RZ, RZ, -R0 ;  /* 0x000000ffff007224 */ /* 0x000fe200078e0a00 */
[----:B------:R-:W-:Y:S01]  /*cd90*/  ISETP.GT.U32.AND P0, PT, R8, R19, PT ;  /* 0x000000130800720c */ /* 0x000fe20003f04070 */
[----:B------:R-:W-:Y:S01]  /*cda0*/  @!P4 IMAD.MOV R10, RZ, RZ, -R10 ;  /* 0x000000ffff0ac224 */ /* 0x000fe200078e0a0a */
[----:B------:R-:W-:Y:S01]  /*cdb0*/  ISETP.GE.AND P4, PT, R4, RZ, PT ;  /* 0x000000ff0400720c */ /* 0x000fe20003f86270 */
[----:B------:R-:W-:Y:S01]  /*cdc0*/  IMAD R7, R8, R0, R7 ;  /* 0x0000000008077224 */ /* 0x000fe200078e0207 */
[----:B------:R-:W-:Y:S01]  /*cdd0*/  IADD3 R4, R16, 0x5e, RZ ;  /* 0x0000005e10047810 */ /* 0x000fe20007ffe0ff */
[----:B------:R-:W-:Y:S01]  /*cde0*/  IMAD.HI.U32 R0, R2, R11, RZ ;  /* 0x0000000b02007227 */ /* 0x000fe200078e00ff */
[----:B------:R1:W-:Y:S01]  /*cdf0*/  STL [R1+0x120], R10 ;  /* 0x0001200a01007387 */ /* 0x0003e20000100800 */
[----:B0-----:R-:W-:-:S02]  /*ce00*/  IADD3 R13, R16, 0x5a, RZ ;  /* 0x0000005a100d7810 */ /* 0x001fc40007ffe0ff */
[----:B------:R-:W-:Y:S01]  /*ce10*/  @!P6 IMAD.IADD R20, R20, 0x1, -R8 ;  /* 0x000000011414e824 */ /* 0x000fe200078e0a08 */
[----:B------:R-:W-:Y:S01]  /*ce20*/  ISETP.GT.U32.AND P6, PT, R8, R7, PT ;  /* 0x000000070800720c */ /* 0x000fe20003fc4070 */
[----:B------:R-:W-:Y:S01]  /*ce30*/  IMAD.MOV R0, RZ, RZ, -R0 ;  /* 0x000000ffff007224 */ /* 0x000fe200078e0a00 */
[----:B------:R-:W-:Y:S01]  /*ce40*/  IABS R5, R13 ;  /* 0x0000000d00057213 */ /* 0x000fe20000000000 */
[--C-:B------:R-:W-:Y:S01]  /*ce50*/  @!P2 IMAD.IADD R12, R12, 0x1, -R8.reuse ;  /* 0x000000010c0ca824 */ /* 0x100fe200078e0a08 */
[----:B------:R-:W-:Y:S01]  /*ce60*/  ISETP.GE.AND P2, PT, R3, RZ, PT ;  /* 0x000000ff0300720c */ /* 0x000fe20003f46270 */
[----:B------:R-:W-:Y:S01]  /*ce70*/  IMAD R11, R8, R0, R11 ;  /* 0x00000000080b7224 */ /* 0x000fe200078e020b */
[----:B-1----:R-:W-:Y:S01]  /*ce80*/  IABS R10, R4 ;  /* 0x00000004000a7213 */ /* 0x002fe20000000000 */
[----:B------:R-:W-:Y:S01]  /*ce90*/  @!P0 IMAD.IADD R19, R19, 0x1, -R8 ;  /* 0x0000000113138824 */ /* 0x000fe200078e0a08 */
[----:B------:R-:W-:Y:S01]  /*cea0*/  IADD3 R0, R16, 0x58, RZ ;  /* 0x0000005810007810 */ /* 0x000fe20007ffe0ff */
[----:B------:R-:W-:Y:S01]  /*ceb0*/  IMAD.HI.U32 R3, R2, R9, RZ ;  /* 0x0000000902037227 */ /* 0x000fe200078e00ff */
[----:B------:R-:W-:-:S02]  /*cec0*/  ISETP.GT.U32.AND P0, PT, R8, R11, PT ;  /* 0x0000000b0800720c */ /* 0x000fc40003f04070 */
[----:B------:R-:W-:Y:S01]  /*ced0*/  IABS R17, R0 ;  /* 0x0000000000117213 */ /* 0x000fe20000000000 */
[----:B------:R-:W-:-:S04]  /*cee0*/  IMAD.HI.U32 R6, R2, R10, RZ ;  /* 0x0000000a02067227 */ /* 0x000fc800078e00ff */
[----:B------:R-:W-:Y:S02]  /*cef0*/  IMAD.MOV R6, RZ, RZ, -R6 ;  /* 0x000000ffff067224 */ /* 0x000fe400078e0a06 */
[----:B------:R-:W-:Y:S02]  /*cf00*/  @!P6 IMAD.IADD R7, R7, 0x1, -R8 ;  /* 0x000000010707e824 */ /* 0x000fe400078e0a08 */
[----:B------:R-:W-:Y:S01]  /*cf10*/  IMAD R10, R8, R6, R10 ;  /* 0x00000006080a7224 */ /* 0x000fe200078e020a */
[----:B------:R-:W-:Y:S01]  /*cf20*/  IADD3 R6, R16, 0x54, RZ ;  /* 0x0000005410067810 */ /* 0x000fe20007ffe0ff */
[----:B------:R-:W-:Y:S02]  /*cf30*/  IMAD.MOV R3, RZ, RZ, -R3 ;  /* 0x000000ffff037224 */ /* 0x000fe400078e0a03 */
[----:B------:R-:W-:Y:S01]  /*cf40*/  @!P0 IMAD.IADD R11, R11, 0x1, -R8 ;  /* 0x000000010b0b8824 */ /* 0x000fe200078e0a08 */
[C---:B------:R-:W-:Y:S01]  /*cf50*/  ISETP.GT.U32.AND P6, PT, R8.reuse, R10, PT ;  /* 0x0000000a0800720c */ /* 0x040fe20003fc4070 */
[----:B------:R-:W-:Y:S01]  /*cf60*/  IMAD R9, R8, R3, R9 ;  /* 0x0000000308097224 */ /* 0x000fe200078e0209 */
[----:B------:R-:W-:Y:S01]  /*cf70*/  IADD3 R3, R16, 0x56, RZ ;  /* 0x0000005610037810 */ /* 0x000fe20007ffe0ff */
[----:B------:R-:W-:-:S02]  /*cf80*/  @!P3 IMAD.MOV R20, RZ, RZ, -R20 ;  /* 0x000000ffff14b224 */ /* 0x000fc400078e0a14 */
[----:B------:R-:W-:Y:S01]  /*cf90*/  IMAD.MOV.U32 R22, RZ, RZ, R12 ;  /* 0x000000ffff167224 */ /* 0x000fe200078e000c */
[----:B------:R-:W-:Y:S01]  /*cfa0*/  ISETP.GT.U32.AND P0, PT, R8, R9, PT ;  /* 0x000000090800720c */ /* 0x000fe20003f04070 */
[----:B------:R-:W-:Y:S01]  /*cfb0*/  IMAD.HI.U32 R21, R2, R5, RZ ;  /* 0x0000000502157227 */ /* 0x000fe200078e00ff */
[----:B------:R-:W-:-:S03]  /*cfc0*/  IABS R15, R3 ;  /* 0x00000003000f7213 */ /* 0x000fc60000000000 */
[----:B------:R-:W-:Y:S01]  /*cfd0*/  @!P1 IMAD.MOV R22, RZ, RZ, -R22 ;  /* 0x000000ffff169224 */ /* 0x000fe200078e0a16 */
[----:B------:R-:W-:Y:S01]  /*cfe0*/  ISETP.GT.U32.AND P1, PT, R8, R11, PT ;  /* 0x0000000b0800720c */ /* 0x000fe20003f24070 */
[--C-:B------:R-:W-:Y:S01]  /*cff0*/  @!P6 IMAD.IADD R10, R10, 0x1, -R8.reuse ;  /* 0x000000010a0ae824 */ /* 0x100fe200078e0a08 */
[----:B------:R-:W-:Y:S01]  /*d000*/  ISETP.GT.U32.AND P6, PT, R8, R7, PT ;  /* 0x000000070800720c */ /* 0x000fe20003fc4070 */
[----:B------:R-:W-:Y:S01]  /*d010*/  IMAD.HI.U32 R12, R2, R15, RZ ;  /* 0x0000000f020c7227 */ /* 0x000fe200078e00ff */
[----:B------:R0:W-:Y:S02]  /*d020*/  STL [R1+0xe0], R22 ;  /* 0x0000e01601007387 */ /* 0x0001e40000100800 */
[----:B------:R-:W-:Y:S01]  /*d030*/  ISETP.GT.U32.AND P3, PT, R8, R10, PT ;  /* 0x0000000a0800720c */ /* 0x000fe20003f64070 */
[----:B------:R-:W-:Y:S01]  /*d040*/  @!P0 IMAD.IADD R9, R9, 0x1, -R8 ;  /* 0x0000000109098824 */ /* 0x000fe200078e0a08 */
[----:B------:R1:W-:Y:S01]  /*d050*/  STL [R1+0xd8], R20 ;  /* 0x0000d81401007387 */ /* 0x0003e20000100800 */
[----:B------:R-:W-:-:S02]  /*d060*/  IMAD.MOV R21, RZ, RZ, -R21 ;  /* 0x000000ffff157224 */ /* 0x000fc400078e0a15 */
[----:B------:R-:W-:Y:S01]  /*d070*/  IMAD.MOV R12, RZ, RZ, -R12 ;  /* 0x000000ffff0c7224 */ /* 0x000fe200078e0a0c */
[C---:B------:R-:W-:Y:S01]  /*d080*/  ISETP.GT.U32.AND P0, PT, R8.reuse, R9, PT ;  /* 0x000000090800720c */ /* 0x040fe20003f04070 */
[----:B------:R-:W-:Y:S01]  /*d090*/  IMAD R5, R8, R21, R5 ;  /* 0x0000001508057224 */ /* 0x000fe200078e0205 */
[----:B0-----:R-:W-:Y:S01]  /*d0a0*/  IADD3 R22, R16, 0x8, RZ ;  /* 0x0000000810167810 */ /* 0x001fe20007ffe0ff */
[----:B------:R-:W-:Y:S01]  /*d0b0*/  IMAD R15, R8, R12, R15 ;  /* 0x0000000c080f7224 */ /* 0x000fe200078e020f */
[----:B------:R-:W-:Y:S01]  /*d0c0*/  IADD3 R21, R16, 0x1a, RZ ;  /* 0x0000001a10157810 */ /* 0x000fe20007ffe0ff */
[----:B------:R-:W-:Y:S01]  /*d0d0*/  @!P5 IMAD.MOV R19, RZ, RZ, -R19 ;  /* 0x000000ffff13d224 */ /* 0x000fe200078e0a13 */
[----:B------:R-:W-:Y:S01]  /*d0e0*/  ISETP.GT.U32.AND P5, PT, R8, R5, PT ;  /* 0x000000050800720c */ /* 0x000fe20003fa4070 */
[--C-:B------:R-:W-:Y:S01]  /*d0f0*/  @!P3 IMAD.IADD R10, R10, 0x1, -R8.reuse ;  /* 0x000000010a0ab824 */ /* 0x100fe200078e0a08 */
[----:B------:R-:W-:Y:S01]  /*d100*/  ISETP.GT.U32.AND P3, PT, R8, R15, PT ;  /* 0x0000000f0800720c */ /* 0x000fe20003f64070 */
[----:B------:R-:W-:Y:S01]  /*d110*/  IMAD.HI.U32 R14, R2, R17, RZ ;  /* 0x00000011020e7227 */ /* 0x000fe200078e00ff */
[----:B------:R0:W-:Y:S03]  /*d120*/  STL [R1+0xd4], R19 ;  /* 0x0000d41301007387 */ /* 0x0001e60000100800 */
[----:B------:R-:W-:Y:S01]  /*d130*/  @!P1 IMAD.IADD R11, R11, 0x1, -R8 ;  /* 0x000000010b0b9824 */ /* 0x000fe200078e0a08 */
[----:B------:R-:W-:Y:S01]  /*d140*/  ISETP.GE.AND P1, PT, R4, RZ, PT ;  /* 0x000000ff0400720c */ /* 0x000fe20003f26270 */
[----:B------:R-:W-:Y:S01]  /*d150*/  IMAD.MOV R14, RZ, RZ, -R14 ;  /* 0x000000ffff0e7224 */ /* 0x000fe200078e0a0e */
[----:B------:R-:W-:Y:S01]  /*d160*/  IADD3 R4, R16, 0x52, RZ ;  /* 0x0000005210047810 */ /* 0x000fe20007ffe0ff */
[--C-:B------:R-:W-:Y:S01]  /*d170*/  @!P0 IMAD.IADD R9, R9, 0x1, -R8.reuse ;  /* 0x0000000109098824 */ /* 0x100fe200078e0a08 */
[----:B------:R-:W-:Y:S01]  /*d180*/  ISETP.GE.AND P0, PT, R18, RZ, PT ;  /* 0x000000ff1200720c */ /* 0x000fe20003f06270 */
[C---:B------:R-:W-:Y:S01]  /*d190*/  IMAD R17, R8.reuse, R14, R17 ;  /* 0x0000000e08117224 */ /* 0x040fe200078e0211 */
[----:B------:R-:W-:Y:S01]  /*d1a0*/  IABS R14, R6 ;  /* 0x00000006000e7213 */ /* 0x000fe20000000000 */
[--C-:B------:R-:W-:Y:S01]  /*d1b0*/  @!P6 IMAD.IADD R7, R7, 0x1, -R8.reuse ;  /* 0x000000010707e824 */ /* 0x100fe200078e0a08 */
[----:B------:R-:W-:Y:S01]  /*d1c0*/  IABS R18, R4 ;  /* 0x0000000400127213 */ /* 0x000fe20000000000 */
[--C-:B------:R-:W-:Y:S01]  /*d1d0*/  @!P5 IMAD.IADD R5, R5, 0x1, -R8.reuse ;  /* 0x000000010505d824 */ /* 0x100fe200078e0a08 */
[C---:B------:R-:W-:Y:S01]  /*d1e0*/  ISETP.GT.U32.AND P6, PT, R8.reuse, R17, PT ;  /* 0x000000110800720c */ /* 0x040fe20003fc4070 */
[----:B-1----:R-:W-:Y:S01]  /*d1f0*/  IMAD.MOV.U32 R20, RZ, RZ, R7 ;  /* 0x000000ffff147224 */ /* 0x002fe200078e0007 */
[----:B------:R-:W-:Y:S01]  /*d200*/  ISETP.GE.AND P5, PT, R13, RZ, PT ;  /* 0x000000ff0d00720c */ /* 0x000fe20003fa6270 */
[----:B------:R-:W-:Y:S01]  /*d210*/  @!P3 IMAD.IADD R15, R15, 0x1, -R8 ;  /* 0x000000010f0fb824 */ /* 0x000fe200078e0a08 */
[----:B------:R-:W-:Y:S01]  /*d220*/  ISETP.GT.U32.AND P3, PT, R8, R5, PT ;  /* 0x000000050800720c */ /* 0x000fe20003f64070 */
[----:B------:R-:W-:-:S04]  /*d230*/  IMAD.HI.U32 R12, R2, R14, RZ ;  /* 0x0000000e020c7227 */ /* 0x000fc800078e00ff */
[----:B------:R-:W-:Y:S02]  /*d240*/  IMAD.MOV.U32 R13, RZ, RZ, R18 ;  /* 0x000000ffff0d7224 */ /* 0x000fe400078e0012 */
[----:B------:R-:W-:Y:S01]  /*d250*/  @!P4 IMAD.MOV R20, RZ, RZ, -R20 ;  /* 0x000000ffff14c224 */ /* 0x000fe200078e0a14 */
[----:B------:R-:W-:Y:S01]  /*d260*/  ISETP.GT.U32.AND P4, PT, R8, R15, PT ;  /* 0x0000000f0800720c */ /* 0x000fe20003f84070 */
[----:B------:R-:W-:Y:S02]  /*d270*/  IMAD.MOV R12, RZ, RZ, -R12 ;  /* 0x000000ffff0c7224 */ /* 0x000fe400078e0a0c */
[----:B------:R-:W-:Y:S01]  /*d280*/  IMAD.HI.U32 R7, R2, R13, RZ ;  /* 0x0000000d02077227 */ /* 0x000fe200078e00ff */
[----:B------:R-:W-:Y:S03]  /*d290*/  STL [R1+0xd0], R20 ;  /* 0x0000d01401007387 */ /* 0x000fe60000100800 */
[----:B------:R-:W-:-:S02]  /*d2a0*/  IMAD R14, R8, R12, R14 ;  /* 0x0000000c080e7224 */ /* 0x000fc400078e020e */
[----:B------:R-:W-:Y:S02]  /*d2b0*/  IMAD.MOV R7, RZ, RZ, -R7 ;  /* 0x000000ffff077224 */ /* 0x000fe400078e0a07 */
[--C-:B------:R-:W-:Y:S01]  /*d2c0*/  @!P6 IMAD.IADD R17, R17, 0x1, -R8.reuse ;  /* 0x000000011111e824 */ /* 0x100fe200078e0a08 */
[----:B------:R-:W-:Y:S01]  /*d2d0*/  ISETP.GE.AND P6, PT, R0, RZ, PT ;  /* 0x000000ff0000720c */ /* 0x000fe20003fc6270 */
[----:B0-----:R-:W-:Y:S01]  /*d2e0*/  IMAD.MOV.U32 R19, RZ, RZ, R11 ;  /* 0x000000ffff137224 */ /* 0x001fe200078e000b */
[----:B------:R-:W-:Y:S01]  /*d2f0*/  IADD3 R0, R16, 0x50, RZ ;  /* 0x0000005010007810 */ /* 0x000fe20007ffe0ff */
[----:B------:R-:W-:Y:S01]  /*d300*/  @!P0 IMAD.MOV R9, RZ, RZ, -R9 ;  /* 0x000000ffff098224 */ /* 0x000fe200078e0a09 */
        /* <DEDUP_REMOVED lines=8> */
[----:B------:R-:W-:Y:S01]  /*d390*/  STL [R1+0xcc], R19 ;  /* 0x0000cc1301007387 */ /* 0x000fe20000100800 */
[----:B------:R-:W-:Y:S01]  /*d3a0*/  @!P3 IMAD.IADD R5, R5, 0x1, -R8 ;  /* 0x000000010505b824 */ /* 0x000fe200078e0a08 */
[----:B------:R-:W-:-:S02]  /*d3b0*/  ISETP.GE.AND P1, PT, R3, RZ, PT ;  /* 0x000000ff0300720c */ /* 0x000fc40003f26270 */
[----:B------:R-:W-:Y:S01]  /*d3c0*/  STL [R1+0xc8], R10 ;  /* 0x0000c80a01007387 */ /* 0x000fe20000100800 */
[--C-:B------:R-:W-:Y:S01]  /*d3d0*/  @!P0 IMAD.IADD R14, R14, 0x1, -R8.reuse ;  /* 0x000000010e0e8824 */ /* 0x100fe200078e0a08 */
[----:B------:R-:W-:Y:S02]  /*d3e0*/  IABS R3, R0 ;  /* 0x0000000000037213 */ /* 0x000fe40000000000 */
[----:B------:R0:W-:Y:S01]  /*d3f0*/  STL [R1+0xc4], R9 ;  /* 0x0000c40901007387 */ /* 0x0001e20000100800 */
[----:B------:R-:W-:Y:S01]  /*d400*/  ISETP.GE.AND P3, PT, R6, RZ, PT ;  /* 0x000000ff0600720c */ /* 0x000fe20003f66270 */
[--C-:B------:R-:W-:Y:S01]  /*d410*/  @!P2 IMAD.IADD R17, R17, 0x1, -R8.reuse ;  /* 0x000000011111a824 */ /* 0x100fe200078e0a08 */
[----:B------:R-:W-:Y:S01]  /*d420*/  ISETP.GE.AND P2, PT, R4, RZ, PT ;  /* 0x000000ff0400720c */ /* 0x000fe20003f46270 */
[----:B------:R-:W-:Y:S01]  /*d430*/  @!P4 IMAD.IADD R13, R13, 0x1, -R8 ;  /* 0x000000010d0dc824 */ /* 0x000fe200078e0a08 */
[----:B------:R-:W-:Y:S01]  /*d440*/  IABS R6, R7 ;  /* 0x0000000700067213 */ /* 0x000fe20000000000 */
[----:B------:R-:W-:Y:S01]  /*d450*/  IMAD.HI.U32 R4, R2, R3, RZ ;  /* 0x0000000302047227 */ /* 0x000fe200078e00ff */
[----:B------:R-:W-:-:S02]  /*d460*/  ISETP.GE.AND P0, PT, R0, RZ, PT ;  /* 0x000000ff0000720c */ /* 0x000fc40003f06270 */
[----:B------:R-:W-:Y:S01]  /*d470*/  ISETP.GT.U32.AND P4, PT, R8, R13, PT ;  /* 0x0000000d0800720c */ /* 0x000fe20003f84070 */
[----:B0-----:R-:W-:Y:S01]  /*d480*/  IMAD.MOV.U32 R9, RZ, RZ, R5 ;  /* 0x000000ffff097224 */ /* 0x001fe200078e0005 */
[----:B------:R-:W-:Y:S01]  /*d490*/  IADD3 R0, R16, 0x4a, RZ ;  /* 0x0000004a10007810 */ /* 0x000fe20007ffe0ff */
[----:B------:R-:W-:Y:S02]  /*d4a0*/  IMAD.MOV R4, RZ, RZ, -R4 ;  /* 0x000000ffff047224 */ /* 0x000fe400078e0a04 */
[----:B------:R-:W-:Y:S01]  /*d4b0*/  @!P5 IMAD.MOV R9, RZ, RZ, -R9 ;  /* 0x000000ffff09d224 */ /* 0x000fe200078e0a09 */
[----:B------:R-:W-:Y:S01]  /*d4c0*/  ISETP.GT.U32.AND P5, PT, R8, R14, PT ;  /* 0x0000000e0800720c */ /* 0x000fe20003fa4070 */
[----:B------:R-:W-:Y:S01]  /*d4d0*/  IMAD.HI.U32 R5, R2, R6, RZ ;  /* 0x0000000602057227 */ /* 0x000fe200078e00ff */
[----:B------:R-:W-:Y:S02]  /*d4e0*/  IABS R11, R0 ;  /* 0x00000000000b7213 */ /* 0x000fe40000000000 */
[----:B------:R0:W-:Y:S01]  /*d4f0*/  STL [R1+0xc0], R9 ;  /* 0x0000c00901007387 */ /* 0x0001e20000100800 */
[----:B------:R-:W-:Y:S01]  /*d500*/  IMAD R3, R8, R4, R3 ;  /* 0x0000000408037224 */ /* 0x000fe200078e0203 */
[----:B------:R-:W-:Y:S01]  /*d510*/  IADD3 R4, R16, 0x4c, RZ ;  /* 0x0000004c10047810 */ /* 0x000fe20007ffe0ff */
[----:B------:R-:W-:-:S02]  /*d520*/  IMAD.MOV R5, RZ, RZ, -R5 ;  /* 0x000000ffff057224 */ /* 0x000fc400078e0a05 */
[----:B------:R-:W-:Y:S01]  /*d530*/  @!P4 IMAD.IADD R13, R13, 0x1, -R8 ;  /* 0x000000010d0dc824 */ /* 0x000fe200078e0a08 */
[----:B------:R-:W-:Y:S01]  /*d540*/  IABS R12, R4 ;  /* 0x00000004000c7213 */ /* 0x000fe20000000000 */
[----:B------:R-:W-:Y:S01]  /*d550*/  IMAD R6, R8, R5, R6 ;  /* 0x0000000508067224 */ /* 0x000fe200078e0206 */
[----:B------:R-:W-:Y:S01]  /*d560*/  IADD3 R5, R16, 0x46, RZ ;  /* 0x0000004610057810 */ /* 0x000fe20007ffe0ff */
[----:B------:R-:W-:Y:S01]  /*d570*/  @!P5 IMAD.IADD R14, R14, 0x1, -R8 ;  /* 0x000000010e0ed824 */ /* 0x000fe200078e0a08 */
[----:B------:R-:W-:Y:S01]  /*d580*/  ISETP.GT.U32.AND P5, PT, R8, R3, PT ;  /* 0x000000030800720c */ /* 0x000fe20003fa4070 */
[----:B------:R-:W-:Y:S01]  /*d590*/  IMAD.HI.U32 R20, R2, R12, RZ ;  /* 0x0000000c02147227 */ /* 0x000fe200078e00ff */
[----:B------:R-:W-:Y:S02]  /*d5a0*/  ISETP.GT.U32.AND P4, PT, R8, R6, PT ;  /* 0x000000060800720c */ /* 0x000fe40003f84070 */
[----:B0-----:R-:W-:Y:S01]  /*d5b0*/  IADD3 R9, R16, 0x48, RZ ;  /* 0x0000004810097810 */ /* 0x001fe20007ffe0ff */
[----:B------:R-:W-:-:S02]  /*d5c0*/  IMAD.MOV R20, RZ, RZ, -R20 ;  /* 0x000000ffff147224 */ /* 0x000fc400078e0a14 */
[----:B------:R-:W-:Y:S01]  /*d5d0*/  @!P6 IMAD.MOV R17, RZ, RZ, -R17 ;  /* 0x000000ffff11e224 */ /* 0x000fe200078e0a11 */
[----:B------:R-:W-:Y:S01]  /*d5e0*/  IABS R10, R9 ;  /* 0x00000009000a7213 */ /* 0x000fe20000000000 */
[----:B------:R-:W-:Y:S02]  /*d5f0*/  @!P1 IMAD.MOV R15, RZ, RZ, -R15 ;  /* 0x000000ffff0f9224 */ /* 0x000fe400078e0a0f */
[----:B------:R-:W-:Y:S01]  /*d600*/  IMAD.HI.U32 R19, R2, R11, RZ ;  /* 0x0000000b02137227 */ /* 0x000fe200078e00ff */
[----:B------:R-:W-:Y:S03]  /*d610*/  STL [R1+0xbc], R17 ;  /* 0x0000bc1101007387 */ /* 0x000fe60000100800 */
[--C-:B------:R-:W-:Y:S01]  /*d620*/  @!P5 IMAD.IADD R3, R3, 0x1, -R8.reuse ;  /* 0x000000010303d824 */ /* 0x100fe200078e0a08 */
[----:B------:R-:W-:Y:S01]  /*d630*/  ISETP.GE.AND P5, PT, R7, RZ, PT ;  /* 0x000000ff0700720c */ /* 0x000fe20003fa6270 */
[----:B------:R-:W-:Y:S01]  /*d640*/  @!P4 IMAD.IADD R6, R6, 0x1, -R8 ;  /* 0x000000010606c824 */ /* 0x000fe200078e0a08 */
[----:B------:R0:W-:Y:S01]  /*d650*/  STL [R1+0xb8], R15 ;  /* 0x0000b80f01007387 */ /* 0x0001e20000100800 */
[----:B------:R-:W-:Y:S01]  /*d660*/  IMAD.HI.U32 R18, R2, R10, RZ ;  /* 0x0000000a02127227 */ /* 0x000fe200078e00ff */
[----:B------:R-:W-:-:S02]  /*d670*/  ISETP.GT.U32.AND P4, PT, R8, R3, PT ;  /* 0x000000030800720c */ /* 0x000fc40003f84070 */
[C---:B------:R-:W-:Y:S01]  /*d680*/  ISETP.GT.U32.AND P6, PT, R8.reuse, R6, PT ;  /* 0x000000060800720c */ /* 0x040fe20003fc4070 */
[----:B------:R-:W-:Y:S02]  /*d690*/  IMAD.MOV R18, RZ, RZ, -R18 ;  /* 0x000000ffff127224 */ /* 0x000fe400078e0a12 */
[C---:B------:R-:W-:Y:S01]  /*d6a0*/  IMAD R7, R8.reuse, R20, R12 ;  /* 0x0000001408077224 */ /* 0x040fe200078e020c */
[----:B------:R-:W-:Y:S01]  /*d6b0*/  IABS R12, R5 ;  /* 0x00000005000c7213 */ /* 0x000fe20000000000 */
[C---:B------:R-:W-:Y:S02]  /*d6c0*/  IMAD R10, R8.reuse, R18, R10 ;  /* 0x00000012080a7224 */ /* 0x040fe400078e020a */
[----:B0-----:R-:W-:Y:S01]  /*d6d0*/  IMAD.MOV.U32 R15, RZ, RZ, R13 ;  /* 0x000000ffff0f7224 */ /* 0x001fe200078e000d */
[C---:B------:R-:W-:Y:S01]  /*d6e0*/  ISETP.GT.U32.AND P1, PT, R8.reuse, R7, PT ;  /* 0x000000070800720c */ /* 0x040fe20003f24070 */
[----:B------:R-:W-:Y:S02]  /*d6f0*/  IMAD.MOV R19, RZ, RZ, -R19 ;  /* 0x000000ffff137224 */ /* 0x000fe400078e0a13 */
[----:B------:R-:W-:Y:S01]  /*d700*/  @!P4 IMAD.IADD R3, R3, 0x1, -R8 ;  /* 0x000000010303c824 */ /* 0x000fe200078e0a08 */
[----:B------:R-:W-:Y:S01]  /*d710*/  ISETP.GT.U32.AND P4, PT, R8, R10, PT ;  /* 0x0000000a0800720c */ /* 0x000fe20003f84070 */
[----:B------:R-:W-:-:S02]  /*d720*/  @!P3 IMAD.MOV R14, RZ, RZ, -R14 ;  /* 0x000000ffff0eb224 */ /* 0x000fc400078e0a0e */
[----:B------:R-:W-:Y:S01]  /*d730*/  @!P2 IMAD.MOV R15, RZ, RZ, -R15 ;  /* 0x000000ffff0fa224 */ /* 0x000fe200078e0a0f */
[----:B------:R-:W-:Y:S01]  /*d740*/  ISETP.GE.AND P2, PT, R4, RZ, PT ;  /* 0x000000ff0400720c */ /* 0x000fe20003f46270 */
[----:B------:R-:W-:Y:S01]  /*d750*/  IMAD R11, R8, R19, R11 ;  /* 0x00000013080b7224 */ /* 0x000fe200078e020b */
[----:B------:R-:W-:Y:S01]  /*d760*/  IADD3 R4, R16, 0x44, RZ ;  /* 0x0000004410047810 */ /* 0x000fe20007ffe0ff */
[----:B------:R0:W-:Y:S01]  /*d770*/  STL [R1+0xb4], R14 ;  /* 0x0000b40e01007387 */ /* 0x0001e20000100800 */
[----:B------:R-:W-:Y:S02]  /*d780*/  IMAD.HI.U32 R13, R2, R12, RZ ;  /* 0x0000000c020d7227 */ /* 0x000fe400078e00ff */
[----:B------:R-:W-:Y:S01]  /*d790*/  ISETP.GT.U32.AND P3, PT, R8, R11, PT ;  /* 0x0000000b0800720c */ /* 0x000fe20003f64070 */
[----:B------:R1:W-:Y:S01]  /*d7a0*/  STL [R1+0xb0], R15 ;  /* 0x0000b00f01007387 */ /* 0x0003e20000100800 */
[--C-:B------:R-:W-:Y:S01]  /*d7b0*/  @!P1 IMAD.IADD R7, R7, 0x1, -R8.reuse ;  /* 0x0000000107079824 */ /* 0x100fe200078e0a08 */
[----:B------:R-:W-:Y:S01]  /*d7c0*/  ISETP.GE.AND P1, PT, R9, RZ, PT ;  /* 0x000000ff0900720c */ /* 0x000fe20003f26270 */
[----:B------:R-:W-:-:S02]  /*d7d0*/  @!P4 IMAD.IADD R10, R10, 0x1, -R8 ;  /* 0x000000010a0ac824 */ /* 0x000fc400078e0a08 */
[----:B------:R-:W-:Y:S01]  /*d7e0*/  IMAD.MOV R13, RZ, RZ, -R13 ;  /* 0x000000ffff0d7224 */ /* 0x000fe200078e0a0d */
[----:B0-----:R-:W-:Y:S01]  /*d7f0*/  IABS R14, R4 ;  /* 0x00000004000e7213 */ /* 0x001fe20000000000 */
[----:B------:R-:W-:Y:S01]  /*d800*/  @!P6 IMAD.IADD R6, R6, 0x1, -R8 ;  /* 0x000000010606e824 */ /* 0x000fe200078e0a08 */
[----:B------:R-:W-:Y:S01]  /*d810*/  ISETP.GE.AND P6, PT, R0, RZ, PT ;  /* 0x000000ff0000720c */ /* 0x000fe20003fc6270 */
[----:B------:R-:W-:Y:S02]  /*d820*/  IMAD R0, R8, R13, R12 ;  /* 0x0000000d08007224 */ /* 0x000fe400078e020c */
[----:B-1----:R-:W-:Y:S01]  /*d830*/  IMAD.MOV.U32 R15, RZ, RZ, R3 ;  /* 0x000000ffff0f7224 */ /* 0x002fe200078e0003 */
[----:B------:R-:W-:Y:S01]  /*d840*/  IADD3 R3, R16, 0x42, RZ ;  /* 0x0000004210037810 */ /* 0x000fe20007ffe0ff */
[----:B------:R-:W-:Y:S02]  /*d850*/  IMAD.MOV.U32 R9, RZ, RZ, R14 ;  /* 0x000000ffff097224 */ /* 0x000fe400078e000e */
[----:B------:R-:W-:Y:S01]  /*d860*/  @!P0 IMAD.MOV R15, RZ, RZ, -R15 ;  /* 0x000000ffff0f8224 */ /* 0x000fe200078e0a0f */
[----:B------:R-:W-:Y:S01]  /*d870*/  ISETP.GT.U32.AND P0, PT, R8, R10, PT ;  /* 0x0000000a0800720c */ /* 0x000fe20003f04070 */
[----:B------:R-:W-:-:S03]  /*d880*/  IMAD.HI.U32 R12, R2, R9, RZ ;  /* 0x00000009020c7227 */ /* 0x000fc600078e00ff */
[----:B------:R0:W-:Y:S01]  /*d890*/  STL [R1+0xa8], R15 ;  /* 0x0000a80f01007387 */ /* 0x0001e20000100800 */
[----:B------:R-:W-:Y:S01]  /*d8a0*/  @!P5 IMAD.MOV R6, RZ, RZ, -R6 ;  /* 0x000000ffff06d224 */ /* 0x000fe200078e0a06 */
[C---:B------:R-:W-:Y:S01]  /*d8b0*/  ISETP.GT.U32.AND P5, PT, R8.reuse, R0, PT ;  /* 0x000000000800720c */ /* 0x040fe20003fa4070 */
[----:B------:R-:W-:Y:S02]  /*d8c0*/  IMAD.MOV R12, RZ, RZ, -R12 ;  /* 0x000000ffff0c7224 */ /* 0x000fe400078e0a0c */
[--C-:B------:R-:W-:Y:S01]  /*d8d0*/  @!P3 IMAD.IADD R11, R11, 0x1, -R8.reuse ;  /* 0x000000010b0bb824 */ /* 0x100fe200078e0a08 */
[----:B------:R-:W-:Y:S01]  /*d8e0*/  ISETP.GT.U32.AND P3, PT, R8, R7, PT ;  /* 0x000000070800720c */ /* 0x000fe20003f64070 */
[----:B------:R1:W-:Y:S02]  /*d8f0*/  STL [R1+0xa4], R6 ;  /* 0x0000a40601007387 */ /* 0x0003e40000100800 */
[----:B------:R-:W-:Y:S01]  /*d900*/  @!P0 IMAD.IADD R10, R10, 0x1, -R8 ;  /* 0x000000010a0a8824 */ /* 0x000fe200078e0a08 */
[----:B------:R-:W-:-:S02]  /*d910*/  ISETP.GT.U32.AND P4, PT, R8, R11, PT ;  /* 0x0000000b0800720c */ /* 0x000fc40003f84070 */
[----:B0-----:R-:W-:Y:S01]  /*d920*/  IABS R15, R3 ;  /* 0x00000003000f7213 */ /* 0x001fe20000000000 */
[----:B------:R-:W-:Y:S02]  /*d930*/  @!P1 IMAD.MOV R10, RZ, RZ, -R10 ;  /* 0x000000ffff0a9224 */ /* 0x000fe400078e0a0a */
[--C-:B------:R-:W-:Y:S01]  /*d940*/  @!P5 IMAD.IADD R0, R0, 0x1, -R8.reuse ;  /* 0x000000010000d824 */ /* 0x100fe200078e0a08 */
[----:B------:R-:W-:Y:S01]  /*d950*/  ISETP.GE.AND P5, PT, R3, RZ, PT ;  /* 0x000000ff0300720c */ /* 0x000fe20003fa6270 */
[----:B-1----:R-:W-:Y:S01]  /*d960*/  IMAD R6, R8, R12, R9 ;  /* 0x0000000c08067224 */ /* 0x002fe200078e0209 */
[----:B------:R-:W-:Y:S01]  /*d970*/  IADD3 R9, R16, 0x40, RZ ;  /* 0x0000004010097810 */ /* 0x000fe20007ffe0ff */
[----:B------:R-:W-:Y:S01]  /*d980*/  @!P3 IMAD.IADD R7, R7, 0x1, -R8 ;  /* 0x000000010707b824 */ /* 0x000fe200078e0a08 */
[----:B------:R-:W-:Y:S01]  /*d990*/  ISETP.GE.AND P3, PT, R5, RZ, PT ;  /* 0x000000ff0500720c */ /* 0x000fe20003f66270 */
[----:B------:R-:W-:Y:S01]  /*d9a0*/  IMAD.HI.U32 R5, R2, R15, RZ ;  /* 0x0000000f02057227 */ /* 0x000fe200078e00ff */
[----:B------:R-:W-:-:S02]  /*d9b0*/  ISETP.GT.U32.AND P0, PT, R8, R6, PT ;  /* 0x000000060800720c */ /* 0x000fc40003f04070 */
[----:B------:R-:W-:Y:S01]  /*d9c0*/  IABS R13, R9 ;  /* 0x00000009000d7213 */ /* 0x000fe20000000000 */
[--C-:B------:R-:W-:Y:S01]  /*d9d0*/  @!P4 IMAD.IADD R11, R11, 0x1, -R8.reuse ;  /* 0x000000010b0bc824 */ /* 0x100fe200078e0a08 */
[----:B------:R-:W-:Y:S01]  /*d9e0*/  ISETP.GE.AND P4, PT, R4, RZ, PT ;  /* 0x000000ff0400720c */ /* 0x000fe20003f86270 */
[----:B------:R-:W-:Y:S01]  /*d9f0*/  IMAD.MOV R5, RZ, RZ, -R5 ;  /* 0x000000ffff057224 */ /* 0x000fe200078e0a05 */
[C---:B------:R-:W-:Y:S01]  /*da00*/  IADD3 R4, R16.reuse, 0x3e, RZ ;  /* 0x0000003e10047810 */ /* 0x040fe20007ffe0ff */
[----:B------:R-:W-:Y:S01]  /*da10*/  IMAD.MOV.U32 R17, RZ, RZ, R7 ;  /* 0x000000ffff117224 */ /* 0x000fe200078e0007 */
[----:B------:R-:W-:Y:S01]  /*da20*/  IADD3 R3, R16, 0x3c, RZ ;  /* 0x0000003c10037810 */ /* 0x000fe20007ffe0ff */
[----:B------:R-:W-:Y:S01]  /*da30*/  IMAD.HI.U32 R7, R2, R13, RZ ;  /* 0x0000000d02077227 */ /* 0x000fe200078e00ff */
[----:B------:R-:W-:Y:S02]  /*da40*/  IABS R12, R4 ;  /* 0x00000004000c7213 */ /* 0x000fe40000000000 */
[----:B------:R-:W-:Y:S01]  /*da50*/  ISETP.GE.AND P1, PT, R9, RZ, PT ;  /* 0x000000ff0900720c */ /* 0x000fe20003f26270 */
[----:B------:R-:W-:Y:S01]  /*da60*/  @!P0 IMAD.IADD R6, R6, 0x1, -R8 ;  /* 0x0000000106068824 */ /* 0x000fe200078e0a08 */
[C---:B------:R-:W-:Y:S01]  /*da70*/  ISETP.GT.U32.AND P0, PT, R8.reuse, R0, PT ;  /* 0x000000000800720c */ /* 0x040fe20003f04070 */
[----:B------:R-:W-:Y:S01]  /*da80*/  IMAD R15, R8, R5, R15 ;  /* 0x00000005080f7224 */ /* 0x000fe200078e020f */
[----:B------:R-:W-:Y:S01]  /*da90*/  IABS R5, R3 ;  /* 0x0000000300057213 */ /* 0x000fe20000000000 */
[----:B------:R-:W-:Y:S01]  /*daa0*/  IMAD.MOV.U32 R14, RZ, RZ, R11 ;  /* 0x000000ffff0e7224 */ /* 0x000fe200078e000b */
[----:B------:R-:W-:Y:S01]  /*dab0*/  IADD3 R11, R16, 0x36, RZ ;  /* 0x00000036100b7810 */ /* 0x000fe20007ffe0ff */
[----:B------:R-:W-:-:S02]  /*dac0*/  IMAD.MOV R7, RZ, RZ, -R7 ;  /* 0x000000ffff077224 */ /* 0x000fc400078e0a07 */
[----:B------:R-:W-:Y:S01]  /*dad0*/  @!P6 IMAD.MOV R14, RZ, RZ, -R14 ;  /* 0x000000ffff0ee224 */ /* 0x000fe200078e0a0e */
[C---:B------:R-:W-:Y:S01]  /*dae0*/  ISETP.GT.U32.AND P6, PT, R8.reuse, R15, PT ;  /* 0x0000000f0800720c */ /* 0x040fe20003fc4070 */
[C---:B------:R-:W-:Y:S02]  /*daf0*/  IMAD R13, R8.reuse, R7, R13 ;  /* 0x00000007080d7224 */ /* 0x040fe400078e020d */
[----:B------:R-:W-:Y:S01]  /*db00*/  @!P2 IMAD.MOV R17, RZ, RZ, -R17 ;  /* 0x000000ffff11a224 */ /* 0x000fe200078e0a11 */
[----:B------:R-:W-:Y:S01]  /*db10*/  ISETP.GT.U32.AND P2, PT, R8, R6, PT ;  /* 0x000000060800720c */ /* 0x000fe20003f44070 */
[--C-:B------:R-:W-:Y:S01]  /*db20*/  @!P0 IMAD.IADD R0, R0, 0x1, -R8.reuse ;  /* 0x0000000100008824 */ /* 0x100fe200078e0a08 */
[----:B------:R-:W-:Y:S01]  /*db30*/  ISETP.GT.U32.AND P0, PT, R8, R13, PT ;  /* 0x0000000d0800720c */ /* 0x000fe20003f04070 */
[C---:B------:R-:W-:Y:S01]  /*db40*/  IMAD.HI.U32 R7, R2.reuse, R12, RZ ;  /* 0x0000000c02077227 */ /* 0x040fe200078e00ff */
[----:B------:R-:W-:Y:S03]  /*db50*/  STL [R1+0xa0], R17 ;  /* 0x0000a01101007387 */ /* 0x000fe60000100800 */
[----:B------:R-:W-:Y:S01]  /*db60*/  IMAD.HI.U32 R9, R2, R5, RZ ;  /* 0x0000000502097227 */ /* 0x000fe200078e00ff */
[----:B------:R-:W-:Y:S03]  /*db70*/  STL [R1+0x9c], R14 ;  /* 0x00009c0e01007387 */ /* 0x000fe60000100800 */
[--C-:B------:R-:W-:Y:S01]  /*db80*/  @!P6 IMAD.IADD R15, R15, 0x1, -R8.reuse ;  /* 0x000000010f0fe824 */ /* 0x100fe200078e0a08 */
[----:B------:R0:W-:Y:S01]  /*db90*/  STL [R1+0x94], R10 ;  /* 0x0000940a01007387 */ /* 0x0001e20000100800 */
[----:B------:R-:W-:Y:S01]  /*dba0*/  IMAD.MOV R7, RZ, RZ, -R7 ;  /* 0x000000ffff077224 */ /* 0x000fe200078e0a07 */
[----:B------:R-:W-:Y:S01]  /*dbb0*/  ISETP.GE.AND P6, PT, R3, RZ, PT ;  /* 0x000000ff0300720c */ /* 0x000fe20003fc6270 */
[--C-:B------:R-:W-:Y:S01]  /*dbc0*/  @!P2 IMAD.IADD R6, R6, 0x1, -R8.reuse ;  /* 0x000000010606a824 */ /* 0x100fe200078e0a08 */
[----:B------:R-:W-:Y:S01]  /*dbd0*/  ISETP.GE.AND P2, PT, R4, RZ, PT ;  /* 0x000000ff0400720c */ /* 0x000fe20003f46270 */
[----:B------:R-:W-:Y:S01]  /*dbe0*/  @!P0 IMAD.IADD R13, R13, 0x1, -R8 ;  /* 0x000000010d0d8824 */ /* 0x000fe200078e0a08 */
[----:B------:R-:W-:Y:S01]  /*dbf0*/  IADD3 R3, R16, 0x3a, RZ ;  /* 0x0000003a10037810 */ /* 0x000fe20007ffe0ff */
[----:B------:R-:W-:-:S02]  /*dc00*/  IMAD.MOV R4, RZ, RZ, -R9 ;  /* 0x000000ffff047224 */ /* 0x000fc400078e0a09 */
[C---:B------:R-:W-:Y:S01]  /*dc10*/  IMAD R12, R8.reuse, R7, R12 ;  /* 0x00000007080c7224 */ /* 0x040fe200078e020c */
[----:B------:R-:W-:Y:S01]  /*dc20*/  ISETP.GT.U32.AND P0, PT, R8, R13, PT ;  /* 0x0000000d0800720c */ /* 0x000fe20003f04070 */
[----:B0-----:R-:W-:Y:S01]  /*dc30*/  IMAD.MOV.U32 R10, RZ, RZ, R0 ;  /* 0x000000ffff0a7224 */ /* 0x001fe200078e0000 */
[C---:B------:R-:W-:Y:S01]  /*dc40*/  IADD3 R0, R16.reuse, 0x38, RZ ;  /* 0x0000003810007810 */ /* 0x040fe20007ffe0ff */
[----:B------:R-:W-:Y:S01]  /*dc50*/  IMAD.MOV.U32 R9, RZ, RZ, R6 ;  /* 0x000000ffff097224 */ /* 0x000fe200078e0006 */
[----:B------:R-:W-:Y:S01]  /*dc60*/  IADD3 R7, R16, 0x34, RZ ;  /* 0x0000003410077810 */ /* 0x000fe20007ffe0ff */
[----:B------:R-:W-:Y:S01]  /*dc70*/  @!P3 IMAD.MOV R10, RZ, RZ, -R10 ;  /* 0x000000ffff0ab224 */ /* 0x000fe200078e0a0a */
[C---:B------:R-:W-:Y:S01]  /*dc80*/  ISETP.GT.U32.AND P3, PT, R8.reuse, R15, PT ;  /* 0x0000000f0800720c */ /* 0x040fe20003f64070 */
[C---:B------:R-:W-:Y:S01]  /*dc90*/  IMAD R5, R8.reuse, R4, R5 ;  /* 0x0000000408057224 */ /* 0x040fe200078e0205 */
[----:B------:R-:W-:Y:S01]  /*dca0*/  IABS R4, R3 ;  /* 0x0000000300047213 */ /* 0x000fe20000000000 */
[----:B------:R-:W-:Y:S01]  /*dcb0*/  @!P4 IMAD.MOV R9, RZ, RZ, -R9 ;  /* 0x000000ffff09c224 */ /* 0x000fe200078e0a09 */
[----:B------:R-:W-:Y:S01]  /*dcc0*/  ISETP.GT.U32.AND P4, PT, R8, R12, PT ;  /* 0x0000000c0800720c */ /* 0x000fe20003f84070 */
[----:B------:R0:W-:Y:S01]  /*dcd0*/  STL [R1+0x90], R10 ;  /* 0x0000900a01007387 */ /* 0x0001e20000100800 */
[----:B------:R-:W-:Y:S01]  /*dce0*/  IABS R14, R0 ;  /* 0x00000000000e7213 */ /* 0x000fe20000000000 */
[----:B------:R-:W-:-:S02]  /*dcf0*/  IMAD.HI.U32 R6, R2, R4, RZ ;  /* 0x0000000402067227 */ /* 0x000fc400078e00ff */
[----:B------:R1:W-:Y:S02]  /*dd00*/  STL [R1+0x8c], R9 ;  /* 0x00008c0901007387 */ /* 0x0003e40000100800 */
[----:B------:R-:W-:Y:S02]  /*dd10*/  IMAD.MOV R6, RZ, RZ, -R6 ;  /* 0x000000ffff067224 */ /* 0x000fe400078e0a06 */
[--C-:B------:R-:W-:Y:S01]  /*dd20*/  @!P3 IMAD.IADD R15, R15, 0x1, -R8.reuse ;  /* 0x000000010f0fb824 */ /* 0x100fe200078e0a08 */
[C---:B------:R-:W-:Y:S01]  /*dd30*/  ISETP.GT.U32.AND P3, PT, R8.reuse, R5, PT ;  /* 0x000000050800720c */ /* 0x040fe20003f64070 */
[----:B------:R-:W-:Y:S01]  /*dd40*/  @!P0 IMAD.IADD R13, R13, 0x1, -R8 ;  /* 0x000000010d0d8824 */ /* 0x000fe200078e0a08 */
[----:B------:R-:W-:Y:S01]  /*dd50*/  ISETP.GE.AND P0, PT, R3, RZ, PT ;  /* 0x000000ff0300720c */ /* 0x000fe20003f06270 */
[----:B------:R-:W-:Y:S01]  /*dd60*/  IMAD R3, R8, R6, R4 ;  /* 0x0000000608037224 */ /* 0x000fe200078e0204 */
[----:B0-----:R-:W-:Y:S01]  /*dd70*/  IABS R10, R11 ;  /* 0x0000000b000a7213 */ /* 0x001fe20000000000 */
[----:B------:R-:W-:Y:S01]  /*dd80*/  @!P4 IMAD.IADD R12, R12, 0x1, -R8 ;  /* 0x000000010c0cc824 */ /* 0x000fe200078e0a08 */
[----:B------:R-:W-:Y:S01]  /*dd90*/  IABS R6, R7 ;  /* 0x0000000700067213 */ /* 0x000fe20000000000 */
[----:B------:R-:W-:Y:S01]  /*dda0*/  IMAD.MOV.U32 R19, RZ, RZ, R15 ;  /* 0x000000ffff137224 */ /* 0x000fe200078e000f */
[----:B------:R-:W-:Y:S01]  /*ddb0*/  ISETP.GT.U32.AND P4, PT, R8, R3, PT ;  /* 0x000000030800720c */ /* 0x000fe20003f84070 */
[----:B------:R-:W-:Y:S01]  /*ddc0*/  IMAD.HI.U32 R17, R2, R10, RZ ;  /* 0x0000000a02117227 */ /* 0x000fe200078e00ff */
[----:B------:R-:W-:-:S03]  /*ddd0*/  IADD3 R4, R16, 0x32, RZ ;  /* 0x0000003210047810 */ /* 0x000fc60007ffe0ff */
[----:B------:R-:W-:Y:S01]  /*dde0*/  @!P3 IMAD.IADD R5, R5, 0x1, -R8 ;  /* 0x000000010505b824 */ /* 0x000fe200078e0a08 */
[----:B------:R-:W-:Y:S01]  /*ddf0*/  ISETP.GT.U32.AND P3, PT, R8, R12, PT ;  /* 0x0000000c0800720c */ /* 0x000fe20003f64070 */
[----:B------:R-:W-:Y:S01]  /*de00*/  IMAD.HI.U32 R18, R2, R14, RZ ;  /* 0x0000000e02127227 */ /* 0x000fe200078e00ff */
[----:B------:R-:W-:-:S03]  /*de10*/  IABS R15, R4 ;  /* 0x00000004000f7213 */ /* 0x000fc60000000000 */
[----:B------:R-:W-:Y:S01]  /*de20*/  @!P5 IMAD.MOV R19, RZ, RZ, -R19 ;  /* 0x000000ffff13d224 */ /* 0x000fe200078e0a13 */
[----:B------:R-:W-:Y:S01]  /*de30*/  ISETP.GT.U32.AND P5, PT, R8, R5, PT ;  /* 0x000000050800720c */ /* 0x000fe20003fa4070 */
[----:B------:R-:W-:Y:S02]  /*de40*/  IMAD.MOV R17, RZ, RZ, -R17 ;  /* 0x000000ffff117224 */ /* 0x000fe400078e0a11 */
[----:B------:R-:W-:Y:S01]  /*de50*/  IMAD.MOV R18, RZ, RZ, -R18 ;  /* 0x000000ffff127224 */ /* 0x000fe200078e0a12 */
[----:B------:R-:W-:Y:S01]  /*de60*/  STL [R1+0x78], R19 ;  /* 0x0000781301007387 */ /* 0x000fe20000100800 */
[----:B-1----:R-:W-:-:S04]  /*de70*/  IMAD.HI.U32 R9, R2, R6, RZ ;  /* 0x0000000602097227 */ /* 0x002fc800078e00ff */
[C---:B------:R-:W-:Y:S02]  /*de80*/  IMAD R10, R8.reuse, R17, R10 ;  /* 0x00000011080a7224 */ /* 0x040fe400078e020a */
[----:B------:R-:W-:Y:S02]  /*de90*/  IMAD R14, R8, R18, R14 ;  /* 0x00000012080e7224 */ /* 0x000fe400078e020e */
[----:B------:R-:W-:Y:S02]  /*dea0*/  IMAD.MOV R17, RZ, RZ, -R9 ;  /* 0x000000ffff117224 */ /* 0x000fe400078e0a09 */
[--C-:B------:R-:W-:Y:S02]  /*deb0*/  @!P4 IMAD.IADD R3, R3, 0x1, -R8.reuse ;  /* 0x000000010303c824 */ /* 0x100fe400078e0a08 */
[----:B------:R-:W-:Y:S01]  /*dec0*/  @!P3 IMAD.IADD R12, R12, 0x1, -R8 ;  /* 0x000000010c0cb824 */ /* 0x000fe200078e0a08 */
[C---:B------:R-:W-:Y:S01]  /*ded0*/  ISETP.GT.U32.AND P3, PT, R8.reuse, R14, PT ;  /* 0x0000000e0800720c */ /* 0x040fe20003f64070 */
[C---:B------:R-:W-:Y:S01]  /*dee0*/  IMAD R6, R8.reuse, R17, R6 ;  /* 0x0000001108067224 */ /* 0x040fe200078e0206 */
[C---:B------:R-:W-:Y:S01]  /*def0*/  ISETP.GT.U32.AND P4, PT, R8.reuse, R3, PT ;  /* 0x000000030800720c */ /* 0x040fe20003f84070 */
[----:B------:R-:W-:Y:S01]  /*df00*/  @!P1 IMAD.MOV R13, RZ, RZ, -R13 ;  /* 0x000000ffff0d9224 */ /* 0x000fe200078e0a0d */
[C---:B------:R-:W-:Y:S01]  /*df10*/  ISETP.GT.U32.AND P1, PT, R8.reuse, R10, PT ;  /* 0x0000000a0800720c */ /* 0x040fe20003f24070 */
[----:B------:R-:W-:Y:S01]  /*df20*/  @!P5 IMAD.IADD R5, R5, 0x1, -R8 ;  /* 0x000000010505d824 */ /* 0x000fe200078e0a08 */
[----:B------:R-:W-:Y:S01]  /*df30*/  ISETP.GT.U32.AND P5, PT, R8, R6, PT ;  /* 0x000000060800720c */ /* 0x000fe20003fa4070 */
[----:B------:R-:W-:Y:S01]  /*df40*/  IMAD.MOV.U32 R18, RZ, RZ, R12 ;  /* 0x000000ffff127224 */ /* 0x000fe200078e000c */
[----:B------:R0:W-:Y:S01]  /*df50*/  STL [R1+0x74], R13 ;  /* 0x0000740d01007387 */ /* 0x0001e20000100800 */
[----:B------:R-:W-:-:S02]  /*df60*/  IMAD.MOV.U32 R9, RZ, RZ, R15 ;  /* 0x000000ffff097224 */ /* 0x000fc400078e000f */
[----:B------:R-:W-:Y:S01]  /*df70*/  @!P2 IMAD.MOV R18, RZ, RZ, -R18 ;  /* 0x000000ffff12a224 */ /* 0x000fe200078e0a12 */
[----:B------:R-:W-:Y:S01]  /*df80*/  ISETP.GE.AND P2, PT, R0, RZ, PT ;  /* 0x000000ff0000720c */ /* 0x000fe20003f46270 */
[--C-:B------:R-:W-:Y:S01]  /*df90*/  @!P3 IMAD.IADD R14, R14, 0x1, -R8.reuse ;  /* 0x000000010e0eb824 */ /* 0x100fe200078e0a08 */
[----:B------:R-:W-:Y:S01]  /*dfa0*/  IADD3 R0, R16, 0x30, RZ ;  /* 0x0000003010007810 */ /* 0x000fe20007ffe0ff */
[--C-:B------:R-:W-:Y:S01]  /*dfb0*/  @!P4 IMAD.IADD R3, R3, 0x1, -R8.reuse ;  /* 0x000000010303c824 */ /* 0x100fe200078e0a08 */
[----:B------:R-:W-:Y:S01]  /*dfc0*/  ISETP.GE.AND P4, PT, R11, RZ, PT ;  /* 0x000000ff0b00720c */ /* 0x000fe20003f86270 */
[--C-:B------:R-:W-:Y:S01]  /*dfd0*/  @!P1 IMAD.IADD R10, R10, 0x1, -R8.reuse ;  /* 0x000000010a0a9824 */ /* 0x100fe200078e0a08 */
[----:B------:R-:W-:Y:S01]  /*dfe0*/  IABS R11, R0 ;  /* 0x00000000000b7213 */ /* 0x000fe20000000000 */
[----:B0-----:R-:W-:Y:S01]  /*dff0*/  IMAD.MOV.U32 R13, RZ, RZ, R5 ;  /* 0x000000ffff0d7224 */ /* 0x001fe200078e0005 */
[----:B------:R-:W-:Y:S01]  /*e000*/  ISETP.GT.U32.AND P1, PT, R8, R14, PT ;  /* 0x0000000e0800720c */ /* 0x000fe20003f24070 */
[----:B------:R-:W-:Y:S01]  /*e010*/  @!P5 IMAD.IADD R6, R6, 0x1, -R8 ;  /* 0x000000010606d824 */ /* 0x000fe200078e0a08 */
[----:B------:R-:W-:Y:S01]  /*e020*/  ISETP.GE.AND P3, PT, R7, RZ, PT ;  /* 0x000000ff0700720c */ /* 0x000fe20003f66270 */
[----:B------:R-:W-:Y:S01]  /*e030*/  IMAD.HI.U32 R12, R2, R9, RZ ;  /* 0x00000009020c7227 */ /* 0x000fe200078e00ff */
[C---:B------:R-:W-:Y:S01]  /*e040*/  ISETP.GT.U32.AND P5, PT, R8.reuse, R10, PT ;  /* 0x0000000a0800720c */ /* 0x040fe20003fa4070 */
[----:B------:R0:W-:Y:S02]  /*e050*/  STL [R1+0x70], R18 ;  /* 0x0000701201007387 */ /* 0x0001e40000100800 */
[----:B------:R-:W-:Y:S01]  /*e060*/  @!P6 IMAD.MOV R13, RZ, RZ, -R13 ;  /* 0x000000ffff0de224 */ /* 0x000fe200078e0a0d */
[----:B------:R-:W-:Y:S01]  /*e070*/  ISETP.GT.U32.AND P6, PT, R8, R6, PT ;  /* 0x000000060800720c */ /* 0x000fe20003fc4070 */
[----:B------:R-:W-:-:S02]  /*e080*/  IMAD.MOV R12, RZ, RZ, -R12 ;  /* 0x000000ffff0c7224 */ /* 0x000fc400078e0a0c */
[----:B------:R-:W-:Y:S01]  /*e090*/  IMAD.HI.U32 R7, R2, R11, RZ ;  /* 0x0000000b02077227 */ /* 0x000fe200078e00ff */
[----:B------:R-:W-:Y:S03]  /*e0a0*/  STL [R1+0x6c], R13 ;  /* 0x00006c0d01007387 */ /* 0x000fe60000100800 */
[----:B------:R-:W-:Y:S01]  /*e0b0*/  IMAD R9, R8, R12, R9 ;  /* 0x0000000c08097224 */ /* 0x000fe200078e0209 */
[----:B0-----:R-:W-:Y:S01]  /*e0c0*/  IADD3 R18, R16, 0x18, RZ ;  /* 0x0000001810127810 */ /* 0x001fe20007ffe0ff */
[----:B------:R-:W-:Y:S02]  /*e0d0*/  IMAD.MOV R7, RZ, RZ, -R7 ;  /* 0x000000ffff077224 */ /* 0x000fe400078e0a07 */
[--C-:B------:R-:W-:Y:S01]  /*e0e0*/  @!P1 IMAD.IADD R14, R14, 0x1, -R8.reuse ;  /* 0x000000010e0e9824 */ /* 0x100fe200078e0a08 */
[C---:B------:R-:W-:Y:S01]  /*e0f0*/  ISETP.GT.U32.AND P1, PT, R8.reuse, R9, PT ;  /* 0x000000090800720c */ /* 0x040fe20003f24070 */
[----:B------:R-:W-:Y:S01]  /*e100*/  IMAD R11, R8, R7, R11 ;  /* 0x00000007080b7224 */ /* 0x000fe200078e020b */
[----:B------:R-:W-:Y:S01]  /*e110*/  IADD3 R7, R16, 0x2a, RZ ;  /* 0x0000002a10077810 */ /* 0x000fe20007ffe0ff */
[--C-:B------:R-:W-:Y:S01]  /*e120*/  @!P6 IMAD.IADD R6, R6, 0x1, -R8.reuse ;  /* 0x000000010606e824 */ /* 0x100fe200078e0a08 */
[----:B------:R-:W-:Y:S01]  /*e130*/  IABS R19, R18 ;  /* 0x0000001200137213 */ /* 0x000fe20000000000 */
[----:B------:R-:W-:Y:S01]  /*e140*/  IMAD.MOV.U32 R5, RZ, RZ, R3 ;  /* 0x000000ffff057224 */ /* 0x000fe200078e0003 */
[----:B------:R-:W-:Y:S01]  /*e150*/  ISETP.GT.U32.AND P6, PT, R8, R11, PT ;  /* 0x0000000b0800720c */ /* 0x000fe20003fc4070 */
[----:B------:R-:W-:Y:S01]  /*e160*/  @!P5 IMAD.IADD R10, R10, 0x1, -R8 ;  /* 0x000000010a0ad824 */ /* 0x000fe200078e0a08 */
[----:B------:R-:W-:Y:S01]  /*e170*/  IADD3 R3, R16, 0x2e, RZ ;  /* 0x0000002e10037810 */ /* 0x000fe20007ffe0ff */
[----:B------:R-:W-:Y:S01]  /*e180*/  @!P0 IMAD.MOV R5, RZ, RZ, -R5 ;  /* 0x000000ffff058224 */ /* 0x000fe200078e0a05 */
[----:B------:R-:W-:Y:S01]  /*e190*/  ISETP.GE.AND P0, PT, R4, RZ, PT ;  /* 0x000000ff0400720c */ /* 0x000fe20003f06270 */
[----:B------:R-:W-:Y:S01]  /*e1a0*/  IMAD.MOV.U32 R17, RZ, RZ, R14 ;  /* 0x000000ffff117224 */ /* 0x000fe200078e000e */
[----:B------:R-:W-:Y:S01]  /*e1b0*/  IADD3 R4, R16, 0x2c, RZ ;  /* 0x0000002c10047810 */ /* 0x000fe20007ffe0ff */
[----:B------:R-:W-:Y:S01]  /*e1c0*/  @!P1 IMAD.IADD R9, R9, 0x1, -R8 ;  /* 0x0000000109099824 */ /* 0x000fe200078e0a08 */
[----:B------:R0:W-:Y:S01]  /*e1d0*/  STL [R1+0x68], R5 ;  /* 0x0000680501007387 */ /* 0x0001e20000100800 */
[----:B------:R-:W-:Y:S01]  /*e1e0*/  ISETP.GE.AND P1, PT, R3, RZ, PT ;  /* 0x000000ff0300720c */ /* 0x000fe20003f26270 */
[----:B------:R-:W-:Y:S01]  /*e1f0*/  IMAD.MOV.U32 R15, RZ, RZ, R10 ;  /* 0x000000ffff0f7224 */ /* 0x000fe200078e000a */
[----:B------:R-:W-:Y:S01]  /*e200*/  IABS R12, R4 ;  /* 0x00000004000c7213 */ /* 0x000fe20000000000 */
[----:B------:R-:W-:Y:S01]  /*e210*/  @!P2 IMAD.MOV R17, RZ, RZ, -R17 ;  /* 0x000000ffff11a224 */ /* 0x000fe200078e0a11 */
[----:B------:R-:W-:Y:S01]  /*e220*/  ISETP.GE.AND P5, PT, R0, RZ, PT ;  /* 0x000000ff0000720c */ /* 0x000fe20003fa6270 */
[----:B------:R-:W-:Y:S01]  /*e230*/  @!P6 IMAD.IADD R11, R11, 0x1, -R8 ;  /* 0x000000010b0be824 */ /* 0x000fe200078e0a08 */
[----:B------:R-:W-:Y:S01]  /*e240*/  ISETP.GT.U32.AND P6, PT, R8, R9, PT ;  /* 0x000000090800720c */ /* 0x000fe20003fc4070 */
[----:B------:R-:W-:Y:S01]  /*e250*/  @!P4 IMAD.MOV R15, RZ, RZ, -R15 ;  /* 0x000000ffff0fc224 */ /* 0x000fe200078e0a0f */
[----:B------:R-:W-:Y:S01]  /*e260*/  STL [R1+0x64], R17 ;  /* 0x0000641101007387 */ /* 0x000fe20000100800 */
[----:B0-----:R-:W-:Y:S01]  /*e270*/  IABS R5, R3 ;  /* 0x0000000300057213 */ /* 0x001fe20000000000 */
[----:B------:R-:W-:Y:S01]  /*e280*/  IMAD.HI.U32 R13, R2, R12, RZ ;  /* 0x0000000c020d7227 */ /* 0x000fe200078e00ff */
[----:B------:R-:W-:Y:S01]  /*e290*/  IABS R3, R7 ;  /* 0x0000000700037213 */ /* 0x000fe20000000000 */
[----:B------:R0:W-:Y:S01]  /*e2a0*/  STL [R1+0x5c], R15 ;  /* 0x00005c0f01007387 */ /* 0x0001e20000100800 */
[----:B------:R-:W-:Y:S01]  /*e2b0*/  ISETP.GT.U32.AND P2, PT, R8, R11, PT ;  /* 0x0000000b0800720c */ /* 0x000fe20003f44070 */
[----:B------:R-:W-:-:S04]  /*e2c0*/  IMAD.HI.U32 R0, R2, R5, RZ ;  /* 0x0000000502007227 */ /* 0x000fc800078e00ff */
[----:B------:R-:W-:-:S04]  /*e2d0*/  IMAD.HI.U32 R10, R2, R3, RZ ;  /* 0x00000003020a7227 */ /* 0x000fc800078e00ff */
[----:B------:R-:W-:Y:S02]  /*e2e0*/  IMAD.MOV R10, RZ, RZ, -R10 ;  /* 0x000000ffff0a7224 */ /* 0x000fe400078e0a0a */
[----:B------:R-:W-:Y:S02]  /*e2f0*/  @!P6 IMAD.IADD R9, R9, 0x1, -R8 ;  /* 0x000000010909e824 */ /* 0x000fe400078e0a08 */
[C---:B------:R-:W-:Y:S02]  /*e300*/  IMAD R3, R8.reuse, R10, R3 ;  /* 0x0000000a08037224 */ /* 0x040fe400078e0203 */
[----:B0-----:R-:W-:Y:S02]  /*e310*/  IMAD.MOV.U32 R15, RZ, RZ, R9 ;  /* 0x000000ffff0f7224 */ /* 0x001fe400078e0009 */
[----:B------:R-:W-:Y:S02]  /*e320*/  IMAD.MOV R0, RZ, RZ, -R0 ;  /* 0x000000ffff007224 */ /* 0x000fe400078e0a00 */
[----:B------:R-:W-:Y:S01]  /*e330*/  @!P0 IMAD.MOV R15, RZ, RZ, -R15 ;  /* 0x000000ffff0f8224 */ /* 0x000fe200078e0a0f */
[----:B------:R-:W-:Y:S01]  /*e340*/  ISETP.GT.U32.AND P0, PT, R8, R3, PT ;  /* 0x000000030800720c */ /* 0x000fe20003f04070 */
[----:B------:R-:W-:Y:S01]  /*e350*/  IMAD.MOV.U32 R14, RZ, RZ, R6 ;  /* 0x000000ffff0e7224 */ /* 0x000fe200078e0006 */
[----:B------:R-:W-:Y:S01]  /*e360*/  IADD3 R6, R16, 0x26, RZ ;  /* 0x0000002610067810 */ /* 0x000fe20007ffe0ff */
[----:B------:R-:W-:-:S02]  /*e370*/  IMAD.MOV R13, RZ, RZ, -R13 ;  /* 0x000000ffff0d7224 */ /* 0x000fc400078e0a0d */
[----:B------:R-:W-:Y:S01]  /*e380*/  IMAD R5, R8, R0, R5 ;  /* 0x0000000008057224 */ /* 0x000fe200078e0205 */
[----:B------:R-:W-:Y:S01]  /*e390*/  IADD3 R0, R16, 0x28, RZ ;  /* 0x0000002810007810 */ /* 0x000fe20007ffe0ff */
[----:B------:R-:W-:Y:S01]  /*e3a0*/  @!P3 IMAD.MOV R14, RZ, RZ, -R14 ;  /* 0x000000ffff0eb224 */ /* 0x000fe200078e0a0e */
[----:B------:R-:W-:Y:S01]  /*e3b0*/  ISETP.GE.AND P3, PT, R4, RZ, PT ;  /* 0x000000ff0400720c */ /* 0x000fe20003f66270 */
[C---:B------:R-:W-:Y:S01]  /*e3c0*/  IMAD R4, R8.reuse, R13, R12 ;  /* 0x0000000d08047224 */ /* 0x040fe200078e020c */
[----:B------:R-:W-:Y:S01]  /*e3d0*/  IABS R13, R0 ;  /* 0x00000000000d7213 */ /* 0x000fe20000000000 */
[--C-:B------:R-:W-:Y:S01]  /*e3e0*/  @!P2 IMAD.IADD R11, R11, 0x1, -R8.reuse ;  /* 0x000000010b0ba824 */ /* 0x100fe200078e0a08 */
[----:B------:R-:W-:Y:S01]  /*e3f0*/  ISETP.GE.AND P2, PT, R7, RZ, PT ;  /* 0x000000ff0700720c */ /* 0x000fe20003f46270 */
[----:B------:R-:W-:Y:S01]  /*e400*/  @!P0 IMAD.IADD R3, R3, 0x1, -R8 ;  /* 0x0000000103038824 */ /* 0x000fe200078e0a08 */
[C---:B------:R-:W-:Y:S01]  /*e410*/  ISETP.GT.U32.AND P6, PT, R8.reuse, R4, PT ;  /* 0x000000040800720c */ /* 0x040fe20003fc4070 */
[----:B------:R-:W-:Y:S01]  /*e420*/  IMAD.MOV.U32 R7, RZ, RZ, R13 ;  /* 0x000000ffff077224 */ /* 0x000fe200078e000d */
[C---:B------:R-:W-:Y:S01]  /*e430*/  ISETP.GT.U32.AND P4, PT, R8.reuse, R5, PT ;  /* 0x000000050800720c */ /* 0x040fe20003f84070 */
[----:B------:R0:W-:Y:S01]  /*e440*/  STL [R1+0x58], R14 ;  /* 0x0000580e01007387 */ /* 0x0001e20000100800 */
[----:B------:R-:W-:Y:S01]  /*e450*/  ISETP.GT.U32.AND P0, PT, R8, R3, PT ;  /* 0x000000030800720c */ /* 0x000fe20003f04070 */
[----:B------:R-:W-:Y:S01]  /*e460*/  IMAD.HI.U32 R9, R2, R7, RZ ;  /* 0x0000000702097227 */ /* 0x000fe200078e00ff */
[----:B------:R-:W-:Y:S01]  /*e470*/  IABS R12, R6 ;  /* 0x00000006000c7213 */ /* 0x000fe20000000000 */
[----:B------:R1:W-:Y:S02]  /*e480*/  STL [R1+0x50], R15 ;  /* 0x0000500f01007387 */ /* 0x0003e40000100800 */
[----:B------:R-:W-:-:S02]  /*e490*/  IMAD.MOV R9, RZ, RZ, -R9 ;  /* 0x000000ffff097224 */ /* 0x000fc400078e0a09 */
[----:B------:R-:W-:-:S04]  /*e4a0*/  IMAD.HI.U32 R10, R2, R12, RZ ;  /* 0x0000000c020a7227 */ /* 0x000fc800078e00ff */
[--C-:B------:R-:W-:Y:S01]  /*e4b0*/  @!P6 IMAD.IADD R4, R4, 0x1, -R8.reuse ;  /* 0x000000010404e824 */ /* 0x100fe200078e0a08 */
[----:B------:R-:W-:Y:S01]  /*e4c0*/  ISETP.GE.AND P6, PT, R0, RZ, PT ;  /* 0x000000ff0000720c */ /* 0x000fe20003fc6270 */
[----:B------:R-:W-:Y:S01]  /*e4d0*/  IMAD R0, R8, R9, R7 ;  /* 0x0000000908007224 */ /* 0x000fe200078e0207 */
[C---:B------:R-:W-:Y:S01]  /*e4e0*/  IADD3 R7, R16.reuse, 0x24, RZ ;  /* 0x0000002410077810 */ /* 0x040fe20007ffe0ff */
[----:B------:R-:W-:Y:S01]  /*e4f0*/  @!P0 IMAD.IADD R3, R3, 0x1, -R8 ;  /* 0x0000000103038824 */ /* 0x000fe200078e0a08 */
[----:B------:R-:W-:Y:S01]  /*e500*/  IADD3 R9, R16, 0x22, RZ ;  /* 0x0000002210097810 */ /* 0x000fe20007ffe0ff */
[----:B------:R-:W-:Y:S01]  /*e510*/  IMAD.MOV R10, RZ, RZ, -R10 ;  /* 0x000000ffff0a7224 */ /* 0x000fe200078e0a0a */
[----:B------:R-:W-:Y:S01]  /*e520*/  ISETP.GT.U32.AND P0, PT, R8, R0, PT ;  /* 0x000000000800720c */ /* 0x000fe20003f04070 */
[----:B------:R-:W-:Y:S02]  /*e530*/  @!P4 IMAD.IADD R5, R5, 0x1, -R8 ;  /* 0x000000010505c824 */ /* 0x000fe400078e0a08 */
[----:B0-----:R-:W-:Y:S01]  /*e540*/  IMAD.MOV.U32 R14, RZ, RZ, R11 ;  /* 0x000000ffff0e7224 */ /* 0x001fe200078e000b */
[----:B------:R-:W-:Y:S01]  /*e550*/  IADD3 R11, R16, 0x20, RZ ;  /* 0x00000020100b7810 */ /* 0x000fe20007ffe0ff */
[C---:B------:R-:W-:Y:S01]  /*e560*/  IMAD R12, R8.reuse, R10, R12 ;  /* 0x0000000a080c7224 */ /* 0x040fe200078e020c */
[----:B------:R-:W-:Y:S01]  /*e570*/  IABS R10, R16 ;  /* 0x00000010000a7213 */ /* 0x000fe20000000000 */
[----:B------:R-:W-:Y:S01]  /*e580*/  @!P5 IMAD.MOV R14, RZ, RZ, -R14 ;  /* 0x000000ffff0ed224 */ /* 0x000fe200078e0a0e */
[C---:B------:R-:W-:Y:S01]  /*e590*/  ISETP.GT.U32.AND P4, PT, R8.reuse, R5, PT ;  /* 0x000000050800720c */ /* 0x040fe20003f84070 */
[----:B------:R-:W-:Y:S01]  /*e5a0*/  IMAD.MOV.U32 R17, RZ, RZ, R3 ;  /* 0x000000ffff117224 */ /* 0x000fe200078e0003 */
[----:B------:R-:W-:Y:S01]  /*e5b0*/  ISETP.GT.U32.AND P5, PT, R8, R4, PT ;  /* 0x000000040800720c */ /* 0x000fe20003fa4070 */
[----:B-1----:R-:W-:Y:S01]  /*e5c0*/  IMAD.HI.U32 R15, R2, R10, RZ ;  /* 0x0000000a020f7227 */ /* 0x002fe200078e00ff */
[----:B------:R0:W-:Y:S01]  /*e5d0*/  STL [R1+0x4c], R14 ;  /* 0x00004c0e01007387 */ /* 0x0001e20000100800 */
[----:B------:R-:W-:-:S02]  /*e5e0*/  IADD3 R3, R16, 0x16, RZ ;  /* 0x0000001610037810 */ /* 0x000fc40007ffe0ff */
[----:B------:R-:W-:Y:S02]  /*e5f0*/  @!P0 IMAD.IADD R0, R0, 0x1, -R8 ;  /* 0x0000000100008824 */ /* 0x000fe400078e0a08 */
[----:B------:R-:W-:Y:S01]  /*e600*/  IMAD.MOV R15, RZ, RZ, -R15 ;  /* 0x000000ffff0f7224 */ /* 0x000fe200078e0a0f */
[----:B------:R-:W-:Y:S01]  /*e610*/  IABS R20, R3 ;  /* 0x0000000300147213 */ /* 0x000fe20000000000 */
[----:B------:R-:W-:Y:S01]  /*e620*/  @!P2 IMAD.MOV R17, RZ, RZ, -R17 ;  /* 0x000000ffff11a224 */ /* 0x000fe200078e0a11 */
[C---:B------:R-:W-:Y:S01]  /*e630*/  ISETP.GT.U32.AND P0, PT, R8.reuse, R0, PT ;  /* 0x000000000800720c */ /* 0x040fe20003f04070 */
[C---:B------:R-:W-:Y:S01]  /*e640*/  IMAD R10, R8.reuse, R15, R10 ;  /* 0x0000000f080a7224 */ /* 0x040fe200078e020a */
[----:B------:R-:W-:Y:S01]  /*e650*/  ISETP.GT.U32.AND P2, PT, R8, R12, PT ;  /* 0x0000000c0800720c */ /* 0x000fe20003f44070 */
[--C-:B------:R-:W-:Y:S01]  /*e660*/  @!P4 IMAD.IADD R5, R5, 0x1, -R8.reuse ;  /* 0x000000010505c824 */ /* 0x100fe200078e0a08 */
[----:B------:R-:W-:Y:S01]  /*e670*/  ISETP.GE.AND P4, PT, R6, RZ, PT ;  /* 0x000000ff0600720c */ /* 0x000fe20003f86270 */
[----:B------:R-:W-:Y:S01]  /*e680*/  @!P5 IMAD.IADD R4, R4, 0x1, -R8 ;  /* 0x000000010404d824 */ /* 0x000fe200078e0a08 */
[----:B------:R-:W-:Y:S01]  /*e690*/  ISETP.GE.AND P5, PT, R7, RZ, PT ;  /* 0x000000ff0700720c */ /* 0x000fe20003fa6270 */
[----:B0-----:R-:W-:Y:S01]  /*e6a0*/  IMAD.MOV.U32 R14, RZ, RZ, R5 ;  /* 0x000000ffff0e7224 */ /* 0x001fe200078e0005 */
[----:B------:R-:W-:Y:S01]  /*e6b0*/  IABS R7, R7 ;  /* 0x0000000700077213 */ /* 0x000fe20000000000 */
[----:B------:R-:W-:-:S02]  /*e6c0*/  IMAD.MOV.U32 R13, RZ, RZ, R4 ;  /* 0x000000ffff0d7224 */ /* 0x000fc400078e0004 */
[----:B------:R-:W-:Y:S01]  /*e6d0*/  @!P1 IMAD.MOV R14, RZ, RZ, -R14 ;  /* 0x000000ffff0e9224 */ /* 0x000fe200078e0a0e */
[----:B------:R-:W-:Y:S01]  /*e6e0*/  ISETP.GE.AND P1, PT, R9, RZ, PT ;  /* 0x000000ff0900720c */ /* 0x000fe20003f26270 */
[--C-:B------:R-:W-:Y:S01]  /*e6f0*/  @!P0 IMAD.IADD R0, R0, 0x1, -R8.reuse ;  /* 0x0000000100008824 */ /* 0x100fe200078e0a08 */
[----:B------:R-:W-:Y:S01]  /*e700*/  ISETP.GT.U32.AND P0, PT, R8, R10, PT ;  /* 0x0000000a0800720c */ /* 0x000fe20003f04070 */
[----:B------:R-:W-:Y:S01]  /*e710*/  @!P3 IMAD.MOV R13, RZ, RZ, -R13 ;  /* 0x000000ffff0db224 */ /* 0x000fe200078e0a0d */
[----:B------:R-:W-:Y:S01]  /*e720*/  STL [R1+0x48], R14 ;  /* 0x0000480e01007387 */ /* 0x000fe20000100800 */
[----:B------:R-:W-:Y:S01]  /*e730*/  ISETP.GE.AND P3, PT, R11, RZ, PT ;  /* 0x000000ff0b00720c */ /* 0x000fe20003f66270 */
[----:B------:R-:W-:Y:S01]  /*e740*/  @!P2 IMAD.IADD R12, R12, 0x1, -R8 ;  /* 0x000000010c0ca824 */ /* 0x000fe200078e0a08 */
[----:B------:R-:W-:Y:S01]  /*e750*/  IABS R11, R11 ;  /* 0x0000000b000b7213 */ /* 0x000fe20000000000 */
[----:B------:R0:W-:Y:S01]  /*e760*/  STL [R1+0x44], R13 ;  /* 0x0000440d01007387 */ /* 0x0001e20000100800 */
[----:B------:R-:W-:-:S02]  /*e770*/  IABS R9, R9 ;  /* 0x0000000900097213 */ /* 0x000fc40000000000 */
[----:B------:R-:W-:Y:S01]  /*e780*/  ISETP.GT.U32.AND P2, PT, R8, R12, PT ;  /* 0x0000000c0800720c */ /* 0x000fe20003f44070 */
[----:B------:R-:W-:Y:S01]  /*e790*/  IMAD.HI.U32 R5, R2, R11, RZ ;  /* 0x0000000b02057227 */ /* 0x000fe200078e00ff */
[----:B------:R1:W-:Y:S03]  /*e7a0*/  STL [R1+0x34], R17 ;  /* 0x0000341101007387 */ /* 0x0003e60000100800 */
[----:B------:R-:W-:Y:S01]  /*e7b0*/  @!P0 IMAD.IADD R10, R10, 0x1, -R8 ;  /* 0x000000010a0a8824 */ /* 0x000fe200078e0a08 */
[----:B------:R-:W-:Y:S01]  /*e7c0*/  STL [R1+0x2c], R3 ;  /* 0x00002c0301007387 */ /* 0x000fe20000100800 */
[----:B0-----:R-:W-:Y:S01]  /*e7d0*/  IABS R13, R26 ;  /* 0x0000001a000d7213 */ /* 0x001fe20000000000 */
[----:B------:R-:W-:Y:S02]  /*e7e0*/  IMAD.HI.U32 R14, R2, R7, RZ ;  /* 0x00000007020e7227 */ /* 0x000fe400078e00ff */
[----:B------:R-:W-:-:S02]  /*e7f0*/  ISETP.GT.U32.AND P0, PT, R8, R10, PT ;  /* 0x0000000a0800720c */ /* 0x000fc40003f04070 */
[----:B------:R-:W-:Y:S01]  /*e800*/  IMAD.HI.U32 R4, R2, R13, RZ ;  /* 0x0000000d02047227 */ /* 0x000fe200078e00ff */
[----:B-1----:R-:W-:-:S03]  /*e810*/  IABS R17, R21 ;  /* 0x0000001500117213 */ /* 0x002fc60000000000 */
[----:B------:R-:W-:Y:S02]  /*e820*/  IMAD.MOV R4, RZ, RZ, -R4 ;  /* 0x000000ffff047224 */ /* 0x000fe400078e0a04 */
[----:B------:R-:W-:Y:S02]  /*e830*/  IMAD.MOV R14, RZ, RZ, -R14 ;  /* 0x000000ffff0e7224 */ /* 0x000fe400078e0a0e */
[----:B------:R-:W-:Y:S02]  /*e840*/  IMAD.MOV R5, RZ, RZ, -R5 ;  /* 0x000000ffff057224 */ /* 0x000fe400078e0a05 */
[----:B------:R-:W-:Y:S02]  /*e850*/  IMAD R13, R8, R4, R13 ;  /* 0x00000004080d7224 */ /* 0x000fe400078e020d */
[----:B------:R-:W-:-:S04]  /*e860*/  IMAD.HI.U32 R6, R2, R9, RZ ;  /* 0x0000000902067227 */ /* 0x000fc800078e00ff */
[----:B------:R-:W-:Y:S01]  /*e870*/  IMAD R7, R8, R14, R7 ;  /* 0x0000000e08077224 */ /* 0x000fe200078e0207 */
[----:B------:R-:W-:Y:S01]  /*e880*/  IADD3 R14, R16, 0x1c, RZ ;  /* 0x0000001c100e7810 */ /* 0x000fe20007ffe0ff */
[----:B------:R-:W-:Y:S01]  /*e890*/  IMAD R11, R8, R5, R11 ;  /* 0x00000005080b7224 */ /* 0x000fe200078e020b */
[----:B------:R-:W-:Y:S01]  /*e8a0*/  IADD3 R5, R16, 0x14, RZ ;  /* 0x0000001410057810 */ /* 0x000fe20007ffe0ff */
[----:B------:R-:W-:Y:S01]  /*e8b0*/  IMAD.MOV.U32 R4, RZ, RZ, R0 ;  /* 0x000000ffff047224 */ /* 0x000fe200078e0000 */
[----:B------:R-:W-:Y:S01]  /*e8c0*/  IABS R15, R14 ;  /* 0x0000000e000f7213 */ /* 0x000fe20000000000 */
[----:B------:R-:W-:Y:S02]  /*e8d0*/  IMAD.MOV R6, RZ, RZ, -R6 ;  /* 0x000000ffff067224 */ /* 0x000fe400078e0a06 */
[----:B------:R-:W-:Y:S01]  /*e8e0*/  @!P6 IMAD.MOV R4, RZ, RZ, -R4 ;  /* 0x000000ffff04e224 */ /* 0x000fe200078e0a04 */
[----:B------:R-:W-:Y:S01]  /*e8f0*/  ISETP.GT.U32.AND P6, PT, R8, R7, PT ;  /* 0x000000070800720c */ /* 0x000fe20003fc4070 */
[--C-:B------:R-:W-:Y:S01]  /*e900*/  @!P0 IMAD.IADD R10, R10, 0x1, -R8.reuse ;  /* 0x000000010a0a8824 */ /* 0x100fe200078e0a08 */
[C---:B------:R-:W-:Y:S01]  /*e910*/  ISETP.GT.U32.AND P0, PT, R8.reuse, R11, PT ;  /* 0x0000000b0800720c */ /* 0x040fe20003f04070 */
[----:B------:R-:W-:Y:S01]  /*e920*/  IMAD R9, R8, R6, R9 ;  /* 0x0000000608097224 */ /* 0x000fe200078e0209 */
[----:B------:R-:W-:Y:S01]  /*e930*/  STL [R1+0x28], R4 ;  /* 0x0000280401007387 */ /* 0x000fe20000100800 */
[----:B------:R-:W-:Y:S01]  /*e940*/  @!P2 IMAD.IADD R12, R12, 0x1, -R8 ;  /* 0x000000010c0ca824 */ /* 0x000fe200078e0a08 */
[----:B------:R-:W-:Y:S01]  /*e950*/  IADD3 R6, R16, 0x12, RZ ;  /* 0x0000001210067810 */ /* 0x000fe20007ffe0ff */
[----:B------:R-:W-:Y:S01]  /*e960*/  IMAD.HI.U32 R0, R2, R15, RZ ;  /* 0x0000000f02007227 */ /* 0x000fe200078e00ff */
[----:B------:R-:W-:Y:S01]  /*e970*/  ISETP.GT.U32.AND P2, PT, R8, R9, PT ;  /* 0x000000090800720c */ /* 0x000fe20003f44070 */
[----:B------:R0:W-:Y:S02]  /*e980*/  STL [R1+0x20], R5 ;  /* 0x0000200501007387 */ /* 0x0001e40000100800 */
[----:B------:R-:W-:-:S02]  /*e990*/  IMAD.MOV R0, RZ, RZ, -R0 ;  /* 0x000000ffff007224 */ /* 0x000fc400078e0a00 */
[--C-:B------:R-:W-:Y:S01]  /*e9a0*/  @!P6 IMAD.IADD R7, R7, 0x1, -R8.reuse ;  /* 0x000000010707e824 */ /* 0x100fe200078e0a08 */
[----:B------:R-:W-:Y:S01]  /*e9b0*/  STL [R1+0x10], R6 ;  /* 0x0000100601007387 */ /* 0x000fe20000100800 */
[----:B------:R-:W-:Y:S01]  /*e9c0*/  @!P0 IMAD.IADD R11, R11, 0x1, -R8 ;  /* 0x000000010b0b8824 */ /* 0x000fe200078e0a08 */
[----:B------:R-:W-:Y:S01]  /*e9d0*/  ISETP.GE.AND P0, PT, R16, RZ, PT ;  /* 0x000000ff1000720c */ /* 0x000fe20003f06270 */
[C---:B------:R-:W-:Y:S01]  /*e9e0*/  IMAD R15, R8.reuse, R0, R15 ;  /* 0x00000000080f7224 */ /* 0x040fe200078e020f */
[----:B------:R-:W-:Y:S01]  /*e9f0*/  ISETP.GT.U32.AND P6, PT, R8, R7, PT ;  /* 0x000000070800720c */ /* 0x000fe20003fc4070 */
[----:B------:R-:W-:-:S04]  /*ea00*/  IMAD.HI.U32 R0, R2, R20, RZ ;  /* 0x0000001402007227 */ /* 0x000fc800078e00ff */
[----:B------:R-:W-:Y:S01]  /*ea10*/  @!P2 IMAD.IADD R9, R9, 0x1, -R8 ;  /* 0x000000010909a824 */ /* 0x000fe200078e0a08 */
[C---:B------:R-:W-:Y:S01]  /*ea20*/  ISETP.GT.U32.AND P2, PT, R8.reuse, R15, PT ;  /* 0x0000000f0800720c */ /* 0x040fe20003f44070 */
[----:B------:R-:W-:Y:S02]  /*ea30*/  IMAD.MOV R0, RZ, RZ, -R0 ;  /* 0x000000ffff007224 */ /* 0x000fe400078e0a00 */
[----:B------:R-:W-:Y:S02]  /*ea40*/  @!P4 IMAD.MOV R12, RZ, RZ, -R12 ;  /* 0x000000ffff0cc224 */ /* 0x000fe400078e0a0c */
[----:B------:R-:W-:Y:S01]  /*ea50*/  @!P0 IMAD.MOV R10, RZ, RZ, -R10 ;  /* 0x000000ffff0a8224 */ /* 0x000fe200078e0a0a */
[C---:B------:R-:W-:Y:S01]  /*ea60*/  ISETP.GT.U32.AND P0, PT, R8.reuse, R11, PT ;  /* 0x0000000b0800720c */ /* 0x040fe20003f04070 */
[----:B------:R-:W-:Y:S01]  /*ea70*/  @!P6 IMAD.IADD R7, R7, 0x1, -R8 ;  /* 0x000000010707e824 */ /* 0x000fe200078e0a08 */
[C---:B------:R-:W-:Y:S01]  /*ea80*/  ISETP.GT.U32.AND P6, PT, R8.reuse, R13, PT ;  /* 0x0000000d0800720c */ /* 0x040fe20003fc4070 */
[----:B------:R-:W-:Y:S01]  /*ea90*/  IMAD R20, R8, R0, R20 ;  /* 0x0000000008147224 */ /* 0x000fe200078e0214 */
[----:B------:R-:W-:Y:S01]  /*eaa0*/  IABS R0, R5 ;  /* 0x0000000500007213 */ /* 0x000fe20000000000 */
[----:B------:R-:W-:Y:S01]  /*eab0*/  @!P5 IMAD.MOV R7, RZ, RZ, -R7 ;  /* 0x000000ffff07d224 */ /* 0x000fe200078e0a07 */
[----:B0-----:R-:W-:Y:S01]  /*eac0*/  IADD3 R5, R16, 0x10, RZ ;  /* 0x0000001010057810 */ /* 0x001fe20007ffe0ff */
[----:B------:R-:W-:Y:S01]  /*ead0*/  @!P2 IMAD.IADD R15, R15, 0x1, -R8 ;  /* 0x000000010f0fa824 */ /* 0x000fe200078e0a08 */
[----:B------:R-:W-:Y:S01]  /*eae0*/  ISETP.GT.U32.AND P2, PT, R8, R9, PT ;  /* 0x000000090800720c */ /* 0x000fe20003f44070 */
[----:B------:R-:W-:-:S02]  /*eaf0*/  IMAD.HI.U32 R4, R2, R17, RZ ;  /* 0x0000001102047227 */ /* 0x000fc400078e00ff */
[----:B------:R0:W-:Y:S01]  /*eb00*/  STL [R1+0x14], R5 ;  /* 0x0000140501007387 */ /* 0x0001e20000100800 */
[C---:B------:R-:W-:Y:S01]  /*eb10*/  ISETP.GT.U32.AND P4, PT, R8.reuse, R15, PT ;  /* 0x0000000f0800720c */ /* 0x040fe20003f84070 */
[--C-:B------:R-:W-:Y:S01]  /*eb20*/  @!P0 IMAD.IADD R11, R11, 0x1, -R8.reuse ;  /* 0x000000010b0b8824 */ /* 0x100fe200078e0a08 */
[----:B------:R-:W-:Y:S01]  /*eb30*/  ISETP.GT.U32.AND P0, PT, R8, R20, PT ;  /* 0x000000140800720c */ /* 0x000fe20003f04070 */
[----:B------:R-:W-:Y:S01]  /*eb40*/  @!P6 IMAD.IADD R13, R13, 0x1, -R8 ;  /* 0x000000010d0de824 */ /* 0x000fe200078e0a08 */
[----:B------:R1:W-:Y:S01]  /*eb50*/  STL [R1+0x24], R12 ;  /* 0x0000240c01007387 */ /* 0x0003e20000100800 */
[----:B------:R-:W-:-:S03]  /*eb60*/  IMAD.HI.U32 R3, R2, R19, RZ ;  /* 0x0000001302037227 */ /* 0x000fc600078e00ff */
[----:B------:R-:W-:Y:S01]  /*eb70*/  ISETP.GT.U32.AND P5, PT, R8, R13, PT ;  /* 0x0000000d0800720c */ /* 0x000fe20003fa4070 */
[----:B------:R-:W-:Y:S01]  /*eb80*/  @!P2 IMAD.IADD R9, R9, 0x1, -R8 ;  /* 0x000000010909a824 */ /* 0x000fe200078e0a08 */
[----:B------:R2:W-:Y:S01]  /*eb90*/  STL [R1+0x18], R10 ;  /* 0x0000180a01007387 */ /* 0x0005e20000100800 */
[----:B------:R-:W-:Y:S01]  /*eba0*/  IMAD.MOV R4, RZ, RZ, -R4 ;  /* 0x000000ffff047224 */ /* 0x000fe200078e0a04 */
[----:B0-----:R-:W-:Y:S01]  /*ebb0*/  IABS R5, R5 ;  /* 0x0000000500057213 */ /* 0x001fe20000000000 */
[--C-:B------:R-:W-:Y:S01]  /*ebc0*/  @!P4 IMAD.IADD R15, R15, 0x1, -R8.reuse ;  /* 0x000000010f0fc824 */ /* 0x100fe200078e0a08 */
[----:B-1----:R-:W-:Y:S01]  /*ebd0*/  IABS R12, R22 ;  /* 0x00000016000c7213 */ /* 0x002fe20000000000 */
[----:B------:R-:W-:Y:S01]  /*ebe0*/  @!P0 IMAD.IADD R20, R20, 0x1, -R8 ;  /* 0x0000000114148824 */ /* 0x000fe200078e0a08 */
[----:B------:R-:W-:Y:S01]  /*ebf0*/  ISETP.GE.AND P4, PT, R26, RZ, PT ;  /* 0x000000ff1a00720c */ /* 0x000fe20003f86270 */
[----:B------:R-:W-:Y:S01]  /*ec00*/  @!P1 IMAD.MOV R9, RZ, RZ, -R9 ;  /* 0x000000ffff099224 */ /* 0x000fe200078e0a09 */
[----:B------:R-:W-:Y:S01]  /*ec10*/  ISETP.GE.AND P0, PT, R21, RZ, PT ;  /* 0x000000ff1500720c */ /* 0x000fe20003f06270 */
[----:B------:R-:W-:Y:S01]  /*ec20*/  IMAD.HI.U32 R21, R2, R12, RZ ;  /* 0x0000000c02157227 */ /* 0x000fe200078e00ff */
[----:B------:R-:W-:Y:S03]  /*ec30*/  STL [R1+0x1c], R7 ;  /* 0x00001c0701007387 */ /* 0x000fe60000100800 */
[----:B------:R-:W-:-:S02]  /*ec40*/  IMAD.MOV R21, RZ, RZ, -R21 ;  /* 0x000000ffff157224 */ /* 0x000fc400078e0a15 */
[----:B------:R-:W-:Y:S02]  /*ec50*/  @!P5 IMAD.IADD R13, R13, 0x1, -R8 ;  /* 0x000000010d0dd824 */ /* 0x000fe400078e0a08 */
[----:B------:R-:W-:Y:S02]  /*ec60*/  @!P3 IMAD.MOV R11, RZ, RZ, -R11 ;  /* 0x000000ffff0bb224 */ /* 0x000fe400078e0a0b */
[C---:B------:R-:W-:Y:S02]  /*ec70*/  IMAD R12, R8.reuse, R21, R12 ;  /* 0x00000015080c7224 */ /* 0x040fe400078e020c */
[----:B------:R-:W3:Y:S01]  /*ec80*/  LDL.LU R21, [R1+0x14] ;  /* 0x0000140001157983 */ /* 0x000ee20000300800 */
[----:B------:R-:W-:Y:S02]  /*ec90*/  @!P4 IMAD.MOV R13, RZ, RZ, -R13 ;  /* 0x000000ffff0dc224 */ /* 0x000fe400078e0a0d */
[----:B------:R-:W-:Y:S01]  /*eca0*/  IMAD.MOV R3, RZ, RZ, -R3 ;  /* 0x000000ffff037224 */ /* 0x000fe200078e0a03 */
[----:B------:R0:W-:Y:S01]  /*ecb0*/  STL [R1+0x2adc], R9 ;  /* 0x002adc0901007387 */ /* 0x0001e20000100800 */
[C---:B------:R-:W-:Y:S01]  /*ecc0*/  IMAD R17, R8.reuse, R4, R17 ;  /* 0x0000000408117224 */ /* 0x040fe200078e0211 */
[----:B------:R-:W-:Y:S01]  /*ecd0*/  IABS R4, R6 ;  /* 0x0000000600047213 */ /* 0x000fe20000000000 */
[----:B------:R-:W-:Y:S01]  /*ece0*/  IMAD R19, R8, R3, R19 ;  /* 0x0000000308137224 */ /* 0x000fe200078e0213 */
[----:B------:R-:W-:Y:S01]  /*ecf0*/  IABS R6, R25 ;  /* 0x0000001900067213 */ /* 0x000fe20000000000 */
[----:B------:R-:W-:Y:S01]  /*ed00*/  IMAD.HI.U32 R3, R2, R0, RZ ;  /* 0x0000000002037227 */ /* 0x000fe200078e00ff */
[----:B------:R-:W-:-:S02]  /*ed10*/  ISETP.GT.U32.AND P6, PT, R8, R17, PT ;  /* 0x000000110800720c */ /* 0x000fc40003fc4070 */
[----:B------:R-:W-:Y:S01]  /*ed20*/  ISETP.GT.U32.AND P2, PT, R8, R19, PT ;  /* 0x000000130800720c */ /* 0x000fe20003f44070 */
[----:B--2---:R-:W-:Y:S01]  /*ed30*/  IMAD.HI.U32 R10, R2, R4, RZ ;  /* 0x00000004020a7227 */ /* 0x004fe200078e00ff */
[----:B0-----:R-:W2:Y:S03]  /*ed40*/  LDL.LU R9, [R1+0x10] ;  /* 0x0000100001097983 */ /* 0x001ea60000300800 */
[----:B------:R-:W-:Y:S01]  /*ed50*/  IMAD.MOV R10, RZ, RZ, -R10 ;  /* 0x000000ffff0a7224 */ /* 0x000fe200078e0a0a */
[----:B------:R0:W-:Y:S01]  /*ed60*/  STL [R1+0x2ae0], R11 ;  /* 0x002ae00b01007387 */ /* 0x0001e20000100800 */
[----:B------:R-:W-:Y:S02]  /*ed70*/  IMAD.MOV R3, RZ, RZ, -R3 ;  /* 0x000000ffff037224 */ /* 0x000fe400078e0a03 */
[C---:B------:R-:W-:Y:S01]  /*ed80*/  IMAD R4, R8.reuse, R10, R4 ;  /* 0x0000000a08047224 */ /* 0x040fe200078e0204 */
[----:B------:R-:W-:Y:S01]  /*ed90*/  IABS R10, R23 ;  /* 0x00000017000a7213 */ /* 0x000fe20000000000 */
[----:B------:R-:W-:-:S02]  /*eda0*/  IMAD R0, R8, R3, R0 ;  /* 0x0000000308007224 */ /* 0x000fc400078e0200 */
[----:B------:R-:W-:Y:S01]  /*edb0*/  @!P2 IMAD.IADD R19, R19, 0x1, -R8 ;  /* 0x000000011313a824 */ /* 0x000fe200078e0a08 */
[----:B------:R-:W-:Y:S01]  /*edc0*/  ISETP.GT.U32.AND P2, PT, R8, R4, PT ;  /* 0x000000040800720c */ /* 0x000fe20003f44070 */
[----:B------:R-:W-:Y:S01]  /*edd0*/  IMAD.HI.U32 R3, R2, R5, RZ ;  /* 0x0000000502037227 */ /* 0x000fe200078e00ff */
[----:B0-----:R-:W4:Y:S01]  /*ede0*/  LDL.LU R11, [R1+0x20] ;  /* 0x00002000010b7983 */ /* 0x001f220000300800 */
[----:B------:R-:W-:Y:S02]  /*edf0*/  ISETP.GT.U32.AND P5, PT, R8, R0, PT ;  /* 0x000000000800720c */ /* 0x000fe40003fa4070 */
[----:B------:R-:W-:Y:S01]  /*ee00*/  IMAD.MOV R3, RZ, RZ, -R3 ;  /* 0x000000ffff037224 */ /* 0x000fe200078e0a03 */
[----:B------:R0:W-:Y:S01]  /*ee10*/  STL [R1+0x2ae4], R13 ;  /* 0x002ae40d01007387 */ /* 0x0001e20000100800 */
[----:B------:R-:W-:-:S04]  /*ee20*/  IMAD.HI.U32 R7, R2, R6, RZ ;  /* 0x0000000602077227 */ /* 0x000fc800078e00ff */
[----:B------:R-:W-:Y:S02]  /*ee30*/  IMAD R5, R8, R3, R5 ;  /* 0x0000000308057224 */ /* 0x000fe400078e0205 */
[--C-:B------:R-:W-:Y:S02]  /*ee40*/  @!P2 IMAD.IADD R4, R4, 0x1, -R8.reuse ;  /* 0x000000010404a824 */ /* 0x100fe400078e0a08 */
[----:B------:R-:W-:Y:S01]  /*ee50*/  IMAD.MOV R7, RZ, RZ, -R7 ;  /* 0x000000ffff077224 */ /* 0x000fe200078e0a07 */
[----:B0-----:R-:W5:Y:S01]  /*ee60*/  LDL.LU R13, [R1+0x2c] ;  /* 0x00002c00010d7983 */ /* 0x001f620000300800 */
[C---:B------:R-:W-:Y:S01]  /*ee70*/  ISETP.GT.U32.AND P2, PT, R8.reuse, R5, PT ;  /* 0x000000050800720c */ /* 0x040fe20003f44070 */
[----:B------:R-:W-:Y:S02]  /*ee80*/  @!P6 IMAD.IADD R17, R17, 0x1, -R8 ;  /* 0x000000011111e824 */ /* 0x000fe400078e0a08 */
[----:B------:R-:W-:Y:S01]  /*ee90*/  IMAD R6, R8, R7, R6 ;  /* 0x0000000708067224 */ /* 0x000fe200078e0206 */
[----:B------:R-:W-:Y:S01]  /*eea0*/  IABS R7, R24 ;  /* 0x0000001800077213 */ /* 0x000fe20000000000 */
[----:B------:R-:W-:Y:S01]  /*eeb0*/  @!P5 IMAD.IADD R0, R0, 0x1, -R8 ;  /* 0x000000010000d824 */ /* 0x000fe200078e0a08 */
[----:B------:R-:W-:Y:S01]  /*eec0*/  ISETP.GT.U32.AND P6, PT, R8, R17, PT ;  /* 0x000000110800720c */ /* 0x000fe20003fc4070 */
[----:B------:R-:W-:Y:S01]  /*eed0*/  IMAD.HI.U32 R3, R2, R10, RZ ;  /* 0x0000000a02037227 */ /* 0x000fe200078e00ff */
[----:B------:R-:W-:-:S05]  /*eee0*/  ISETP.GE.AND P5, PT, R18, RZ, PT ;  /* 0x000000ff1200720c */ /* 0x000fca0003fa6270 */
[----:B------:R-:W-:Y:S01]  /*eef0*/  @!P2 IMAD.IADD R5, R5, 0x1, -R8 ;  /* 0x000000010505a824 */ /* 0x000fe200078e0a08 */
[C---:B------:R-:W-:Y:S01]  /*ef00*/  ISETP.GT.U32.AND P2, PT, R8.reuse, R6, PT ;  /* 0x000000060800720c */ /* 0x040fe20003f44070 */
[----:B------:R-:W-:Y:S01]  /*ef10*/  IMAD.MOV R3, RZ, RZ, -R3 ;  /* 0x000000ffff037224 */ /* 0x000fe200078e0a03 */
[----:B------:R-:W-:Y:S01]  /*ef20*/  ISETP.GT.U32.AND P4, PT, R8, R4, PT ;  /* 0x000000040800720c */ /* 0x000fe20003f84070 */
[----:B------:R-:W-:-:S04]  /*ef30*/  IMAD.HI.U32 R26, R2, R7, RZ ;  /* 0x00000007021a7227 */ /* 0x000fc800078e00ff */
[----:B------:R-:W-:Y:S01]  /*ef40*/  @!P6 IMAD.IADD R17, R17, 0x1, -R8 ;  /* 0x000000011111e824 */ /* 0x000fe200078e0a08 */
[----:B------:R-:W-:Y:S01]  /*ef50*/  ISETP.GE.AND P6, PT, R14, RZ, PT ;  /* 0x000000ff0e00720c */ /* 0x000fe20003fc6270 */
[C---:B------:R-:W-:Y:S01]  /*ef60*/  IMAD R10, R8.reuse, R3, R10 ;  /* 0x00000003080a7224 */ /* 0x040fe200078e020a */
[----:B------:R-:W-:Y:S01]  /*ef70*/  ISETP.GT.U32.AND P3, PT, R8, R0, PT ;  /* 0x000000000800720c */ /* 0x000fe20003f64070 */
[----:B------:R-:W-:Y:S01]  /*ef80*/  IMAD.MOV R26, RZ, RZ, -R26 ;  /* 0x000000ffff1a7224 */ /* 0x000fe200078e0a1a */
[----:B------:R-:W-:Y:S01]  /*ef90*/  IABS R14, R29 ;  /* 0x0000001d000e7213 */ /* 0x000fe20000000000 */
[----:B------:R-:W-:Y:S01]  /*efa0*/  @!P2 IMAD.IADD R6, R6, 0x1, -R8 ;  /* 0x000000010606a824 */ /* 0x000fe200078e0a08 */
[C---:B------:R-:W-:Y:S02]  /*efb0*/  ISETP.GT.U32.AND P2, PT, R8.reuse, R20, PT ;  /* 0x000000140800720c */ /* 0x040fe40003f44070 */
[----:B------:R-:W-:Y:S01]  /*efc0*/  ISETP.GT.U32.AND P1, PT, R8, R19, PT ;  /* 0x000000130800720c */ /* 0x000fe20003f24070 */
[----:B------:R-:W-:-:S04]  /*efd0*/  IMAD.HI.U32 R18, R2, R14, RZ ;  /* 0x0000000e02127227 */ /* 0x000fc800078e00ff */
[----:B------:R-:W-:Y:S01]  /*efe0*/  @!P6 IMAD.MOV R15, RZ, RZ, -R15 ;  /* 0x000000ffff0fe224 */ /* 0x000fe200078e0a0f */
[----:B------:R-:W-:Y:S01]  /*eff0*/  ISETP.GT.U32.AND P6, PT, R8, R5, PT ;  /* 0x000000050800720c */ /* 0x000fe20003fc4070 */
[----:B------:R-:W-:Y:S02]  /*f000*/  IMAD.MOV R18, RZ, RZ, -R18 ;  /* 0x000000ffff127224 */ /* 0x000fe400078e0a12 */
[--C-:B------:R-:W-:Y:S02]  /*f010*/  @!P3 IMAD.IADD R0, R0, 0x1, -R8.reuse ;  /* 0x000000010000b824 */ /* 0x100fe400078e0a08 */
[----:B------:R-:W-:Y:S01]  /*f020*/  @!P2 IMAD.IADD R20, R20, 0x1, -R8 ;  /* 0x000000011414a824 */ /* 0x000fe200078e0a08 */
[C---:B------:R-:W-:Y:S01]  /*f030*/  ISETP.GT.U32.AND P2, PT, R8.reuse, R10, PT ;  /* 0x0000000a0800720c */ /* 0x040fe20003f44070 */
[----:B------:R-:W-:Y:S01]  /*f040*/  @!P0 IMAD.MOV R17, RZ, RZ, -R17 ;  /* 0x000000ffff118224 */ /* 0x000fe200078e0a11 */
[----:B------:R-:W-:Y:S01]  /*f050*/  ISETP.GT.U32.AND P3, PT, R8, R12, PT ;  /* 0x0000000c0800720c */ /* 0x000fe20003f64070 */
[----:B------:R-:W-:Y:S01]  /*f060*/  IMAD.HI.U32 R3, R2, R27, RZ ;  /* 0x0000001b02037227 */ /* 0x000fe200078e00ff */
[----:B------:R-:W-:-:S03]  /*f070*/  ISETP.GT.U32.AND P0, PT, R8, R6, PT ;  /* 0x000000060800720c */ /* 0x000fc60003f04070 */
[C---:B------:R-:W-:Y:S02]  /*f080*/  IMAD R14, R8.reuse, R18, R14 ;  /* 0x00000012080e7224 */ /* 0x040fe400078e020e */
[----:B------:R-:W-:Y:S02]  /*f090*/  IMAD R7, R8, R26, R7 ;  /* 0x0000001a08077224 */ /* 0x000fe400078e0207 */
[----:B------:R-:W-:Y:S02]  /*f0a0*/  IMAD.MOV R3, RZ, RZ, -R3 ;  /* 0x000000ffff037224 */ /* 0x000fe400078e0a03 */
[--C-:B------:R-:W-:Y:S01]  /*f0b0*/  @!P4 IMAD.IADD R4, R4, 0x1, -R8.reuse ;  /* 0x000000010404c824 */ /* 0x100fe200078e0a08 */
[C---:B------:R-:W-:Y:S01]  /*f0c0*/  ISETP.GT.U32.AND P4, PT, R8.reuse, R14, PT ;  /* 0x0000000e0800720c */ /* 0x040fe20003f84070 */
[--C-:B------:R-:W-:Y:S01]  /*f0d0*/  @!P1 IMAD.IADD R19, R19, 0x1, -R8.reuse ;  /* 0x0000000113139824 */ /* 0x100fe200078e0a08 */
[----:B------:R-:W-:Y:S01]  /*f0e0*/  ISETP.GT.U32.AND P1, PT, R8, R7, PT ;  /* 0x000000070800720c */ /* 0x000fe20003f24070 */
[----:B------:R-:W-:Y:S01]  /*f0f0*/  @!P2 IMAD.IADD R10, R10, 0x1, -R8 ;  /* 0x000000010a0aa824 */ /* 0x000fe200078e0a08 */
[----:B------:R-:W-:Y:S01]  /*f100*/  IADD3 R26, R16, 0x2, RZ ;  /* 0x00000002101a7810 */ /* 0x000fe20007ffe0ff */
[----:B------:R-:W-:-:S02]  /*f110*/  IMAD R16, R8, R3, R27 ;  /* 0x0000000308107224 */ /* 0x000fc400078e021b */
[--C-:B------:R-:W-:Y:S02]  /*f120*/  @!P6 IMAD.IADD R5, R5, 0x1, -R8.reuse ;  /* 0x000000010505e824 */ /* 0x100fe400078e0a08 */
[--C-:B------:R-:W-:Y:S02]  /*f130*/  @!P3 IMAD.IADD R12, R12, 0x1, -R8.reuse ;  /* 0x000000010c0cb824 */ /* 0x100fe400078e0a08 */
[--C-:B------:R-:W-:Y:S01]  /*f140*/  @!P0 IMAD.IADD R6, R6, 0x1, -R8.reuse ;  /* 0x0000000106068824 */ /* 0x100fe200078e0a08 */
[----:B------:R-:W-:Y:S01]  /*f150*/  ISETP.GT.U32.AND P0, PT, R8, R16, PT ;  /* 0x000000100800720c */ /* 0x000fe20003f04070 */
[--C-:B------:R-:W-:Y:S01]  /*f160*/  @!P4 IMAD.IADD R14, R14, 0x1, -R8.reuse ;  /* 0x000000010e0ec824 */ /* 0x100fe200078e0a08 */
[----:B------:R-:W-:Y:S01]  /*f170*/  IABS R18, R26 ;  /* 0x0000001a00127213 */ /* 0x000fe20000000000 */
[----:B------:R-:W-:-:S04]  /*f180*/  @!P1 IMAD.IADD R7, R7, 0x1, -R8 ;  /* 0x0000000107079824 */ /* 0x000fc800078e0a08 */
[----:B------:R-:W-:-:S04]  /*f190*/  IMAD.HI.U32 R2, R2, R18, RZ ;  /* 0x0000001202027227 */ /* 0x000fc800078e00ff */
[----:B------:R-:W-:Y:S02]  /*f1a0*/  IMAD.MOV R2, RZ, RZ, -R2 ;  /* 0x000000ffff027224 */ /* 0x000fe400078e0a02 */
[----:B------:R-:W-:Y:S01]  /*f1b0*/  @!P0 IMAD.IADD R16, R16, 0x1, -R8 ;  /* 0x0000000110108824 */ /* 0x000fe200078e0a08 */
[C---:B------:R-:W-:Y:S01]  /*f1c0*/  ISETP.GT.U32.AND P0, PT, R8.reuse, R7, PT ;  /* 0x000000070800720c */ /* 0x040fe20003f04070 */
[C---:B------:R-:W-:Y:S01]  /*f1d0*/  IMAD R18, R8.reuse, R2, R18 ;  /* 0x0000000208127224 */ /* 0x040fe200078e0212 */
[----:B------:R-:W-:Y:S01]  /*f1e0*/  ISETP.GE.AND P4, PT, R25, RZ, PT ;  /* 0x000000ff1900720c */ /* 0x000fe20003f86270 */
[----:B------:R-:W-:Y:S01]  /*f1f0*/  @!P5 IMAD.MOV R19, RZ, RZ, -R19 ;  /* 0x000000ffff13d224 */ /* 0x000fe200078e0a13 */
[----:B------:R-:W-:Y:S01]  /*f200*/  STL [R1+0x2ae8], R15 ;  /* 0x002ae80f01007387 */ /* 0x000fe20000100800 */
[----:B------:R-:W-:-:S03]  /*f210*/  ISETP.GT.U32.AND P5, PT, R8, R10, PT ;  /* 0x0000000a0800720c */ /* 0x000fc60003fa4070 */
[----:B------:R-:W-:Y:S04]  /*f220*/  STL [R1+0x2aec], R17 ;  /* 0x002aec1101007387 */ /* 0x000fe80000100800 */
[----:B------:R-:W5:Y:S01]  /*f230*/  LDL.LU R25, [R1+0x2b9c] ;  /* 0x002b9c0001197983 */ /* 0x000f620000300800 */
[----:B------:R-:W-:Y:S01]  /*f240*/  @!P0 IMAD.IADD R7, R7, 0x1, -R8 ;  /* 0x0000000107078824 */ /* 0x000fe200078e0a08 */
[----:B------:R-:W-:Y:S02]  /*f250*/  ISETP.GT.U32.AND P0, PT, R8, R18, PT ;  /* 0x000000120800720c */ /* 0x000fe40003f04070 */
[----:B------:R-:W-:Y:S01]  /*f260*/  STL [R1+0x2af0], R19 ;  /* 0x002af01301007387 */ /* 0x000fe20000100800 */
[----:B------:R-:W-:Y:S01]  /*f270*/  @!P4 IMAD.MOV R6, RZ, RZ, -R6 ;  /* 0x000000ffff06c224 */ /* 0x000fe200078e0a06 */
[----:B------:R-:W-:Y:S01]  /*f280*/  ISETP.GE.AND P4, PT, R23, RZ, PT ;  /* 0x000000ff1700720c */ /* 0x000fe20003f86270 */
[----:B------:R-:W-:Y:S01]  /*f290*/  @!P5 IMAD.IADD R10, R10, 0x1, -R8 ;  /* 0x000000010a0ad824 */ /* 0x000fe200078e0a08 */
[----:B------:R-:W-:-:S07]  /*f2a0*/  ISETP.GE.AND P5, PT, R22, RZ, PT ;  /* 0x000000ff1600720c */ /* 0x000fce0003fa6270 */
[----:B------:R-:W-:-:S05]  /*f2b0*/  @!P0 IMAD.IADD R18, R18, 0x1, -R8 ;  /* 0x0000000112128824 */ /* 0x000fca00078e0a08 */
[----:B------:R-:W-:-:S13]  /*f2c0*/  ISETP.GT.U32.AND P0, PT, R8, R18, PT ;  /* 0x000000120800720c */ /* 0x000fda0003f04070 */
[----:B------:R-:W-:Y:S01]  /*f2d0*/  @!P0 IMAD.IADD R18, R18, 0x1, -R8 ;  /* 0x0000000112128824 */ /* 0x000fe200078e0a08 */
[----:B---3--:R-:W-:Y:S02]  /*f2e0*/  ISETP.GE.AND P3, PT, R21, RZ, PT ;  /* 0x000000ff1500720c */ /* 0x008fe40003f66270 */
[----:B------:R-:W0:Y:S01]  /*f2f0*/  S2R R21, SR_TID.X ;  /* 0x0000000000157919 */ /* 0x000e220000002100 */
[----:B--2---:R-:W-:-:S03]  /*f300*/  ISETP.GE.AND P2, PT, R9, RZ, PT ;  /* 0x000000ff0900720c */ /* 0x004fc60003f46270 */
[----:B------:R-:W1:Y:S01]  /*f310*/  S2R R9, SR_TID.X ;  /* 0x0000000000097919 */ /* 0x000e620000002100 */
[----:B----4-:R-:W-:Y:S02]  /*f320*/  ISETP.GE.AND P1, PT, R11, RZ, PT ;  /* 0x000000ff0b00720c */ /* 0x010fe40003f26270 */
[----:B-----5:R-:W-:-:S07]  /*f330*/  ISETP.GE.AND P6, PT, R13, RZ, PT ;  /* 0x000000ff0d00720c */ /* 0x020fce0003fc6270 */
[----:B------:R-:W-:Y:S01]  /*f340*/  @!P2 IMAD.MOV R4, RZ, RZ, -R4 ;  /* 0x000000ffff04a224 */ /* 0x000fe200078e0a04 */
[----:B------:R-:W-:-:S05]  /*f350*/  ISETP.GT.U32.AND P2, PT, R8, R16, PT ;  /* 0x000000100800720c */ /* 0x000fca0003f44070 */
[----:B------:R-:W-:Y:S01]  /*f360*/  @!P6 IMAD.MOV R20, RZ, RZ, -R20 ;  /* 0x000000ffff14e224 */ /* 0x000fe200078e0a14 */
[C---:B------:R-:W-:Y:S01]  /*f370*/  ISETP.GT.U32.AND P6, PT, R8.reuse, R14, PT ;  /* 0x0000000e0800720c */ /* 0x040fe20003fc4070 */
[----:B------:R-:W-:Y:S01]  /*f380*/  @!P1 IMAD.MOV R0, RZ, RZ, -R0 ;  /* 0x000000ffff009224 */ /* 0x000fe200078e0a00 */
[C---:B-1----:R-:W-:Y:S02]  /*f390*/  LOP3.LUT R2, R9.reuse, 0x7, RZ, 0xc0, !PT ;  /* 0x0000000709027812 */ /* 0x042fe400078ec0ff */
[----:B------:R-:W-:Y:S01]  /*f3a0*/  ISETP.GT.U32.AND P1, PT, R8, R12, PT ;  /* 0x0000000c0800720c */ /* 0x000fe20003f24070 */
[----:B------:R-:W-:Y:S01]  /*f3b0*/  IMAD.SHL.U32 R3, R9, 0x2, RZ ;  /* 0x0000000209037824 */ /* 0x000fe200078e00ff */
[----:B0-----:R-:W-:Y:S01]  /*f3c0*/  LOP3.LUT R11, R21, 0x80, RZ, 0xc0, !PT ;  /* 0x00000080150b7812 */ /* 0x001fe200078ec0ff */
[----:B------:R-:W-:-:S06]  /*f3d0*/  IMAD.SHL.U32 R21, R9, 0x40, RZ ;  /* 0x0000004009157824 */ /* 0x000fcc00078e00ff */
[--C-:B------:R-:W-:Y:S01]  /*f3e0*/  @!P6 IMAD.IADD R14, R14, 0x1, -R8.reuse ;  /* 0x000000010e0ee824 */ /* 0x100fe200078e0a08 */
[----:B------:R-:W-:Y:S01]  /*f3f0*/  ISETP.GE.AND P6, PT, R28, RZ, PT ;  /* 0x000000ff1c00720c */ /* 0x000fe20003fc6270 */
[----:B------:R-:W-:Y:S01]  /*f400*/  IMAD.SHL.U32 R28, R2, 0x10, RZ ;  /* 0x00000010021c7824 */ /* 0x000fe200078e00ff */
[----:B------:R-:W-:Y:S01]  /*f410*/  STL [R1+0x2af4], R20 ;  /* 0x002af41401007387 */ /* 0x000fe20000100800 */
[----:B------:R-:W-:Y:S01]  /*f420*/  @!P3 IMAD.MOV R5, RZ, RZ, -R5 ;  /* 0x000000ffff05b224 */ /* 0x000fe200078e0a05 */
[----:B------:R-:W-:Y:S01]  /*f430*/  LOP3.LUT R21, R21, 0x1800, RZ, 0xc0, !PT ;  /* 0x0000180015157812 */ /* 0x000fe200078ec0ff */
[----:B------:R-:W-:Y:S01]  /*f440*/  @!P2 IMAD.IADD R16, R16, 0x1, -R8 ;  /* 0x000000011010a824 */ /* 0x000fe200078e0a08 */
[----:B------:R0:W-:Y:S01]  /*f450*/  STL [R1+0x2af8], R0 ;  /* 0x002af80001007387 */ /* 0x0001e20000100800 */
[----:B------:R-:W-:Y:S02]  /*f460*/  LOP3.LUT R28, R28, 0x30, R3, 0x78, !PT ;  /* 0x000000301c1c7812 */ /* 0x000fe400078e7803 */
[----:B------:R-:W-:-:S02]  /*f470*/  ISETP.GE.AND P3, PT, R24, RZ, PT ;  /* 0x000000ff1800720c */ /* 0x000fc40003f66270 */
[----:B------:R-:W-:Y:S02]  /*f480*/  LOP3.LUT R3, R3, 0x10, RZ, 0xc0, !PT ;  /* 0x0000001003037812 */ /* 0x000fe400078ec0ff */
[----:B------:R-:W-:Y:S02]  /*f490*/  ISETP.NE.U32.AND P2, PT, R11, RZ, PT ;  /* 0x000000ff0b00720c */ /* 0x000fe40003f45070 */
[----:B0-----:R-:W-:Y:S01]  /*f4a0*/  LOP3.LUT R0, R9, 0x7f, RZ, 0xc0, !PT ;  /* 0x0000007f09007812 */ /* 0x001fe200078ec0ff */
[----:B------:R-:W-:Y:S01]  /*f4b0*/  @!P1 IMAD.IADD R12, R12, 0x1, -R8 ;  /* 0x000000010c0c9824 */ /* 0x000fe200078e0a08 */
[----:B------:R-:W-:Y:S01]  /*f4c0*/  ISETP.GE.AND P1, PT, R29, RZ, PT ;  /* 0x000000ff1d00720c */ /* 0x000fe20003f26270 */
[C---:B------:R-:W-:Y:S01]  /*f4d0*/  IMAD R27, R2.reuse, 0x410, RZ ;  /* 0x00000410021b7824 */ /* 0x040fe200078e02ff */
[----:B------:R-:W-:Y:S01]  /*f4e0*/  LEA.HI R3, R11, R3, RZ, 0x1e ;  /* 0x000000030b037211 */ /* 0x000fe200078ff0ff */
[----:B------:R-:W-:Y:S01]  /*f4f0*/  IMAD R21, R2, 0x100, R21 ;  /* 0x0000010002157824 */ /* 0x000fe200078e0215 */
[----:B------:R-:W-:Y:S01]  /*f500*/  SEL R2, RZ, 0x110, !P2 ;  /* 0x00000110ff027807 */ /* 0x000fe20005000000 */
[----:B------:R-:W-:Y:S01]  /*f510*/  IMAD.SHL.U32 R29, R0, 0x2, RZ ;  /* 0x00000002001d7824 */ /* 0x000fe200078e00ff */
[----:B------:R-:W-:Y:S01]  /*f520*/  ISETP.GE.AND P2, PT, R26, RZ, PT ;  /* 0x000000ff1a00720c */ /* 0x000fe20003f46270 */
[----:B------:R-:W-:Y:S01]  /*f530*/  STL [R1+0x2afc], R4 ;  /* 0x002afc0401007387 */ /* 0x000fe20000100800 */
[----:B------:R-:W-:Y:S01]  /*f540*/  IMAD.SHL.U32 R26, R9, 0x200, RZ ;  /* 0x00000200091a7824 */ /* 0x000fe200078e00ff */
[----:B------:R-:W-:-:S02]  /*f550*/  LOP3.LUT R3, R27, R3, RZ, 0x3c, !PT ;  /* 0x000000031b037212 */ /* 0x000fc400078e3cff */
[----:B------:R-:W-:Y:S01]  /*f560*/  STL [R1+0x2b00], R5 ;  /* 0x002b000501007387 */ /* 0x000fe20000100800 */
[----:B------:R-:W-:Y:S01]  /*f570*/  LOP3.LUT R2, R2, R29, RZ, 0x3c, !PT ;  /* 0x0000001d02027212 */ /* 0x000fe200078e3cff */
[----:B------:R-:W-:Y:S02]  /*f580*/  IMAD.IADD R28, R21, 0x1, R28 ;  /* 0x00000001151c7824 */ /* 0x000fe400078e021c */
[----:B------:R-:W2:Y:S01]  /*f590*/  LDL.LU R24, [R1+0x2b98] ;  /* 0x002b980001187983 */ /* 0x000ea20000300800 */
[----:B------:R-:W-:-:S03]  /*f5a0*/  LOP3.LUT R3, R3, 0x2000, R26, 0xf8, !PT ;  /* 0x0000200003037812 */ /* 0x000fc600078ef81a */
[----:B------:R-:W-:Y:S01]  /*f5b0*/  STL [R1+0x2b04], R6 ;  /* 0x002b040601007387 */ /* 0x000fe20000100800 */
[----:B------:R-:W-:-:S03]  /*f5c0*/  @!P3 IMAD.MOV R7, RZ, RZ, -R7 ;  /* 0x000000ffff07b224 */ /* 0x000fc600078e0a07 */
[----:B------:R-:W3:Y:S04]  /*f5d0*/  LDL.LU R23, [R1+0x2b94] ;  /* 0x002b940001177983 */ /* 0x000ee80000300800 */
[----:B------:R-:W4:Y:S04]  /*f5e0*/  LDL.LU R22, [R1+0x2b90] ;  /* 0x002b900001167983 */ /* 0x000f280000300800 */
[----:B------:R-:W-:Y:S04]  /*f5f0*/  STL [R1+0x2a58], R2 ;  /* 0x002a580201007387 */ /* 0x000fe80000100800 */
[----:B------:R-:W-:Y:S04]  /*f600*/  STL [R1+0x2a5c], R28 ;  /* 0x002a5c1c01007387 */ /* 0x000fe80000100800 */
[----:B------:R-:W-:Y:S04]  /*f610*/  STL [R1+0x2a60], R3 ;  /* 0x002a600301007387 */ /* 0x000fe80000100800 */
[----:B------:R0:W-:Y:S01]  /*f620*/  STL [R1+0x2b08], R7 ;  /* 0x002b080701007387 */ /* 0x0001e20000100800 */
[----:B------:R-:W-:-:S03]  /*f630*/  IMAD R0, R0, c[0x0][0x18c], RZ ;  /* 0x0000630000007a24 */ /* 0x000fc600078e02ff */
[----:B0-----:R-:W5:Y:S04]  /*f640*/  LDL.LU R7, [R1+0x38] ;  /* 0x0000380001077983 */ /* 0x001f680000300800 */
[----:B------:R-:W5:Y:S04]  /*f650*/  LDL.LU R3, [R1+0x54] ;  /* 0x0000540001037983 */ /* 0x000f680000300800 */
[----:B------:R-:W5:Y:S04]  /*f660*/  LDL.LU R26, [R1+0x60] ;  /* 0x00006000011a7983 */ /* 0x000f680000300800 */
[----:B------:R-:W5:Y:S04]  /*f670*/  LDL.LU R28, [R1+0x7c] ;  /* 0x00007c00011c7983 */ /* 0x000f680000300800 */
[----:B------:R-:W5:Y:S04]  /*f680*/  LDL.LU R2, [R1+0x3b0] ;  /* 0x0003b00001027983 */ /* 0x000f680000300800 */
[----:B------:R-:W5:Y:S04]  /*f690*/  LDL.LU R29, [R1+0x3b4] ;  /* 0x0003b400011d7983 */ /* 0x000f680000300800 */
[----:B------:R-:W5:Y:S01]  /*f6a0*/  LDL.LU R27, [R1+0x3b8] ;  /* 0x0003b800011b7983 */ /* 0x000f620000300800 */
[----:B------:R-:W-:-:S03]  /*f6b0*/  LEA R8, P3, R0, c[0x0][0x168], 0x1 ;  /* 0x00005a0000087a11 */ /* 0x000fc600078608ff */
[----:B------:R-:W5:Y:S04]  /*f6c0*/  LDL.LU R6, [R1+0x3bc] ;  /* 0x0003bc0001067983 */ /* 0x000f680000300800 */
[----:B------:R-:W5:Y:S04]  /*f6d0*/  LDL.LU R5, [R1+0x3c4] ;  /* 0x0003c40001057983 */ /* 0x000f680000300800 */
[----:B------:R-:W5:Y:S04]  /*f6e0*/  LDL.LU R4, [R1+0x3cc] ;  /* 0x0003cc0001047983 */ /* 0x000f680000300800 */
[----:B------:R-:W5:Y:S04]  /*f6f0*/  LDL.LU R0, [R1+0x3d0] ;  /* 0x0003d00001007983 */ /* 0x000f680000300800 */
[----:B------:R-:W5:Y:S04]  /*f700*/  LDL.LU R20, [R1+0x3d4] ;  /* 0x0003d40001147983 */ /* 0x000f680000300800 */
[----:B------:R-:W5:Y:S04]  /*f710*/  LDL.LU R19, [R1+0x3c8] ;  /* 0x0003c80001137983 */ /* 0x000f680000300800 */
[----:B------:R-:W5:Y:S04]  /*f720*/  LDL.LU R17, [R1+0x3c0] ;  /* 0x0003c00001117983 */ /* 0x000f680000300800 */
[----:B------:R-:W5:Y:S04]  /*f730*/  LDL.LU R15, [R1+0x80] ;  /* 0x00008000010f7983 */ /* 0x000f680000300800 */
[----:B------:R-:W5:Y:S01]  /*f740*/  LDL.LU R13, [R1+0x3a0] ;  /* 0x0003a000010d7983 */ /* 0x000f620000300800 */
[----:B------:R-:W-:Y:S01]  /*f750*/  @!P4 IMAD.MOV R10, RZ, RZ, -R10 ;  /* 0x000000ffff0ac224 */ /* 0x000fe200078e0a0a */
[----:B------:R-:W-:Y:S01]  /*f760*/  ISETP.NE.AND P0, PT, RZ, c[0x0][0x17c], PT ;  /* 0x00005f00ff007a0c */ /* 0x000fe20003f05270 */
[----:B------:R-:W-:Y:S01]  /*f770*/  @!P5 IMAD.MOV R12, RZ, RZ, -R12 ;  /* 0x000000ffff0cd224 */ /* 0x000fe200078e0a0c */
[----:B------:R-:W-:Y:S01]  /*f780*/  LOP3.LUT R21, RZ, c[0x0][0x17c], RZ, 0x33, !PT ;  /* 0x00005f00ff157a12 */ /* 0x000fe200078e33ff */
[----:B------:R-:W5:Y:S01]  /*f790*/  LDL.LU R11, [R1+0x3a4] ;  /* 0x0003a400010b7983 */ /* 0x000f620000300800 */
[----:B------:R-:W-:-:S02]  /*f7a0*/  @!P1 IMAD.MOV R14, RZ, RZ, -R14 ;  /* 0x000000ffff0e9224 */ /* 0x000fc400078e0a0e */
[----:B------:R-:W-:Y:S01]  /*f7b0*/  @!P6 IMAD.MOV R16, RZ, RZ, -R16 ;  /* 0x000000ffff10e224 */ /* 0x000fe200078e0a10 */
[----:B------:R-:W5:Y:S01]  /*f7c0*/  LDL.LU R9, [R1+0x3a8] ;  /* 0x0003a80001097983 */ /* 0x000f620000300800 */
[----:B------:R-:W-:-:S03]  /*f7d0*/  @!P2 IMAD.MOV R18, RZ, RZ, -R18 ;  /* 0x000000ffff12a224 */ /* 0x000fc600078e0a12 */
[----:B------:R-:W-:Y:S04]  /*f7e0*/  STL [R1+0x2ac8], R8 ;  /* 0x002ac80801007387 */ /* 0x000fe80000100800 */
[----:B------:R2:W-:Y:S04]  /*f7f0*/  STL [R1+0x2b0c], R10 ;  /* 0x002b0c0a01007387 */ /* 0x0005e80000100800 */
[----:B------:R3:W-:Y:S04]  /*f800*/  STL [R1+0x2b10], R12 ;  /* 0x002b100c01007387 */ /* 0x0007e80000100800 */
[----:B------:R-:W-:Y:S04]  /*f810*/  STL [R1+0x2b14], R14 ;  /* 0x002b140e01007387 */ /* 0x000fe80000100800 */
[----:B------:R-:W-:Y:S04]  /*f820*/  STL [R1+0x2b18], R16 ;  /* 0x002b181001007387 */ /* 0x000fe80000100800 */
[----:B------:R-:W-:Y:S01]  /*f830*/  STL [R1+0x2b1c], R18 ;  /* 0x002b1c1201007387 */ /* 0x000fe20000100800 */
[----:B--2---:R-:W-:-:S02]  /*f840*/  SEL R10, R21, R24, !P0 ;  /* 0x00000018150a7207 */ /* 0x004fc40004000000 */
[C---:B---3--:R-:W-:Y:S02]  /*f850*/  SEL R12, R21.reuse, R23, !P0 ;  /* 0x00000017150c7207 */ /* 0x048fe40004000000 */
[----:B----4-:R-:W-:-:S05]  /*f860*/  SEL R8, R21, R22, !P0 ;  /* 0x0000001615087207 */ /* 0x010fca0004000000 */
[----:B------:R0:W-:Y:S04]  /*f870*/  STL [R1+0x40], R8 ;  /* 0x0000400801007387 */ /* 0x0001e80000100800 */
[----:B------:R-:W-:Y:S01]  /*f880*/  STL [R1+0x3c], R12 ;  /* 0x00003c0c01007387 */ /* 0x000fe20000100800 */
[----:B0-----:R-:W-:-:S03]  /*f890*/  SEL R8, R21, R25, !P0 ;  /* 0x0000001915087207 */ /* 0x001fc60004000000 */
[----:B------:R-:W-:Y:S04]  /*f8a0*/  STL [R1+0x30], R10 ;  /* 0x0000300a01007387 */ /* 0x000fe80000100800 */
[----:B------:R0:W-:Y:S01]  /*f8b0*/  STL [R1+0x20], R8 ;  /* 0x0000200801007387 */ /* 0x0001e20000100800 */
[C---:B-----5:R-:W-:Y:S02]  /*f8c0*/  SEL R7, R21.reuse, R7, !P0 ;  /* 0x0000000715077207 */ /* 0x060fe40004000000 */
[----:B------:R-:W-:-:S03]  /*f8d0*/  SEL R3, R21, R3, !P0 ;  /* 0x0000000315037207 */ /* 0x000fc60004000000 */
[----:B------:R1:W-:Y:S01]  /*f8e0*/  STL [R1+0x14], R7 ;  /* 0x0000140701007387 */ /* 0x0003e20000100800 */
[----:B0-----:R-:W-:-:S03]  /*f8f0*/  SEL R8, R21, R26, !P0 ;  /* 0x0000001a15087207 */ /* 0x001fc60004000000 */
[----:B------:R0:W-:Y:S01]  /*f900*/  STL [R1+0x10], R3 ;  /* 0x0000100301007387 */ /* 0x0001e20000100800 */
[----:B-1----:R-:W-:-:S03]  /*f910*/  SEL R7, R21, R28, !P0 ;  /* 0x0000001c15077207 */ /* 0x002fc60004000000 */
[----:B------:R-:W-:Y:S01]  /*f920*/  STL [R1+0xc], R8 ;  /* 0x00000c0801007387 */ /* 0x000fe20000100800 */
[C---:B0-----:R-:W-:Y:S02]  /*f930*/  SEL R3, R21.reuse, R2, !P0 ;  /* 0x0000000215037207 */ /* 0x041fe40004000000 */
[C---:B------:R-:W-:Y:S02]  /*f940*/  SEL R2, R21.reuse, R29, !P0 ;  /* 0x0000001d15027207 */ /* 0x040fe40004000000 */
[C---:B------:R-:W-:Y:S01]  /*f950*/  SEL R22, R21.reuse, R27, !P0 ;  /* 0x0000001b15167207 */ /* 0x040fe20004000000 */
[----:B------:R-:W-:Y:S01]  /*f960*/  STL [R1+0x8], R7 ;  /* 0x0000080701007387 */ /* 0x000fe20000100800 */
[----:B------:R-:W-:-:S03]  /*f970*/  SEL R23, R21, R6, !P0 ;  /* 0x0000000615177207 */ /* 0x000fc60004000000 */
[----:B------:R-:W-:Y:S01]  /*f980*/  STL [R1+0x4], R3 ;  /* 0x0000040301007387 */ /* 0x000fe20000100800 */
[----:B------:R-:W-:-:S03]  /*f990*/  SEL R24, R21, R5, !P0 ;  /* 0x0000000515187207 */ /* 0x000fc60004000000 */
[----:B------:R-:W-:Y:S01]  /*f9a0*/  STL [R1+0x2b20], R22 ;  /* 0x002b201601007387 */ /* 0x000fe20000100800 */
[----:B------:R-:W-:-:S03]  /*f9b0*/  SEL R25, R21, R4, !P0 ;  /* 0x0000000415197207 */ /* 0x000fc60004000000 */
[----:B------:R0:W-:Y:S01]  /*f9c0*/  STL [R1], R2 ;  /* 0x0000000201007387 */ /* 0x0001e20000100800 */
[----:B------:R-:W-:-:S03]  /*f9d0*/  SEL R26, R21, R0, !P0 ;  /* 0x00000000151a7207 */ /* 0x000fc60004000000 */
[----:B------:R-:W-:Y:S01]  /*f9e0*/  STL [R1+0x2b24], R23 ;  /* 0x002b241701007387 */ /* 0x000fe20000100800 */
[----:B------:R-:W-:-:S03]  /*f9f0*/  SEL R27, R21, R20, !P0 ;  /* 0x00000014151b7207 */ /* 0x000fc60004000000 */
[----:B------:R-:W-:Y:S01]  /*fa00*/  STL [R1+0x2b28], R24 ;  /* 0x002b281801007387 */ /* 0x000fe20000100800 */
[----:B------:R-:W-:-:S03]  /*fa10*/  SEL R29, R21, R19, !P0 ;  /* 0x00000013151d7207 */ /* 0x000fc60004000000 */
[----:B------:R-:W-:Y:S01]  /*fa20*/  STL [R1+0x2b2c], R25 ;  /* 0x002b2c1901007387 */ /* 0x000fe20000100800 */
[----:B0-----:R-:W-:-:S03]  /*fa30*/  SEL R2, R21, R17, !P0 ;  /* 0x0000001115027207 */ /* 0x001fc60004000000 */
[----:B------:R-:W-:Y:S01]  /*fa40*/  STL [R1+0x2b30], R26 ;  /* 0x002b301a01007387 */ /* 0x000fe20000100800 */
[----:B------:R-:W-:-:S03]  /*fa50*/  SEL R0, R21, R15, !P0 ;  /* 0x0000000f15007207 */ /* 0x000fc60004000000 */
[----:B------:R-:W-:Y:S01]  /*fa60*/  STL [R1+0x2b34], R27 ;  /* 0x002b341b01007387 */ /* 0x000fe20000100800 */
[----:B------:R-:W-:-:S03]  /*fa70*/  SEL R3, R21, R13, !P0 ;  /* 0x0000000d15037207 */ /* 0x000fc60004000000 */
[----:B------:R0:W-:Y:S04]  /*fa80*/  STL [R1+0x2b38], R29 ;  /* 0x002b381d01007387 */ /* 0x0001e80000100800 */
[----:B------:R1:W-:Y:S04]  /*fa90*/  STL [R1+0x2c], R2 ;  /* 0x00002c0201007387 */ /* 0x0003e80000100800 */
[----:B------:R2:W-:Y:S04]  /*faa0*/  STL [R1+0x38], R0 ;  /* 0x0000380001007387 */ /* 0x0005e80000100800 */
[----:B------:R-:W-:Y:S04]  /*fab0*/  STL [R1+0x54], R3 ;  /* 0x0000540301007387 */ /* 0x000fe80000100800 */
[----:B0-----:R-:W3:Y:S01]  /*fac0*/  LDL.LU R29, [R1+0x98] ;  /* 0x00009800011d7983 */ /* 0x001ee20000300800 */
[----:B-1----:R-:W-:-:S02]  /*fad0*/  SEL R2, R21, R11, !P0 ;  /* 0x0000000b15027207 */ /* 0x002fc40004000000 */
[----:B--2---:R-:W-:-:S03]  /*fae0*/  SEL R0, R21, R9, !P0 ;  /* 0x0000000915007207 */ /* 0x004fc60004000000 */
[----:B------:R-:W-:Y:S04]  /*faf0*/  STL [R1+0x60], R2 ;  /* 0x0000600201007387 */ /* 0x000fe80000100800 */
[----:B---3--:R0:W-:Y:S04]  /*fb00*/  STL [R1+0x2b84], R29 ;  /* 0x002b841d01007387 */ /* 0x0081e80000100800 */
[----:B------:R-:W-:Y:S04]  /*fb10*/  STL [R1+0x7c], R0 ;  /* 0x00007c0001007387 */ /* 0x000fe80000100800 */
[----:B0-----:R-:W2:Y:S04]  /*fb20*/  LDL.LU R29, [R1+0x88] ;  /* 0x00008800011d7983 */ /* 0x001ea80000300800 */
[----:B--2---:R0:W-:Y:S04]  /*fb30*/  STL [R1+0x2b88], R29 ;  /* 0x002b881d01007387 */ /* 0x0041e80000100800 */
[----:B0-----:R-:W2:Y:S04]  /*fb40*/  LDL.LU R29, [R1+0x84] ;  /* 0x00008400011d7983 */ /* 0x001ea80000300800 */
[----:B--2---:R0:W-:Y:S04]  /*fb50*/  STL [R1+0x2b8c], R29 ;  /* 0x002b8c1d01007387 */ /* 0x0041e80000100800 */
[----:B0-----:R-:W2:Y:S04]  /*fb60*/  LDL.LU R29, [R1+0x3ac] ;  /* 0x0003ac00011d7983 */ /* 0x001ea80000300800 */
[----:B------:R-:W3:Y:S04]  /*fb70*/  LDL.LU R27, [R1+0xac] ;  /* 0x0000ac00011b7983 */ /* 0x000ee80000300800 */
[----:B------:R-:W4:Y:S04]  /*fb80*/  LDL.LU R26, [R1+0xdc] ;  /* 0x0000dc00011a7983 */ /* 0x000f280000300800 */
[----:B------:R-:W5:Y:S04]  /*fb90*/  LDL.LU R25, [R1+0xe4] ;  /* 0x0000e40001197983 */ /* 0x000f680000300800 */
[----:B------:R-:W3:Y:S04]  /*fba0*/  LDL.LU R24, [R1+0xec] ;  /* 0x0000ec0001187983 */ /* 0x000ee80000300800 */
        /* <DEDUP_REMOVED lines=22> */
[----:B------:R-:W3:Y:S01]  /*fd10*/  LDL.LU R9, [R1+0x374] ;  /* 0x0003740001097983 */ /* 0x000ee20000300800 */
[----:B--2---:R-:W-:-:S05]  /*fd20*/  SEL R29, R21, R29, !P0 ;  /* 0x0000001d151d7207 */ /* 0x004fca0004000000 */
[----:B------:R0:W-:Y:S04]  /*fd30*/  STL [R1+0x80], R29 ;  /* 0x0000801d01007387 */ /* 0x0001e80000100800 */
[----:B0-----:R-:W2:Y:S02]  /*fd40*/  LDL.LU R29, [R1+0x2b8c] ;  /* 0x002b8c00011d7983 */ /* 0x001ea40000300800 */
[----:B--2---:R-:W-:-:S05]  /*fd50*/  SEL R29, R21, R29, !P0 ;  /* 0x0000001d151d7207 */ /* 0x004fca0004000000 */
[----:B------:R0:W-:Y:S04]  /*fd60*/  STL [R1+0x84], R29 ;  /* 0x0000841d01007387 */ /* 0x0001e80000100800 */
[----:B0-----:R-:W2:Y:S02]  /*fd70*/  LDL.LU R29, [R1+0x2b88] ;  /* 0x002b8800011d7983 */ /* 0x001ea40000300800 */
[----:B--2---:R-:W-:-:S05]  /*fd80*/  SEL R29, R21, R29, !P0 ;  /* 0x0000001d151d7207 */ /* 0x004fca0004000000 */
[----:B------:R0:W-:Y:S04]  /*fd90*/  STL [R1+0x88], R29 ;  /* 0x0000881d01007387 */ /* 0x0001e80000100800 */
[----:B0-----:R-:W2:Y:S01]  /*fda0*/  LDL.LU R29, [R1+0x2b84] ;  /* 0x002b8400011d7983 */ /* 0x001ea20000300800 */
[C---:B---3--:R-:W-:Y:S02]  /*fdb0*/  SEL R27, R21.reuse, R27, !P0 ;  /* 0x0000001b151b7207 */ /* 0x048fe40004000000 */
[C---:B------:R-:W-:Y:S02]  /*fdc0*/  SEL R5, R21.reuse, R5, !P0 ;  /* 0x0000000515057207 */ /* 0x040fe40004000000 */
[----:B--2---:R-:W-:-:S05]  /*fdd0*/  SEL R29, R21, R29, !P0 ;  /* 0x0000001d151d7207 */ /* 0x004fca0004000000 */
[----:B------:R4:W-:Y:S04]  /*fde0*/  STL [R1+0x98], R29 ;  /* 0x0000981d01007387 */ /* 0x0009e80000100800 */
[----:B------:R5:W-:Y:S01]  /*fdf0*/  STL [R1+0xac], R27 ;  /* 0x0000ac1b01007387 */ /* 0x000be20000100800 */
[C---:B----4-:R-:W-:Y:S02]  /*fe00*/  SEL R29, R21.reuse, R26, !P0 ;  /* 0x0000001a151d7207 */ /* 0x050fe40004000000 */
[C---:B------:R-:W-:Y:S02]  /*fe10*/  SEL R26, R21.reuse, R24, !P0 ;  /* 0x00000018151a7207 */ /* 0x040fe40004000000 */
[C---:B-----5:R-:W-:Y:S02]  /*fe20*/  SEL R27, R21.reuse, R25, !P0 ;  /* 0x00000019151b7207 */ /* 0x060fe40004000000 */
[C---:B------:R-:W-:Y:S01]  /*fe30*/  SEL R25, R21.reuse, R23, !P0 ;  /* 0x0000001715197207 */ /* 0x040fe20004000000 */
[----:B------:R-:W-:Y:S01]  /*fe40*/  STL [R1+0xdc], R29 ;  /* 0x0000dc1d01007387 */ /* 0x000fe20000100800 */
[----:B------:R-:W-:-:S02]  /*fe50*/  SEL R24, R21, R22, !P0 ;  /* 0x0000001615187207 */ /* 0x000fc40004000000 */
[C---:B------:R-:W-:Y:S01]  /*fe60*/  SEL R23, R21.reuse, R18, !P0 ;  /* 0x0000001215177207 */ /* 0x040fe20004000000 */
[----:B------:R-:W-:Y:S01]  /*fe70*/  STL [R1+0xe4], R27 ;  /* 0x0000e41b01007387 */ /* 0x000fe20000100800 */
[C---:B------:R-:W-:Y:S02]  /*fe80*/  SEL R22, R21.reuse, R16, !P0 ;  /* 0x0000001015167207 */ /* 0x040fe40004000000 */
[C---:B------:R-:W-:Y:S01]  /*fe90*/  SEL R18, R21.reuse, R14, !P0 ;  /* 0x0000000e15127207 */ /* 0x040fe20004000000 */
[----:B------:R-:W-:Y:S01]  /*fea0*/  STL [R1+0xec], R26 ;  /* 0x0000ec1a01007387 */ /* 0x000fe20000100800 */
        /* <DEDUP_REMOVED lines=12> */
[----:B------:R-:W-:Y:S04]  /*ff70*/  STL [R1+0x148], R16 ;  /* 0x0001481001007387 */ /* 0x000fe80000100800 */
[----:B------:R-:W-:Y:S01]  /*ff80*/  STL [R1+0x198], R14 ;  /* 0x0001980e01007387 */ /* 0x000fe20000100800 */
[----:B------:R-:W-:-:S03]  /*ff90*/  SEL R2, R21, R6, !P0 ;  /* 0x0000000615027207 */ /* 0x000fc60004000000 */
[----:B------:R-:W-:Y:S04]  /*ffa0*/  STL [R1+0x1a0], R12 ;  /* 0x0001a00c01007387 */ /* 0x000fe80000100800 */
[----:B------:R-:W-:Y:S04]  /*ffb0*/  STL [R1+0x1a8], R10 ;  /* 0x0001a80a01007387 */ /* 0x000fe80000100800 */
[----:B------:R-:W-:Y:S04]  /*ffc0*/  STL [R1+0x1e4], R8 ;  /* 0x0001e40801007387 */ /* 0x000fe80000100800 */
[----:B------:R-:W-:Y:S04]  /*ffd0*/  STL [R1+0x1f0], R7 ;  /* 0x0001f00701007387 */ /* 0x000fe80000100800 */
[----:B------:R0:W-:Y:S04]  /*ffe0*/  STL [R1+0x1f8], R3 ;  /* 0x0001f80301007387 */ /* 0x0001e80000100800 */
[----:B------:R1:W-:Y:S01]  /*fff0*/  STL [R1+0x400], R2 ;  /* 0x0004000201007387 */ /* 0x0003e20000100800 */
[----:B0-----:R-:W-:-:S03]  /*10000*/  SEL R3, R21, R4, !P0 ;  /* 0x0000000415037207 */ /* 0x001fc60004000000 */
[----:B------:R-:W-:Y:S01]  /*10010*/  STL [R1+0x3fc], R5 ;  /* 0x0003fc0501007387 */ /* 0x000fe20000100800 */
[----:B-1----:R-:W-:-:S03]  /*10020*/  SEL R2, R21, R0, !P0 ;  /* 0x0000000015027207 */ /* 0x002fc60004000000 */
[----:B------:R0:W-:Y:S01]  /*10030*/  STL [R1+0x3f8], R3 ;  /* 0x0003f80301007387 */ /* 0x0001e20000100800 */
[----:B------:R-:W-:-:S03]  /*10040*/  SEL R0, R21, R20, !P0 ;  /* 0x0000001415007207 */ /* 0x000fc60004000000 */
[----:B------:R1:W-:Y:S01]  /*10050*/  STL [R1+0x3ec], R2 ;  /* 0x0003ec0201007387 */ /* 0x0003e20000100800 */
[----:B0-----:R-:W-:-:S03]  /*10060*/  SEL R3, R21, R19, !P0 ;  /* 0x0000001315037207 */ /* 0x001fc60004000000 */
[----:B------:R0:W-:Y:S01]  /*10070*/  STL [R1+0x3e8], R0 ;  /* 0x0003e80001007387 */ /* 0x0001e20000100800 */
[----:B-1----:R-:W-:-:S03]  /*10080*/  SEL R2, R21, R17, !P0 ;  /* 0x0000001115027207 */ /* 0x002fc60004000000 */
[----:B------:R1:W-:Y:S01]  /*10090*/  STL [R1+0x3e4], R3 ;  /* 0x0003e40301007387 */ /* 0x0003e20000100800 */
[----:B0-----:R-:W-:-:S03]  /*100a0*/  SEL R0, R21, R15, !P0 ;  /* 0x0000000f15007207 */ /* 0x001fc60004000000 */
[----:B------:R0:W-:Y:S01]  /*100b0*/  STL [R1+0x3e0], R2 ;  /* 0x0003e00201007387 */ /* 0x0001e20000100800 */
[----:B-1----:R-:W-:-:S03]  /*100c0*/  SEL R3, R21, R13, !P0 ;  /* 0x0000000d15037207 */ /* 0x002fc60004000000 */
[----:B------:R1:W-:Y:S04]  /*100d0*/  STL [R1+0x3dc], R0 ;  /* 0x0003dc0001007387 */ /* 0x0003e80000100800 */
[----:B------:R-:W-:Y:S04]  /*100e0*/  STL [R1+0x3d8], R3 ;  /* 0x0003d80301007387 */ /* 0x000fe80000100800 */
[----:B------:R-:W2:Y:S01]  /*100f0*/  LDL.LU R29, [R1+0x318] ;  /* 0x00031800011d7983 */ /* 0x000ea20000300800 */
[C---:B0-----:R-:W-:Y:S02]  /*10100*/  SEL R2, R21.reuse, R11, !P0 ;  /* 0x0000000b15027207 */ /* 0x041fe40004000000 */
[----:B-1----:R-:W-:-:S03]  /*10110*/  SEL R0, R21, R9, !P0 ;  /* 0x0000000915007207 */ /* 0x002fc60004000000 */
[----:B------:R-:W-:Y:S04]  /*10120*/  STL [R1+0x3d4], R2 ;  /* 0x0003d40201007387 */ /* 0x000fe80000100800 */
[----:B--2---:R0:W-:Y:S04]  /*10130*/  STL [R1+0x2b78], R29 ;  /* 0x002b781d01007387 */ /* 0x0041e80000100800 */
        /* <DEDUP_REMOVED lines=538> */
[C---:B----4-:R-:W-:Y:S02]  /*122e0*/  SEL R26, R21.reuse, R26, !P0 ;  /* 0x0000001a151a7207 */ /* 0x050fe40004000000 */
[C---:B-----5:R-:W-:Y:S02]  /*122f0*/  SEL R25, R21.reuse, R25, !P0 ;  /* 0x0000001915197207 */ /* 0x060fe40004000000 */
[----:B------:R-:W-:-:S02]  /*12300*/  SEL R24, R21, R24, !P0 ;  /* 0x0000001815187207 */ /* 0x000fc40004000000 */
[C---:B------:R-:W-:Y:S02]  /*12310*/  SEL R23, R21.reuse, R23, !P0 ;  /* 0x0000001715177207 */ /* 0x040fe40004000000 */
[C---:B------:R-:W-:Y:S02]  /*12320*/  SEL R22, R21.reuse, R22, !P0 ;  /* 0x0000001615167207 */ /* 0x040fe40004000000 */
[C---:B------:R-:W-:Y:S02]  /*12330*/  SEL R18, R21.reuse, R18, !P0 ;  /* 0x0000001215127207 */ /* 0x040fe40004000000 */
[C---:B------:R-:W-:Y:S02]  /*12340*/  SEL R16, R21.reuse, R16, !P0 ;  /* 0x0000001015107207 */ /* 0x040fe40004000000 */
[C---:B------:R-:W-:Y:S02]  /*12350*/  SEL R14, R21.reuse, R14, !P0 ;  /* 0x0000000e150e7207 */ /* 0x040fe40004000000 */
        /* <DEDUP_REMOVED lines=14> */
[----:B--2---:R-:W-:-:S05]  /*12440*/  SEL R29, R21, R29, !P0 ;  /* 0x0000001d151d7207 */ /* 0x004fca0004000000 */
[----:B------:R0:W-:Y:S04]  /*12450*/  STL [R1+0x134], R29 ;  /* 0x0001341d01007387 */ /* 0x0001e80000100800 */
[----:B0-----:R-:W2:Y:S04]  /*12460*/  LDL.LU R29, [R1+0x2b38] ;  /* 0x002b3800011d7983 */ /* 0x001ea80000300800 */
[----:B------:R0:W-:Y:S04]  /*12470*/  STL [R1+0x130], R27 ;  /* 0x0001301b01007387 */ /* 0x0001e80000100800 */
[----:B0-----:R-:W3:Y:S04]  /*12480*/  LDL.LU R27, [R1+0x2b34] ;  /* 0x002b3400011b7983 */ /* 0x001ee80000300800 */
[----:B------:R0:W-:Y:S04]  /*12490*/  STL [R1+0x12c], R26 ;  /* 0x00012c1a01007387 */ /* 0x0001e80000100800 */
[----:B0-----:R-:W4:Y:S04]  /*124a0*/  LDL.LU R26, [R1+0x2b30] ;  /* 0x002b3000011a7983 */ /* 0x001f280000300800 */
[----:B------:R0:W-:Y:S04]  /*124b0*/  STL [R1+0x128], R25 ;  /* 0x0001281901007387 */ /* 0x0001e80000100800 */
[----:B0-----:R-:W5:Y:S04]  /*124c0*/  LDL.LU R25, [R1+0x2b2c] ;  /* 0x002b2c0001197983 */ /* 0x001f680000300800 */
[----:B------:R0:W-:Y:S04]  /*124d0*/  STL [R1+0x124], R24 ;  /* 0x0001241801007387 */ /* 0x0001e80000100800 */
[----:B0-----:R-:W2:Y:S04]  /*124e0*/  LDL.LU R24, [R1+0x2b28] ;  /* 0x002b280001187983 */ /* 0x001ea80000300800 */
        /* <DEDUP_REMOVED lines=35> */
[----:B0-----:R-:W3:Y:S04]  /*12720*/  LDL.LU R11, [R1+0x2ae0] ;  /* 0x002ae000010b7983 */ /* 0x001ee80000300800 */
[----:B------:R0:W-:Y:S04]  /*12730*/  STL [R1+0xa0], R9 ;  /* 0x0000a00901007387 */ /* 0x0001e80000100800 */
[----:B0-----:R-:W4:Y:S01]  /*12740*/  LDL.LU R9, [R1+0x2adc] ;  /* 0x002adc0001097983 */ /* 0x001f220000300800 */
[----:B------:R-:W-:-:S05]  /*12750*/  SEL R8, R21, R8, !P0 ;  /* 0x0000000815087207 */ /* 0x000fca0004000000 */
[----:B------:R0:W-:Y:S01]  /*12760*/  STL [R1+0x9c], R8 ;  /* 0x00009c0801007387 */ /* 0x0001e20000100800 */
[C---:B------:R-:W-:Y:S02]  /*12770*/  SEL R28, R21.reuse, R28, !P0 ;  /* 0x0000001c151c7207 */ /* 0x040fe40004000000 */
[C---:B0-----:R-:W-:Y:S02]  /*12780*/  SEL R8, R21.reuse, R3, !P0 ;  /* 0x0000000315087207 */ /* 0x041fe40004000000 */
[----:B------:R-:W-:-:S03]  /*12790*/  SEL R3, R21, R2, !P0 ;  /* 0x0000000215037207 */ /* 0x000fc60004000000 */
[----:B------:R-:W-:Y:S04]  /*127a0*/  STL [R1+0x94], R8 ;  /* 0x0000940801007387 */ /* 0x000fe80000100800 */
[----:B------:R-:W-:Y:S04]  /*127b0*/  STL [R1+0x90], R28 ;  /* 0x0000901c01007387 */ /* 0x000fe80000100800 */
[----:B------:R2:W-:Y:S02]  /*127c0*/  STL [R1+0x8c], R3 ;  /* 0x00008c0301007387 */ /* 0x0005e40000100800 */
[----:B--2---:R-:W-:-:S02]  /*127d0*/  SEL R3, R21, R13, !P0 ;  /* 0x0000000d15037207 */ /* 0x004fc40004000000 */
[C---:B---3--:R-:W-:Y:S02]  /*127e0*/  SEL R2, R21.reuse, R11, !P0 ;  /* 0x0000000b15027207 */ /* 0x048fe40004000000 */
[----:B----4-:R-:W-:-:S05]  /*127f0*/  SEL R8, R21, R9, !P0 ;  /* 0x0000000915087207 */ /* 0x010fca0004000000 */
[----:B------:R0:W-:Y:S04]  /*12800*/  STL [R1+0x78], R8 ;  /* 0x0000780801007387 */ /* 0x0001e80000100800 */
[----:B------:R1:W-:Y:S01]  /*12810*/  STL [R1+0x74], R2 ;  /* 0x0000740201007387 */ /* 0x0003e20000100800 */
[----:B0-----:R-:W-:-:S03]  /*12820*/  SEL R8, R21, R15, !P0 ;  /* 0x0000000f15087207 */ /* 0x001fc60004000000 */
[----:B------:R0:W-:Y:S01]  /*12830*/  STL [R1+0x70], R3 ;  /* 0x0000700301007387 */ /* 0x0001e20000100800 */
[----:B-1----:R-:W-:-:S03]  /*12840*/  SEL R2, R21, R17, !P0 ;  /* 0x0000001115027207 */ /* 0x002fc60004000000 */
[----:B------:R-:W-:Y:S04]  /*12850*/  STL [R1+0x6c], R8 ;  /* 0x00006c0801007387 */ /* 0x000fe80000100800 */
[----:B------:R-:W2:Y:S01]  /*12860*/  LDL.LU R17, [R1+0x3f4] ;  /* 0x0003f40001117983 */ /* 0x000ea20000300800 */
[----:B0-----:R-:W-:-:S03]  /*12870*/  SEL R3, R21, R19, !P0 ;  /* 0x0000001315037207 */ /* 0x001fc60004000000 */
[----:B------:R0:W-:Y:S01]  /*12880*/  STL [R1+0x68], R2 ;  /* 0x0000680201007387 */ /* 0x0001e20000100800 */
[----:B------:R-:W-:-:S03]  /*12890*/  SEL R0, R21, R0, !P0 ;  /* 0x0000000015007207 */ /* 0x000fc60004000000 */
[----:B------:R-:W-:Y:S01]  /*128a0*/  STL [R1+0x64], R3 ;  /* 0x0000640301007387 */ /* 0x000fe20000100800 */
[----:B0-----:R-:W-:-:S03]  /*128b0*/  SEL R2, R21, R20, !P0 ;  /* 0x0000001415027207 */ /* 0x001fc60004000000 */
[----:B------:R-:W3:Y:S04]  /*128c0*/  LDL.LU R20, [R1+0x40] ;  /* 0x0000400001147983 */ /* 0x000ee80000300800 */
[----:B------:R0:W-:Y:S04]  /*128d0*/  STL [R1+0x5c], R2 ;  /* 0x00005c0201007387 */ /* 0x0001e80000100800 */
[----:B------:R-:W4:Y:S04]  /*128e0*/  LDL.LU R19, [R1+0x30] ;  /* 0x0000300001137983 */ /* 0x000f280000300800 */
[----:B------:R1:W-:Y:S01]  /*128f0*/  STL [R1+0x58], R0 ;  /* 0x0000580001007387 */ /* 0x0003e20000100800 */
[----:B0-----:R-:W-:-:S03]  /*12900*/  SEL R2, R21, R4, !P0 ;  /* 0x0000000415027207 */ /* 0x001fc60004000000 */
[----:B------:R-:W3:Y:S04]  /*12910*/  LDL.LU R4, [R1+0x10] ;  /* 0x0000100001047983 */ /* 0x000ee80000300800 */
[----:B------:R-:W-:Y:S01]  /*12920*/  STL [R1+0x50], R2 ;  /* 0x0000500201007387 */ /* 0x000fe20000100800 */
[----:B-1----:R-:W-:-:S03]  /*12930*/  SEL R0, R21, R5, !P0 ;  /* 0x0000000515007207 */ /* 0x002fc60004000000 */
[----:B------:R-:W3:Y:S04]  /*12940*/  LDL.LU R5, [R1+0x14] ;  /* 0x0000140001057983 */ /* 0x000ee80000300800 */
[----:B------:R-:W3:Y:S04]  /*12950*/  LDL.LU R15, [R1+0xc] ;  /* 0x00000c00010f7983 */ /* 0x000ee80000300800 */
[----:B------:R0:W-:Y:S02]  /*12960*/  STL [R1+0x4c], R0 ;  /* 0x00004c0001007387 */ /* 0x0001e40000100800 */
[----:B0-----:R-:W-:-:S02]  /*12970*/  SEL R0, R21, R6, !P0 ;  /* 0x0000000615007207 */ /* 0x001fc40004000000 */
[----:B------:R-:W3:Y:S04]  /*12980*/  LDL.LU R6, [R1+0x20] ;  /* 0x0000200001067983 */ /* 0x000ee80000300800 */
[----:B------:R-:W4:Y:S04]  /*12990*/  LDL.LU R13, [R1+0x8] ;  /* 0x00000800010d7983 */ /* 0x000f280000300800 */
[----:B------:R0:W-:Y:S04]  /*129a0*/  STL [R1+0x48], R0 ;  /* 0x0000480001007387 */ /* 0x0001e80000100800 */
[----:B------:R-:W4:Y:S01]  /*129b0*/  LDL.LU R11, [R1+0x4] ;  /* 0x00000400010b7983 */ /* 0x000f220000300800 */
[----:B0-----:R-:W-:-:S03]  /*129c0*/  SEL R0, R21, R7, !P0 ;  /* 0x0000000715007207 */ /* 0x001fc60004000000 */
[----:B------:R-:W4:Y:S04]  /*129d0*/  LDL.LU R7, [R1+0x3c] ;  /* 0x00003c0001077983 */ /* 0x000f280000300800 */
[----:B------:R-:W5:Y:S04]  /*129e0*/  LDL.LU R9, [R1] ;  /* 0x0000000001097983 */ /* 0x000f680000300800 */
[----:B------:R0:W-:Y:S02]  /*129f0*/  STL [R1+0x44], R0 ;  /* 0x0000440001007387 */ /* 0x0001e40000100800 */
[----:B0-----:R-:W-:-:S02]  /*12a00*/  SEL R0, R21, R10, !P0 ;  /* 0x0000000a15007207 */ /* 0x001fc40004000000 */
[----:B------:R-:W5:Y:S04]  /*12a10*/  LDL.LU R10, [R1+0x3f0] ;  /* 0x0003f000010a7983 */ /* 0x000f680000300800 */
[----:B------:R-:W0:Y:S04]  /*12a20*/  S2R R2, SR_TID.X ;  /* 0x0000000000027919 */ /* 0x000e280000002100 */
[----:B------:R0:W-:Y:S01]  /*12a30*/  STL [R1+0x34], R0 ;  /* 0x0000340001007387 */ /* 0x0001e20000100800 */
[C---:B------:R-:W-:Y:S02]  /*12a40*/  SEL R8, R21.reuse, R12, !P0 ;  /* 0x0000000c15087207 */ /* 0x040fe40004000000 */
[----:B------:R-:W-:-:S02]  /*12a50*/  SEL R3, R21, R14, !P0 ;  /* 0x0000000e15037207 */ /* 0x000fc40004000000 */
[----:B------:R-:W-:Y:S01]  /*12a60*/  SEL R28, R21, R16, !P0 ;  /* 0x00000010151c7207 */ /* 0x000fe20004000000 */
[----:B------:R-:W-:Y:S01]  /*12a70*/  STL [R1+0x2acc], R8 ;  /* 0x002acc0801007387 */ /* 0x000fe20000100800 */
[----:B0-----:R-:W-:-:S05]  /*12a80*/  LOP3.LUT R0, R2, 0x7f, RZ, 0xc0, !PT ;  /* 0x0000007f02007812 */ /* 0x001fca00078ec0ff */
[----:B------:R-:W-:Y:S01]  /*12a90*/  IMAD R0, R0, c[0x0][0x18c], RZ ;  /* 0x0000630000007a24 */ /* 0x000fe200078e02ff */
[----:B------:R-:W-:Y:S01]  /*12aa0*/  SEL R2, R21, R18, !P0 ;  /* 0x0000001215027207 */ /* 0x000fe20004000000 */
[----:B------:R-:W-:Y:S03]  /*12ab0*/  STL [R1+0x2ad0], R3 ;  /* 0x002ad00301007387 */ /* 0x000fe60000100800 */
[----:B------:R-:W-:Y:S01]  /*12ac0*/  LEA.HI.X.SX32 R0, R0, c[0x0][0x16c], 0x1, P3 ;  /* 0x00005b0000007a11 */ /* 0x000fe200018f0eff */
[----:B------:R-:W-:Y:S04]  /*12ad0*/  STL [R1+0x2ad4], R28 ;  /* 0x002ad41c01007387 */ /* 0x000fe80000100800 */
[----:B------:R-:W-:Y:S04]  /*12ae0*/  STL [R1+0x2ad8], R2 ;  /* 0x002ad80201007387 */ /* 0x000fe80000100800 */
[----:B------:R2:W-:Y:S02]  /*12af0*/  STL [R1+0x2ac0], R0 ;  /* 0x002ac00001007387 */ /* 0x0005e40000100800 */
[----:B--2---:R-:W-:-:S02]  /*12b00*/  IMAD R0, R17, c[0x0][0x184], RZ ;  /* 0x0000610011007a24 */ /* 0x004fc400078e02ff */
[----:B------:R-:W2:Y:S01]  /*12b10*/  LDL.LU R17, [R1+0x2c] ;  /* 0x00002c0001117983 */ /* 0x000ea20000300800 */
[----:B---3--:R-:W-:Y:S02]  /*12b20*/  IMAD R6, R6, c[0x0][0x190], RZ ;  /* 0x0000640006067a24 */ /* 0x008fe400078e02ff */
[----:B----4-:R-:W-:Y:S02]  /*12b30*/  IMAD R3, R7, c[0x0][0x190], RZ ;  /* 0x0000640007037a24 */ /* 0x010fe400078e02ff */
[----:B-----5:R-:W-:-:S05]  /*12b40*/  IMAD R2, R10, c[0x0][0x184], RZ ;  /* 0x000061000a027a24 */ /* 0x020fca00078e02ff */
[----:B------:R0:W-:Y:S02]  /*12b50*/  STL [R1+0x408], R2 ;  /* 0x0004080201007387 */ /* 0x0001e40000100800 */
[----:B0-----:R-:W-:Y:S02]  /*12b60*/  IMAD R2, R20, c[0x0][0x190], RZ ;  /* 0x0000640014027a24 */ /* 0x001fe400078e02ff */
[----:B------:R-:W3:Y:S04]  /*12b70*/  LDL.LU R20, [R1+0x38] ;  /* 0x0000380001147983 */ /* 0x000ee80000300800 */
[----:B------:R0:W-:Y:S02]  /*12b80*/  STL [R1+0x3f4], R2 ;  /* 0x0003f40201007387 */ /* 0x0001e40000100800 */
[----:B0-----:R-:W-:-:S02]  /*12b90*/  IMAD R2, R19, c[0x0][0x190], RZ ;  /* 0x0000640013027a24 */ /* 0x001fc400078e02ff */
[----:B------:R-:W4:Y:S04]  /*12ba0*/  LDL.LU R19, [R1+0x54] ;  /* 0x0000540001137983 */ /* 0x000f280000300800 */
[----:B------:R0:W-:Y:S04]  /*12bb0*/  STL [R1+0x3f0], R3 ;  /* 0x0003f00301007387 */ /* 0x0001e80000100800 */
[----:B------:R1:W-:Y:S04]  /*12bc0*/  STL [R1+0x104], R2 ;  /* 0x0001040201007387 */ /* 0x0003e80000100800 */
[----:B------:R5:W-:Y:S01]  /*12bd0*/  STL [R1+0xf0], R6 ;  /* 0x0000f00601007387 */ /* 0x000be20000100800 */
[----:B0-----:R-:W-:-:S03]  /*12be0*/  IMAD R3, R5, c[0x0][0x190], RZ ;  /* 0x0000640005037a24 */ /* 0x001fc600078e02ff */
[----:B------:R-:W4:Y:S01]  /*12bf0*/  LDL.LU R5, [R1+0x60] ;  /* 0x0000600001057983 */ /* 0x000f220000300800 */
[----:B-1----:R-:W-:-:S03]  /*12c00*/  IMAD R2, R4, c[0x0][0x190], RZ ;  /* 0x0000640004027a24 */ /* 0x002fc600078e02ff */
[----:B------:R0:W-:Y:S04]  /*12c10*/  STL [R1+0xd4], R3 ;  /* 0x0000d40301007387 */ /* 0x0001e80000100800 */
[----:B------:R1:W-:Y:S04]  /*12c20*/  STL [R1+0xc4], R2 ;  /* 0x0000c40201007387 */ /* 0x0003e80000100800 */
[----:B-----5:R-:W5:Y:S01]  /*12c30*/  LDL.LU R6, [R1+0x7c] ;  /* 0x00007c0001067983 */ /* 0x020f620000300800 */
[----:B0-----:R-:W-:-:S05]  /*12c40*/  IMAD R3, R15, c[0x0][0x190], RZ ;  /* 0x000064000f037a24 */ /* 0x001fca00078e02ff */
[----:B------:R0:W-:Y:S04]  /*12c50*/  STL [R1+0xb8], R3 ;  /* 0x0000b80301007387 */ /* 0x0001e80000100800 */
[----:B------:R-:W5:Y:S01]  /*12c60*/  LDL.LU R7, [R1+0x80] ;  /* 0x0000800001077983 */ /* 0x000f620000300800 */
[----:B-1----:R-:W-:Y:S02]  /*12c70*/  IMAD R2, R13, c[0x0][0x190], RZ ;  /* 0x000064000d027a24 */ /* 0x002fe400078e02ff */
[----:B0-----:R-:W-:-:S03]  /*12c80*/  IMAD R3, R11, c[0x0][0x190], RZ ;  /* 0x000064000b037a24 */ /* 0x001fc600078e02ff */
[----:B------:R0:W-:Y:S04]  /*12c90*/  STL [R1+0xa8], R2 ;  /* 0x0000a80201007387 */ /* 0x0001e80000100800 */
[----:B------:R1:W-:Y:S01]  /*12ca0*/  STL [R1+0x40], R3 ;  /* 0x0000400301007387 */ /* 0x0003e20000100800 */
[----:B0-----:R-:W-:-:S03]  /*12cb0*/  IMAD R2, R9, c[0x0][0x190], RZ ;  /* 0x0000640009027a24 */ /* 0x001fc600078e02ff */
[----:B------:R-:W5:Y:S01]  /*12cc0*/  LDL.LU R9, [R1+0x84] ;  /* 0x0000840001097983 */ /* 0x000f620000300800 */
[----:B-1----:R-:W-:-:S03]  /*12cd0*/  IMAD R3, R22, c[0x0][0x190], RZ ;  /* 0x0000640016037a24 */ /* 0x002fc600078e02ff */
[----:B------:R0:W-:Y:S04]  /*12ce0*/  STL [R1+0x3c], R2 ;  /* 0x00003c0201007387 */ /* 0x0001e80000100800 */
[----:B------:R-:W5:Y:S04]  /*12cf0*/  LDL.LU R10, [R1+0x88] ;  /* 0x00008800010a7983 */ /* 0x000f680000300800 */
[----:B------:R1:W-:Y:S01]  /*12d00*/  STL [R1+0x30], R3 ;  /* 0x0000300301007387 */ /* 0x0003e20000100800 */
[----:B0-----:R-:W-:-:S05]  /*12d10*/  IMAD R2, R23, c[0x0][0x190], RZ ;  /* 0x0000640017027a24 */ /* 0x001fca00078e02ff */
[----:B------:R0:W-:Y:S01]  /*12d20*/  STL [R1+0x20], R2 ;  /* 0x0000200201007387 */ /* 0x0001e20000100800 */
[----:B-1----:R-:W-:-:S03]  /*12d30*/  IMAD R3, R24, c[0x0][0x190], RZ ;  /* 0x0000640018037a24 */ /* 0x002fc600078e02ff */
[----:B------:R-:W5:Y:S04]  /*12d40*/  LDL.LU R11, [R1+0x98] ;  /* 0x00009800010b7983 */ /* 0x000f680000300800 */
[----:B------:R1:W-:Y:S01]  /*12d50*/  STL [R1+0x14], R3 ;  /* 0x0000140301007387 */ /* 0x0003e20000100800 */
[----:B0-----:R-:W-:-:S03]  /*12d60*/  IMAD R2, R25, c[0x0][0x190], RZ ;  /* 0x0000640019027a24 */ /* 0x001fc600078e02ff */
[----:B------:R-:W5:Y:S01]  /*12d70*/  LDL.LU R12, [R1+0xac] ;  /* 0x0000ac00010c7983 */ /* 0x000f620000300800 */
[----:B-1----:R-:W-:-:S03]  /*12d80*/  IMAD R3, R26, c[0x0][0x190], RZ ;  /* 0x000064001a037a24 */ /* 0x002fc600078e02ff */
[----:B------:R0:W-:Y:S04]  /*12d90*/  STL [R1+0x10], R2 ;  /* 0x0000100201007387 */ /* 0x0001e80000100800 */
[----:B------:R-:W5:Y:S04]  /*12da0*/  LDL.LU R13, [R1+0xdc] ;  /* 0x0000dc00010d7983 */ /* 0x000f680000300800 */
[----:B------:R1:W-:Y:S01]  /*12db0*/  STL [R1+0xc], R3 ;  /* 0x00000c0301007387 */ /* 0x0003e20000100800 */
[----:B0-----:R-:W-:-:S03]  /*12dc0*/  IMAD R2, R27, c[0x0][0x190], RZ ;  /* 0x000064001b027a24 */ /* 0x001fc600078e02ff */
[----:B------:R-:W5:Y:S04]  /*12dd0*/  LDL.LU R14, [R1+0xe4] ;  /* 0x0000e400010e7983 */ /* 0x000f680000300800 */
[----:B------:R-:W5:Y:S01]  /*12de0*/  LDL.LU R15, [R1+0xec] ;  /* 0x0000ec00010f7983 */ /* 0x000f620000300800 */
[----:B-1----:R-:W-:-:S03]  /*12df0*/  IMAD R3, R29, c[0x0][0x190], RZ ;  /* 0x000064001d037a24 */ /* 0x002fc600078e02ff */
[----:B------:R2:W-:Y:S04]  /*12e00*/  STL [R1+0x8], R2 ;  /* 0x0000080201007387 */ /* 0x0005e80000100800 */
[----:B------:R-:W5:Y:S04]  /*12e10*/  LDL.LU R16, [R1+0x100] ;  /* 0x0001000001107983 */ /* 0x000f680000300800 */
[----:B------:R0:W-:Y:S01]  /*12e20*/  STL [R1+0x4], R3 ;  /* 0x0000040301007387 */ /* 0x0001e20000100800 */
[----:B--2---:R-:W-:-:S03]  /*12e30*/  IMAD R2, R17, c[0x0][0x190], RZ ;  /* 0x0000640011027a24 */ /* 0x004fc600078e02ff */
[----:B------:R-:W2:Y:S04]  /*12e40*/  LDL.LU R17, [R1+0x10c] ;  /* 0x00010c0001117983 */ /* 0x000ea80000300800 */
[----:B------:R1:W-:Y:S04]  /*12e50*/  STL [R1], R2 ;  /* 0x0000000201007387 */ /* 0x0003e80000100800 */
[----:B------:R-:W2:Y:S01]  /*12e60*/  LDL.LU R8, [R1+0x114] ;  /* 0x0001140001087983 */ /* 0x000ea20000300800 */
[----:B---3--:R-:W-:-:S05]  /*12e70*/  IMAD R29, R20, c[0x0][0x190], RZ ;  /* 0x00006400141d7a24 */ /* 0x008fca00078e02ff */
[----:B------:R3:W-:Y:S01]  /*12e80*/  STL [R1+0x2a94], R29 ;  /* 0x002a941d01007387 */ /* 0x0007e20000100800 */
[----:B----4-:R-:W-:-:S03]  /*12e90*/  IMAD R4, R19, c[0x0][0x190], RZ ;  /* 0x0000640013047a24 */ /* 0x010fc600078e02ff */
[----:B------:R-:W4:Y:S04]  /*12ea0*/  LDL.LU R19, [R1+0x11c] ;  /* 0x00011c0001137983 */ /* 0x000f280000300800 */
[----:B------:R-:W3:Y:S04]  /*12eb0*/  LDL.LU R20, [R1+0x140] ;  /* 0x0001400001147983 */ /* 0x000ee80000300800 */
[----:B------:R-:W-:Y:S01]  /*12ec0*/  STL [R1+0x2a90], R4 ;  /* 0x002a900401007387 */ /* 0x000fe20000100800 */
[----:B------:R-:W-:-:S05]  /*12ed0*/  IMAD R5, R5, c[0x0][0x190], RZ ;  /* 0x0000640005057a24 */ /* 0x000fca00078e02ff */
[----:B------:R-:W-:Y:S04]  /*12ee0*/  STL [R1+0x2a8c], R5 ;  /* 0x002a8c0501007387 */ /* 0x000fe80000100800 */
[----:B------:R-:W3:Y:S01]  /*12ef0*/  LDL.LU R28, [R1+0x148] ;  /* 0x00014800011c7983 */ /* 0x000ee20000300800 */
[----:B-----5:R-:W-:-:S05]  /*12f00*/  IMAD R6, R6, c[0x0][0x190], RZ ;  /* 0x0000640006067a24 */ /* 0x020fca00078e02ff */
[----:B------:R-:W-:Y:S01]  /*12f10*/  STL [R1+0x2a88], R6 ;  /* 0x002a880601007387 */ /* 0x000fe20000100800 */
[----:B------:R-:W-:-:S05]  /*12f20*/  IMAD R7, R7, c[0x0][0x190], RZ ;  /* 0x0000640007077a24 */ /* 0x000fca00078e02ff */
[----:B------:R-:W-:Y:S04]  /*12f30*/  STL [R1+0x2a84], R7 ;  /* 0x002a840701007387 */ /* 0x000fe80000100800 */
[----:B0-----:R-:W5:Y:S01]  /*12f40*/  LDL.LU R3, [R1+0x198] ;  /* 0x0001980001037983 */ /* 0x001f620000300800 */
[----:B------:R-:W-:Y:S02]  /*12f50*/  IMAD R9, R9, c[0x0][0x190], RZ ;  /* 0x0000640009097a24 */ /* 0x000fe400078e02ff */
[----:B------:R-:W-:-:S03]  /*12f60*/  IMAD R10, R10, c[0x0][0x190], RZ ;  /* 0x000064000a0a7a24 */ /* 0x000fc600078e02ff */
[----:B------:R-:W-:Y:S04]  /*12f70*/  STL [R1+0x2a80], R9 ;  /* 0x002a800901007387 */ /* 0x000fe80000100800 */
[----:B------:R-:W-:Y:S01]  /*12f80*/  STL [R1+0x2a98], R10 ;  /* 0x002a980a01007387 */ /* 0x000fe20000100800 */
[----:B------:R-:W-:Y:S02]  /*12f90*/  IMAD R11, R11, c[0x0][0x190], RZ ;  /* 0x000064000b0b7a24 */ /* 0x000fe400078e02ff */
[----:B------:R-:W-:-:S03]  /*12fa0*/  IMAD R12, R12, c[0x0][0x190], RZ ;  /* 0x000064000c0c7a24 */ /* 0x000fc600078e02ff */
[----:B------:R-:W-:Y:S04]  /*12fb0*/  STL [R1+0x2a9c], R11 ;  /* 0x002a9c0b01007387 */ /* 0x000fe80000100800 */
[----:B------:R-:W-:Y:S01]  /*12fc0*/  STL [R1+0x2a70], R12 ;  /* 0x002a700c01007387 */ /* 0x000fe20000100800 */
[----:B------:R-:W-:Y:S02]  /*12fd0*/  IMAD R13, R13, c[0x0][0x190], RZ ;  /* 0x000064000d0d7a24 */ /* 0x000fe400078e02ff */
[----:B------:R-:W-:Y:S02]  /*12fe0*/  IMAD R14, R14, c[0x0][0x190], RZ ;  /* 0x000064000e0e7a24 */ /* 0x000fe400078e02ff */
[----:B------:R-:W-:Y:S01]  /*12ff0*/  IMAD R15, R15, c[0x0][0x190], RZ ;  /* 0x000064000f0f7a24 */ /* 0x000fe200078e02ff */
[----:B------:R-:W-:Y:S01]  /*13000*/  STL [R1+0x2aa0], R13 ;  /* 0x002aa00d01007387 */ /* 0x000fe20000100800 */
[----:B------:R-:W-:-:S03]  /*13010*/  IMAD R16, R16, c[0x0][0x190], RZ ;  /* 0x0000640010107a24 */ /* 0x000fc600078e02ff */
[----:B------:R-:W-:Y:S04]  /*13020*/  STL.64 [R1+0x2a78], R14 ;  /* 0x002a780e01007387 */ /* 0x000fe80000100a00 */
[----:B------:R-:W-:Y:S01]  /*13030*/  STL [R1+0x2aa4], R16 ;  /* 0x002aa41001007387 */ /* 0x000fe20000100800 */
[----:B--2---:R-:W-:-:S05]  /*13040*/  IMAD R17, R17, c[0x0][0x190], RZ ;  /* 0x0000640011117a24 */ /* 0x004fca00078e02ff */
[----:B------:R-:W-:Y:S01]  /*13050*/  STL [R1+0x2aa8], R17 ;  /* 0x002aa81101007387 */ /* 0x000fe20000100800 */
[----:B------:R-:W-:-:S03]  /*13060*/  IMAD R18, R8, c[0x0][0x190], RZ ;  /* 0x0000640008127a24 */ /* 0x000fc600078e02ff */
[----:B------:R-:W2:Y:S04]  /*13070*/  LDL.LU R8, [R1+0x1a0] ;  /* 0x0001a00001087983 */ /* 0x000ea80000300800 */
[----:B------:R-:W-:Y:S01]  /*13080*/  STL [R1+0x2aac], R18 ;  /* 0x002aac1201007387 */ /* 0x000fe20000100800 */
[----:B----4-:R-:W-:Y:S02]  /*13090*/  IMAD R19, R19, c[0x0][0x190], RZ ;  /* 0x0000640013137a24 */ /* 0x010fe400078e02ff */
[----:B---3--:R-:W-:-:S03]  /*130a0*/  IMAD R20, R20, c[0x0][0x190], RZ ;  /* 0x0000640014147a24 */ /* 0x008fc600078e02ff */
[----:B------:R-:W-:Y:S04]  /*130b0*/  STL [R1+0x2ab0], R19 ;  /* 0x002ab01301007387 */ /* 0x000fe80000100800 */
[----:B------:R-:W3:Y:S04]  /*130c0*/  LDL.LU R24, [R1+0x1a8] ;  /* 0x0001a80001187983 */ /* 0x000ee80000300800 */
[----:B------:R-:W4:Y:S04]  /*130d0*/  LDL.LU R25, [R1+0x1e4] ;  /* 0x0001e40001197983 */ /* 0x000f280000300800 */
[----:B------:R-:W3:Y:S04]  /*130e0*/  LDL.LU R26, [R1+0x1f0] ;  /* 0x0001f000011a7983 */ /* 0x000ee80000300800 */
[----:B------:R-:W-:Y:S01]  /*130f0*/  STL [R1+0x2ab4], R20 ;  /* 0x002ab41401007387 */ /* 0x000fe20000100800 */
[----:B------:R-:W-:-:S03]  /*13100*/  IMAD R21, R28, c[0x0][0x190], RZ ;  /* 0x000064001c157a24 */ /* 0x000fc600078e02ff */
[----:B-1----:R-:W3:Y:S04]  /*13110*/  LDL.LU R2, [R1+0x1f8] ;  /* 0x0001f80001027983 */ /* 0x002ee80000300800 */
[----:B------:R-:W4:Y:S04]  /*13120*/  LDL.LU R29, [R1+0x400] ;  /* 0x00040000011d7983 */ /* 0x000f280000300800 */
[----:B------:R0:W-:Y:S04]  /*13130*/  STL [R1+0x2ab8], R21 ;  /* 0x002ab81501007387 */ /* 0x0001e80000100800 */
[----:B0-----:R-:W4:Y:S04]  /*13140*/  LDL.LU R21, [R1+0x3f8] ;  /* 0x0003f80001157983 */ /* 0x001f280000300800 */
[----:B------:R-:W4:Y:S04]  /*13150*/  LDL.LU R20, [R1+0x3ec] ;  /* 0x0003ec0001147983 */ /* 0x000f280000300800 */
[----:B------:R-:W4:Y:S04]  /*13160*/  LDL.LU R19, [R1+0x3e8] ;  /* 0x0003e80001137983 */ /* 0x000f280000300800 */
[----:B------:R-:W4:Y:S04]  /*13170*/  LDL.LU R18, [R1+0x3e4] ;  /* 0x0003e40001127983 */ /* 0x000f280000300800 */
[----:B------:R-:W4:Y:S04]  /*13180*/  LDL.LU R17, [R1+0x3e0] ;  /* 0x0003e00001117983 */ /* 0x000f280000300800 */
[----:B------:R-:W4:Y:S04]  /*13190*/  LDL.LU R16, [R1+0x3dc] ;  /* 0x0003dc0001107983 */ /* 0x000f280000300800 */
[----:B------:R-:W4:Y:S04]  /*131a0*/  LDL.LU R14, [R1+0x3d8] ;  /* 0x0003d800010e7983 */ /* 0x000f280000300800 */
[----:B------:R-:W4:Y:S01]  /*131b0*/  LDL.LU R15, [R1+0x3d4] ;  /* 0x0003d400010f7983 */ /* 0x000f220000300800 */
[----:B-----5:R-:W-:-:S03]  /*131c0*/  IMAD R22, R3, c[0x0][0x190], RZ ;  /* 0x0000640003167a24 */ /* 0x020fc600078e02ff */
        /* <DEDUP_REMOVED lines=8> */
[----:B------:R0:W-:Y:S04]  /*13250*/  STL [R1+0x2abc], R22 ;  /* 0x002abc1601007387 */ /* 0x0001e80000100800 */
[----:B0-----:R-:W5:Y:S01]  /*13260*/  LDL.LU R22, [R1+0x3fc] ;  /* 0x0003fc0001167983 */ /* 0x001f620000300800 */
[----:B--2---:R-:W-:-:S03]  /*13270*/  IMAD R23, R8, c[0x0][0x190], RZ ;  /* 0x0000640008177a24 */ /* 0x004fc600078e02ff */
[----:B------:R-:W2:Y:S04]  /*13280*/  LDL.LU R8, [R1+0x3b0] ;  /* 0x0003b00001087983 */ /* 0x000ea80000300800 */
[----:B------:R-:W2:Y:S04]  /*13290*/  LDL.LU R6, [R1+0x3ac] ;  /* 0x0003ac0001067983 */ /* 0x000ea80000300800 */
[----:B------:R4:W-:Y:S04]  /*132a0*/  STL [R1+0x2ac4], R23 ;  /* 0x002ac41701007387 */ /* 0x0009e80000100800 */
[----:B------:R-:W2:Y:S04]  /*132b0*/  LDL.LU R5, [R1+0x3a8] ;  /* 0x0003a80001057983 */ /* 0x000ea80000300800 */
[----:B------:R-:W2:Y:S01]  /*132c0*/  LDL.LU R4, [R1+0x3a4] ;  /* 0x0003a40001047983 */ /* 0x000ea20000300800 */
[----:B---3--:R-:W-:-:S03]  /*132d0*/  IMAD R27, R2, c[0x0][0x190], RZ ;  /* 0x00006400021b7a24 */ /* 0x008fc600078e02ff */
[----:B------:R-:W3:Y:S01]  /*132e0*/  LDL.LU R2, [R1+0x3a0] ;  /* 0x0003a00001027983 */ /* 0x000ee20000300800 */
[----:B----4-:R-:W-:-:S03]  /*132f0*/  IMAD R23, R29, c[0x0][0x190], RZ ;  /* 0x000064001d177a24 */ /* 0x010fc600078e02ff */
[----:B------:R-:W4:Y:S04]  /*13300*/  LDL.LU R29, [R1+0x39c] ;  /* 0x00039c00011d7983 */ /* 0x000f280000300800 */
[----:B------:R5:W-:Y:S01]  /*13310*/  STL [R1+0x2c], R23 ;  /* 0x00002c1701007387 */ /* 0x000be20000100800 */
[----:B------:R-:W-:Y:S02]  /*13320*/  IMAD R15, R15, c[0x0][0x190], RZ ;  /* 0x000064000f0f7a24 */ /* 0x000fe400078e02ff */
[----:B-----5:R-:W-:Y:S02]  /*13330*/  IMAD R23, R22, c[0x0][0x190], RZ ;  /* 0x0000640016177a24 */ /* 0x020fe400078e02ff */
[----:B------:R-:W-:Y:S02]  /*13340*/  IMAD R22, R21, c[0x0][0x190], RZ ;  /* 0x0000640015167a24 */ /* 0x000fe400078e02ff */
[----:B------:R-:W-:-:S02]  /*13350*/  IMAD R21, R20, c[0x0][0x190], RZ ;  /* 0x0000640014157a24 */ /* 0x000fc400078e02ff */
[----:B------:R-:W-:Y:S01]  /*13360*/  IMAD R20, R19, c[0x0][0x190], RZ ;  /* 0x0000640013147a24 */ /* 0x000fe200078e02ff */
[----:B------:R-:W-:Y:S01]  /*13370*/  STL [R1+0x38], R23 ;  /* 0x0000381701007387 */ /* 0x000fe20000100800 */
[----:B------:R-:W-:Y:S02]  /*13380*/  IMAD R19, R18, c[0x0][0x190], RZ ;  /* 0x0000640012137a24 */ /* 0x000fe400078e02ff */
[----:B------:R-:W-:Y:S01]  /*13390*/  IMAD R18, R17, c[0x0][0x190], RZ ;  /* 0x0000640011127a24 */ /* 0x000fe200078e02ff */
[----:B------:R-:W-:Y:S01]  /*133a0*/  STL [R1+0x54], R22 ;  /* 0x0000541601007387 */ /* 0x000fe20000100800 */
[----:B------:R-:W-:Y:S02]  /*133b0*/  IMAD R17, R16, c[0x0][0x190], RZ ;  /* 0x0000640010117a24 */ /* 0x000fe400078e02ff */
[----:B------:R-:W-:Y:S01]  /*133c0*/  IMAD R16, R14, c[0x0][0x190], RZ ;  /* 0x000064000e107a24 */ /* 0x000fe200078e02ff */
[----:B------:R-:W-:Y:S01]  /*133d0*/  STL [R1+0x60], R21 ;  /* 0x0000601501007387 */ /* 0x000fe20000100800 */
[----:B------:R-:W-:-:S03]  /*133e0*/  IMAD R14, R13, c[0x0][0x190], RZ ;  /* 0x000064000d0e7a24 */ /* 0x000fc600078e02ff */
        /* <DEDUP_REMOVED lines=8> */
[----:B------:R-:W-:Y:S04]  /*13470*/  STL [R1+0x98], R16 ;  /* 0x0000981001007387 */ /* 0x000fe80000100800 */
[----:B------:R-:W-:Y:S04]  /*13480*/  STL [R1+0xac], R15 ;  /* 0x0000ac0f01007387 */ /* 0x000fe80000100800 */
[----:B------:R-:W-:Y:S01]  /*13490*/  STL [R1+0xdc], R14 ;  /* 0x0000dc0e01007387 */ /* 0x000fe20000100800 */
[----:B------:R-:W-:-:S03]  /*134a0*/  IMAD R9, R28, c[0x0][0x190], RZ ;  /* 0x000064001c097a24 */ /* 0x000fc600078e02ff */
[----:B------:R-:W-:Y:S04]  /*134b0*/  STL [R1+0xe4], R13 ;  /* 0x0000e40d01007387 */ /* 0x000fe80000100800 */
[----:B------:R-:W-:Y:S04]  /*134c0*/  STL [R1+0xec], R12 ;  /* 0x0000ec0c01007387 */ /* 0x000fe80000100800 */
[----:B------:R-:W-:Y:S04]  /*134d0*/  STL [R1+0x100], R11 ;  /* 0x0001000b01007387 */ /* 0x000fe80000100800 */
[----:B------:R-:W-:Y:S04]  /*134e0*/  STL [R1+0x10c], R10 ;  /* 0x00010c0a01007387 */ /* 0x000fe80000100800 */
[----:B------:R-:W5:Y:S01]  /*134f0*/  LDL.LU R28, [R1+0x398] ;  /* 0x00039800011c7983 */ /* 0x000f620000300800 */
[----:B------:R-:W-:-:S05]  /*13500*/  IMAD R7, R7, c[0x0][0x190], RZ ;  /* 0x0000640007077a24 */ /* 0x000fca00078e02ff */
[----:B------:R0:W-:Y:S04]  /*13510*/  STL [R1+0x114], R7 ;  /* 0x0001140701007387 */ /* 0x0001e80000100800 */
[----:B------:R2:W-:Y:S01]  /*13520*/  STL [R1+0x11c], R9 ;  /* 0x00011c0901007387 */ /* 0x0005e20000100800 */
[----:B0-----:R-:W-:-:S03]  /*13530*/  IMAD R7, R3, c[0x0][0x190], RZ ;  /* 0x0000640003077a24 */ /* 0x001fc600078e02ff */
[----:B------:R-:W5:Y:S01]  /*13540*/  LDL.LU R3, [R1+0x394] ;  /* 0x0003940001037983 */ /* 0x000f620000300800 */
[----:B--2---:R-:W-:-:S03]  /*13550*/  IMAD R9, R8, c[0x0][0x190], RZ ;  /* 0x0000640008097a24 */ /* 0x004fc600078e02ff */
[----:B------:R0:W-:Y:S04]  /*13560*/  STL [R1+0x140], R7 ;  /* 0x0001400701007387 */ /* 0x0001e80000100800 */
[----:B------:R-:W2:Y:S04]  /*13570*/  LDL.LU R8, [R1+0x390] ;  /* 0x0003900001087983 */ /* 0x000ea80000300800 */
[----:B------:R1:W-:Y:S04]  /*13580*/  STL [R1+0x148], R9 ;  /* 0x0001480901007387 */ /* 0x0003e80000100800 */
[----:B------:R-:W2:Y:S01]  /*13590*/  LDL.LU R23, [R1+0x38c] ;  /* 0x00038c0001177983 */ /* 0x000ea20000300800 */
[----:B0-----:R-:W-:-:S03]  /*135a0*/  IMAD R7, R6, c[0x0][0x190], RZ ;  /* 0x0000640006077a24 */ /* 0x001fc600078e02ff */
[----:B------:R-:W2:Y:S01]  /*135b0*/  LDL.LU R6, [R1+0x388] ;  /* 0x0003880001067983 */ /* 0x000ea20000300800 */
[----:B-1----:R-:W-:-:S03]  /*135c0*/  IMAD R9, R5, c[0x0][0x190], RZ ;  /* 0x0000640005097a24 */ /* 0x002fc600078e02ff */
[----:B------:R0:W-:Y:S04]  /*135d0*/  STL [R1+0x198], R7 ;  /* 0x0001980701007387 */ /* 0x0001e80000100800 */
[----:B------:R-:W2:Y:S04]  /*135e0*/  LDL.LU R5, [R1+0x384] ;  /* 0x0003840001057983 */ /* 0x000ea80000300800 */
[----:B------:R3:W-:Y:S01]  /*135f0*/  STL [R1+0x1a0], R9 ;  /* 0x0001a00901007387 */ /* 0x0007e20000100800 */
[----:B0-----:R-:W-:-:S03]  /*13600*/  IMAD R7, R4, c[0x0][0x190], RZ ;  /* 0x0000640004077a24 */ /* 0x001fc600078e02ff */
[----:B------:R-:W2:Y:S04]  /*13610*/  LDL.LU R4, [R1+0x380] ;  /* 0x0003800001047983 */ /* 0x000ea80000300800 */
[----:B------:R4:W-:Y:S01]  /*13620*/  STL [R1+0x1a8], R7 ;  /* 0x0001a80701007387 */ /* 0x0009e20000100800 */
[----:B---3--:R-:W-:-:S03]  /*13630*/  IMAD R9, R2, c[0x0][0x190], RZ ;  /* 0x0000640002097a24 */ /* 0x008fc600078e02ff */
[----:B------:R-:W3:Y:S01]  /*13640*/  LDL.LU R2, [R1+0x37c] ;  /* 0x00037c0001027983 */ /* 0x000ee20000300800 */
[----:B----4-:R-:W-:-:S03]  /*13650*/  IMAD R7, R29, c[0x0][0x190], RZ ;  /* 0x000064001d077a24 */ /* 0x010fc600078e02ff */
[----:B------:R0:W-:Y:S04]  /*13660*/  STL [R1+0x1e4], R9 ;  /* 0x0001e40901007387 */ /* 0x0001e80000100800 */
[----:B------:R-:W4:Y:S04]  /*13670*/  LDL.LU R22, [R1+0x378] ;  /* 0x0003780001167983 */ /* 0x000f280000300800 */
[----:B------:R-:W4:Y:S04]  /*13680*/  LDL.LU R21, [R1+0x374] ;  /* 0x0003740001157983 */ /* 0x000f280000300800 */
[----:B------:R1:W-:Y:S04]  /*13690*/  STL [R1+0x1f0], R7 ;  /* 0x0001f00701007387 */ /* 0x0003e80000100800 */
[----:B------:R-:W4:Y:S04]  /*136a0*/  LDL.LU R20, [R1+0x370] ;  /* 0x0003700001147983 */ /* 0x000f280000300800 */
        /* <DEDUP_REMOVED lines=10> */
[----:B0-----:R-:W4:Y:S04]  /*13750*/  LDL.LU R9, [R1+0x344] ;  /* 0x0003440001097983 */ /* 0x001f280000300800 */
[----:B-1----:R-:W4:Y:S04]  /*13760*/  LDL.LU R7, [R1+0x340] ;  /* 0x0003400001077983 */ /* 0x002f280000300800 */
[----:B------:R-:W4:Y:S01]  /*13770*/  LDL.LU R29, [R1+0x33c] ;  /* 0x00033c00011d7983 */ /* 0x000f220000300800 */
[----:B-----5:R-:W-:-:S05]  /*13780*/  IMAD R28, R28, c[0x0][0x190], RZ ;  /* 0x000064001c1c7a24 */ /* 0x020fca00078e02ff */
[----:B------:R0:W-:Y:S04]  /*13790*/  STL [R1+0x1f8], R28 ;  /* 0x0001f81c01007387 */ /* 0x0001e80000100800 */
[----:B0-----:R-:W5:Y:S01]  /*137a0*/  LDL.LU R28, [R1+0x338] ;  /* 0x00033800011c7983 */ /* 0x001f620000300800 */
[----:B------:R-:W-:-:S05]  /*137b0*/  IMAD R3, R3, c[0x0][0x190], RZ ;  /* 0x0000640003037a24 */ /* 0x000fca00078e02ff */
[----:B------:R0:W-:Y:S01]  /*137c0*/  STL [R1+0x394], R3 ;  /* 0x0003940301007387 */ /* 0x0001e20000100800 */
[----:B--2---:R-:W-:-:S03]  /*137d0*/  IMAD R8, R8, c[0x0][0x190], RZ ;  /* 0x0000640008087a24 */ /* 0x004fc600078e02ff */
[----:B0-----:R-:W2:Y:S04]  /*137e0*/  LDL.LU R3, [R1+0x334] ;  /* 0x0003340001037983 */ /* 0x001ea80000300800 */
[----:B------:R0:W-:Y:S04]  /*137f0*/  STL [R1+0x390], R8 ;  /* 0x0003900801007387 */ /* 0x0001e80000100800 */
[----:B0-----:R-:W2:Y:S01]  /*13800*/  LDL.LU R8, [R1+0x330] ;  /* 0x0003300001087983 */ /* 0x001ea20000300800 */
[----:B------:R-:W-:-:S05]  /*13810*/  IMAD R23, R23, c[0x0][0x190], RZ ;  /* 0x0000640017177a24 */ /* 0x000fca00078e02ff */
[----:B------:R0:W-:Y:S02]  /*13820*/  STL [R1+0x38c], R23 ;  /* 0x00038c1701007387 */ /* 0x0001e40000100800 */
[----:B0-----:R-:W-:Y:S02]  /*13830*/  IMAD R23, R6, c[0x0][0x190], RZ ;  /* 0x0000640006177a24 */ /* 0x001fe400078e02ff */
[----:B------:R-:W2:Y:S04]  /*13840*/  LDL.LU R6, [R1+0x32c] ;  /* 0x00032c0001067983 */ /* 0x000ea80000300800 */
[----:B------:R0:W-:Y:S02]  /*13850*/  STL [R1+0x388], R23 ;  /* 0x0003881701007387 */ /* 0x0001e40000100800 */
[----:B0-----:R-:W-:-:S02]  /*13860*/  IMAD R23, R5, c[0x0][0x190], RZ ;  /* 0x0000640005177a24 */ /* 0x001fc400078e02ff */
[----:B------:R-:W2:Y:S04]  /*13870*/  LDL.LU R5, [R1+0x328] ;  /* 0x0003280001057983 */ /* 0x000ea80000300800 */
[----:B------:R0:W-:Y:S02]  /*13880*/  STL [R1+0x384], R23 ;  /* 0x0003841701007387 */ /* 0x0001e40000100800 */
[----:B0-----:R-:W-:Y:S02]  /*13890*/  IMAD R23, R4, c[0x0][0x190], RZ ;  /* 0x0000640004177a24 */ /* 0x001fe400078e02ff */
[----:B------:R-:W2:Y:S04]  /*138a0*/  LDL.LU R4, [R1+0x324] ;  /* 0x0003240001047983 */ /* 0x000ea80000300800 */
[----:B------:R3:W-:Y:S02]  /*138b0*/  STL [R1+0x380], R23 ;  /* 0x0003801701007387 */ /* 0x0007e40000100800 */
[----:B---3--:R-:W-:-:S02]  /*138c0*/  IMAD R23, R2, c[0x0][0x190], RZ ;  /* 0x0000640002177a24 */ /* 0x008fc400078e02ff */
[----:B------:R-:W3:Y:S04]  /*138d0*/  LDL.LU R2, [R1+0x320] ;  /* 0x0003200001027983 */ /* 0x000ee80000300800 */
[----:B------:R4:W-:Y:S02]  /*138e0*/  STL [R1+0x37c], R23 ;  /* 0x00037c1701007387 */ /* 0x0009e40000100800 */
[----:B----4-:R-:W-:Y:S02]  /*138f0*/  IMAD R23, R22, c[0x0][0x190], RZ ;  /* 0x0000640016177a24 */ /* 0x010fe400078e02ff */
        /* <DEDUP_REMOVED lines=25> */
[----:B------:R-:W-:Y:S01]  /*13a90*/  STL [R1+0x348], R11 ;  /* 0x0003480b01007387 */ /* 0x000fe20000100800 */
[----:B------:R-:W-:-:S03]  /*13aa0*/  IMAD R9, R29, c[0x0][0x190], RZ ;  /* 0x000064001d097a24 */ /* 0x000fc600078e02ff */
[----:B------:R-:W-:Y:S04]  /*13ab0*/  STL [R1+0x344], R10 ;  /* 0x0003440a01007387 */ /* 0x000fe80000100800 */
[----:B------:R-:W4:Y:S01]  /*13ac0*/  LDL.LU R29, [R1+0x31c] ;  /* 0x00031c00011d7983 */ /* 0x000f220000300800 */
[----:B------:R-:W-:-:S05]  /*13ad0*/  IMAD R7, R7, c[0x0][0x190], RZ ;  /* 0x0000640007077a24 */ /* 0x000fca00078e02ff */
[----:B------:R5:W-:Y:S04]  /*13ae0*/  STL [R1+0x340], R7 ;  /* 0x0003400701007387 */ /* 0x000be80000100800 */
[----:B------:R2:W-:Y:S01]  /*13af0*/  STL [R1+0x33c], R9 ;  /* 0x00033c0901007387 */ /* 0x0005e20000100800 */
[----:B-----5:R-:W-:-:S03]  /*13b00*/  IMAD R7, R28, c[0x0][0x190], RZ ;  /* 0x000064001c077a24 */ /* 0x020fc600078e02ff */
[----:B------:R-:W5:Y:S04]  /*13b10*/  LDL.LU R28, [R1+0x318] ;  /* 0x00031800011c7983 */ /* 0x000f680000300800 */
[----:B------:R0:W-:Y:S01]  /*13b20*/  STL [R1+0x338], R7 ;  /* 0x0003380701007387 */ /* 0x0001e20000100800 */
[----:B--2---:R-:W-:-:S03]  /*13b30*/  IMAD R9, R3, c[0x0][0x190], RZ ;  /* 0x0000640003097a24 */ /* 0x004fc600078e02ff */
[----:B------:R-:W2:Y:S04]  /*13b40*/  LDL.LU R3, [R1+0x314] ;  /* 0x0003140001037983 */ /* 0x000ea80000300800 */
[----:B------:R-:W-:Y:S04]  /*13b50*/  STL [R1+0x334], R9 ;  /* 0x0003340901007387 */ /* 0x000fe80000100800 */
[----:B------:R-:W2:Y:S01]  /*13b60*/  LDL.LU R23, [R1+0x310] ;  /* 0x0003100001177983 */ /* 0x000ea20000300800 */
[----:B0-----:R-:W-:-:S03]  /*13b70*/  IMAD R7, R8, c[0x0][0x190], RZ ;  /* 0x0000640008077a24 */ /* 0x001fc600078e02ff */
[----:B------:R-:W2:Y:S04]  /*13b80*/  LDL.LU R8, [R1+0x30c] ;  /* 0x00030c0001087983 */ /* 0x000ea80000300800 */
[----:B------:R0:W-:Y:S02]  /*13b90*/  STL [R1+0x330], R7 ;  /* 0x0003300701007387 */ /* 0x0001e40000100800 */
[----:B0-----:R-:W-:Y:S02]  /*13ba0*/  IMAD R7, R6, c[0x0][0x190], RZ ;  /* 0x0000640006077a24 */ /* 0x001fe400078e02ff */
[----:B------:R-:W2:Y:S04]  /*13bb0*/  LDL.LU R6, [R1+0x308] ;  /* 0x0003080001067983 */ /* 0x000ea80000300800 */
[----:B------:R0:W-:Y:S01]  /*13bc0*/  STL [R1+0x32c], R7 ;  /* 0x00032c0701007387 */ /* 0x0001e20000100800 */
[----:B------:R-:W-:-:S03]  /*13bd0*/  IMAD R9, R5, c[0x0][0x190], RZ ;  /* 0x0000640005097a24 */ /* 0x000fc600078e02ff */
[----:B------:R-:W2:Y:S04]  /*13be0*/  LDL.LU R5, [R1+0x304] ;  /* 0x0003040001057983 */ /* 0x000ea80000300800 */
[----:B------:R1:W-:Y:S01]  /*13bf0*/  STL [R1+0x328], R9 ;  /* 0x0003280901007387 */ /* 0x0003e20000100800 */
[----:B0-----:R-:W-:-:S03]  /*13c00*/  IMAD R7, R4, c[0x0][0x190], RZ ;  /* 0x0000640004077a24 */ /* 0x001fc600078e02ff */
[----:B------:R-:W2:Y:S04]  /*13c10*/  LDL.LU R4, [R1+0x300] ;  /* 0x0003000001047983 */ /* 0x000ea80000300800 */
[----:B------:R0:W-:Y:S04]  /*13c20*/  STL [R1+0x324], R7 ;  /* 0x0003240701007387 */ /* 0x0001e80000100800 */
[----:B------:R-:W2:Y:S04]  /*13c30*/  LDL.LU R22, [R1+0x2fc] ;  /* 0x0002fc0001167983 */ /* 0x000ea80000300800 */
[----:B------:R-:W2:Y:S01]  /*13c40*/  LDL.LU R21, [R1+0x2f8] ;  /* 0x0002f80001157983 */ /* 0x000ea20000300800 */
[----:B---3--:R-:W-:-:S05]  /*13c50*/  IMAD R2, R2, c[0x0][0x190], RZ ;  /* 0x0000640002027a24 */ /* 0x008fca00078e02ff */
[----:B------:R3:W-:Y:S04]  /*13c60*/  STL [R1+0x320], R2 ;  /* 0x0003200201007387 */ /* 0x0007e80000100800 */
[----:B------:R-:W2:Y:S04]  /*13c70*/  LDL.LU R20, [R1+0x2f4] ;  /* 0x0002f40001147983 */ /* 0x000ea80000300800 */
        /* <DEDUP_REMOVED lines=10> */
[----:B-1----:R-:W2:Y:S04]  /*13d20*/  LDL.LU R9, [R1+0x2c8] ;  /* 0x0002c80001097983 */ /* 0x002ea80000300800 */
[----:B0-----:R-:W2:Y:S04]  /*13d30*/  LDL.LU R7, [R1+0x2c4] ;  /* 0x0002c40001077983 */ /* 0x001ea80000300800 */
[----:B---3--:R-:W3:Y:S01]  /*13d40*/  LDL.LU R2, [R1+0x2c0] ;  /* 0x0002c00001027983 */ /* 0x008ee20000300800 */
[----:B----4-:R-:W-:-:S05]  /*13d50*/  IMAD R29, R29, c[0x0][0x190], RZ ;  /* 0x000064001d1d7a24 */ /* 0x010fca00078e02ff */
[----:B------:R0:W-:Y:S04]  /*13d60*/  STL [R1+0x31c], R29 ;  /* 0x00031c1d01007387 */ /* 0x0001e80000100800 */
[----:B0-----:R-:W4:Y:S01]  /*13d70*/  LDL.LU R29, [R1+0x2bc] ;  /* 0x0002bc00011d7983 */ /* 0x001f220000300800 */
[----:B-----5:R-:W-:-:S05]  /*13d80*/  IMAD R28, R28, c[0x0][0x190], RZ ;  /* 0x000064001c1c7a24 */ /* 0x020fca00078e02ff */
[----:B------:R0:W-:Y:S04]  /*13d90*/  STL [R1+0x318], R28 ;  /* 0x0003181c01007387 */ /* 0x0001e80000100800 */
[----:B0-----:R-:W5:Y:S01]  /*13da0*/  LDL.LU R28, [R1+0x2b8] ;  /* 0x0002b800011c7983 */ /* 0x001f620000300800 */
[----:B--2---:R-:W-:-:S05]  /*13db0*/  IMAD R3, R3, c[0x0][0x190], RZ ;  /* 0x0000640003037a24 */ /* 0x004fca00078e02ff */
[----:B------:R0:W-:Y:S01]  /*13dc0*/  STL [R1+0x314], R3 ;  /* 0x0003140301007387 */ /* 0x0001e20000100800 */
[----:B------:R-:W-:-:S03]  /*13dd0*/  IMAD R23, R23, c[0x0][0x190], RZ ;  /* 0x0000640017177a24 */ /* 0x000fc600078e02ff */
[----:B0-----:R-:W2:Y:S04]  /*13de0*/  LDL.LU R3, [R1+0x2b4] ;  /* 0x0002b40001037983 */ /* 0x001ea80000300800 */
        /* <DEDUP_REMOVED lines=14> */
[----:B------:R-:W-:-:S03]  /*13ed0*/  IMAD R22, R21, c[0x0][0x190], RZ ;  /* 0x0000640015167a24 */ /* 0x000fc600078e02ff */
[----:B------:R-:W-:Y:S04]  /*13ee0*/  STL [R1+0x2fc], R23 ;  /* 0x0002fc1701007387 */ /* 0x000fe80000100800 */
[----:B------:R-:W-:Y:S01]  /*13ef0*/  STL [R1+0x2f8], R22 ;  /* 0x0002f81601007387 */ /* 0x000fe20000100800 */
[----:B------:R-:W-:Y:S02]  /*13f00*/  IMAD R21, R20, c[0x0][0x190], RZ ;  /* 0x0000640014157a24 */ /* 0x000fe400078e02ff */
        /* <DEDUP_REMOVED lines=23> */
[----:B---3--:R-:W-:-:S03]  /*14080*/  IMAD R9, R2, c[0x0][0x190], RZ ;  /* 0x0000640002097a24 */ /* 0x008fc600078e02ff */
[----:B------:R-:W3:Y:S01]  /*14090*/  LDL.LU R2, [R1+0x2a0] ;  /* 0x0002a00001027983 */ /* 0x000ee20000300800 */
[----:B------:R-:W-:-:S05]  /*140a0*/  IMAD R7, R7, c[0x0][0x190], RZ ;  /* 0x0000640007077a24 */ /* 0x000fca00078e02ff */
[----:B------:R4:W-:Y:S04]  /*140b0*/  STL [R1+0x2c4], R7 ;  /* 0x0002c40701007387 */ /* 0x0009e80000100800 */
[----:B------:R5:W-:Y:S01]  /*140c0*/  STL [R1+0x2c0], R9 ;  /* 0x0002c00901007387 */ /* 0x000be20000100800 */
[----:B----4-:R-:W-:-:S03]  /*140d0*/  IMAD R7, R29, c[0x0][0x190], RZ ;  /* 0x000064001d077a24 */ /* 0x010fc600078e02ff */
[----:B------:R-:W4:Y:S04]  /*140e0*/  LDL.LU R29, [R1+0x29c] ;  /* 0x00029c00011d7983 */ /* 0x000f280000300800 */
[----:B------:R2:W-:Y:S01]  /*140f0*/  STL [R1+0x2bc], R7 ;  /* 0x0002bc0701007387 */ /* 0x0005e20000100800 */
[----:B-----5:R-:W-:-:S03]  /*14100*/  IMAD R9, R28, c[0x0][0x190], RZ ;  /* 0x000064001c097a24 */ /* 0x020fc600078e02ff */
[----:B------:R-:W5:Y:S04]  /*14110*/  LDL.LU R28, [R1+0x298] ;  /* 0x00029800011c7983 */ /* 0x000f680000300800 */
[----:B------:R-:W-:Y:S04]  /*14120*/  STL [R1+0x2b8], R9 ;  /* 0x0002b80901007387 */ /* 0x000fe80000100800 */
[----:B------:R-:W5:Y:S01]  /*14130*/  LDL.LU R23, [R1+0x294] ;  /* 0x0002940001177983 */ /* 0x000f620000300800 */
[----:B--2---:R-:W-:-:S03]  /*14140*/  IMAD R7, R3, c[0x0][0x190], RZ ;  /* 0x0000640003077a24 */ /* 0x004fc600078e02ff */
        /* <DEDUP_REMOVED lines=13> */
[----:B------:R-:W-:-:S05]  /*14220*/  IMAD R4, R4, c[0x0][0x190], RZ ;  /* 0x0000640004047a24 */ /* 0x000fca00078e02ff */
        /* <DEDUP_REMOVED lines=14> */
[----:B------:R-:W2:Y:S01]  /*14310*/  LDL.LU R4, [R1+0x244] ;  /* 0x0002440001047983 */ /* 0x000ea20000300800 */
[----:B---3--:R-:W-:-:S05]  /*14320*/  IMAD R2, R2, c[0x0][0x190], RZ ;  /* 0x0000640002027a24 */ /* 0x008fca00078e02ff */
[----:B------:R0:W-:Y:S04]  /*14330*/  STL [R1+0x2a0], R2 ;  /* 0x0002a00201007387 */ /* 0x0001e80000100800 */
[----:B0-----:R-:W3:Y:S01]  /*14340*/  LDL.LU R2, [R1+0x240] ;  /* 0x0002400001027983 */ /* 0x001ee20000300800 */
[----:B----4-:R-:W-:-:S05]  /*14350*/  IMAD R29, R29, c[0x0][0x190], RZ ;  /* 0x000064001d1d7a24 */ /* 0x010fca00078e02ff */
[----:B------:R0:W-:Y:S04]  /*14360*/  STL [R1+0x29c], R29 ;  /* 0x00029c1d01007387 */ /* 0x0001e80000100800 */
[----:B0-----:R-:W4:Y:S01]  /*14370*/  LDL.LU R29, [R1+0x23c] ;  /* 0x00023c00011d7983 */ /* 0x001f220000300800 */
[----:B-----5:R-:W-:-:S05]  /*14380*/  IMAD R28, R28, c[0x0][0x190], RZ ;  /* 0x000064001c1c7a24 */ /* 0x020fca00078e02ff */
[----:B------:R0:W-:Y:S01]  /*14390*/  STL [R1+0x298], R28 ;  /* 0x0002981c01007387 */ /* 0x0001e20000100800 */
[----:B------:R-:W-:-:S03]  /*143a0*/  IMAD R23, R23, c[0x0][0x190], RZ ;  /* 0x0000640017177a24 */ /* 0x000fc600078e02ff */
[----:B0-----:R-:W5:Y:S04]  /*143b0*/  LDL.LU R28, [R1+0x238] ;  /* 0x00023800011c7983 */ /* 0x001f680000300800 */
[----:B------:R2:W-:Y:S02]  /*143c0*/  STL [R1+0x294], R23 ;  /* 0x0002941701007387 */ /* 0x0005e40000100800 */
[----:B--2---:R-:W-:Y:S02]  /*143d0*/  IMAD R23, R3, c[0x0][0x190], RZ ;  /* 0x0000640003177a24 */ /* 0x004fe400078e02ff */
        /* <DEDUP_REMOVED lines=12> */
[----:B------:R-:W-:Y:S02]  /*144a0*/  IMAD R22, R21, c[0x0][0x190], RZ ;  /* 0x0000640015167a24 */ /* 0x000fe400078e02ff */
[----:B------:R-:W-:-:S02]  /*144b0*/  IMAD R21, R20, c[0x0][0x190], RZ ;  /* 0x0000640014157a24 */ /* 0x000fc400078e02ff */
        /* <DEDUP_REMOVED lines=26> */
[----:B------:R-:W-:Y:S04]  /*14660*/  STL [R1+0x24c], R10 ;  /* 0x00024c0a01007387 */ /* 0x000fe80000100800 */
[----:B------:R-:W2:Y:S04]  /*14670*/  LDL.LU R4, [R1+0x224] ;  /* 0x0002240001047983 */ /* 0x000ea80000300800 */
[----:B------:R3:W-:Y:S04]  /*14680*/  STL [R1+0x248], R7 ;  /* 0x0002480701007387 */ /* 0x0007e80000100800 */
[----:B------:R4:W-:Y:S01]  /*14690*/  STL [R1+0x244], R9 ;  /* 0x0002440901007387 */ /* 0x0009e20000100800 */
[----:B---3--:R-:W-:-:S03]  /*146a0*/  IMAD R7, R2, c[0x0][0x190], RZ ;  /* 0x0000640002077a24 */ /* 0x008fc600078e02ff */
[----:B------:R-:W3:Y:S04]  /*146b0*/  LDL.LU R2, [R1+0x220] ;  /* 0x0002200001027983 */ /* 0x000ee80000300800 */
[----:B------:R5:W-:Y:S01]  /*146c0*/  STL [R1+0x240], R7 ;  /* 0x0002400701007387 */ /* 0x000be20000100800 */
[----:B----4-:R-:W-:-:S03]  /*146d0*/  IMAD R9, R29, c[0x0][0x190], RZ ;  /* 0x000064001d097a24 */ /* 0x010fc600078e02ff */
[----:B------:R-:W4:Y:S04]  /*146e0*/  LDL.LU R29, [R1+0x21c] ;  /* 0x00021c00011d7983 */ /* 0x000f280000300800 */
[----:B------:R-:W-:Y:S04]  /*146f0*/  STL [R1+0x23c], R9 ;  /* 0x00023c0901007387 */ /* 0x000fe80000100800 */
[----:B------:R-:W4:Y:S01]  /*14700*/  LDL.LU R23, [R1+0x218] ;  /* 0x0002180001177983 */ /* 0x000f220000300800 */
[----:B-----5:R-:W-:-:S03]  /*14710*/  IMAD R7, R28, c[0x0][0x190], RZ ;  /* 0x000064001c077a24 */ /* 0x020fc600078e02ff */
[----:B------:R-:W5:Y:S04]  /*14720*/  LDL.LU R28, [R1+0x214] ;  /* 0x00021400011c7983 */ /* 0x000f680000300800 */
[----:B------:R2:W-:Y:S02]  /*14730*/  STL [R1+0x238], R7 ;  /* 0x0002380701007387 */ /* 0x0005e40000100800 */
[----:B--2---:R-:W-:Y:S02]  /*14740*/  IMAD R7, R3, c[0x0][0x190], RZ ;  /* 0x0000640003077a24 */ /* 0x004fe400078e02ff */
        /* <DEDUP_REMOVED lines=26> */
[----:B------:R-:W-:-:S05]  /*148f0*/  IMAD R4, R4, c[0x0][0x190], RZ ;  /* 0x0000640004047a24 */ /* 0x000fca00078e02ff */
[----:B------:R0:W-:Y:S04]  /*14900*/  STL [R1+0x224], R4 ;  /* 0x0002240401007387 */ /* 0x0001e80000100800 */
[----:B0-----:R-:W2:Y:S01]  /*14910*/  LDL.LU R4, [R1+0x1b8] ;  /* 0x0001b80001047983 */ /* 0x001ea20000300800 */
[----:B---3--:R-:W-:-:S05]  /*14920*/  IMAD R2, R2, c[0x0][0x190], RZ ;  /* 0x0000640002027a24 */ /* 0x008fca00078e02ff */
[----:B------:R0:W-:Y:S04]  /*14930*/  STL [R1+0x220], R2 ;  /* 0x0002200201007387 */ /* 0x0001e80000100800 */
[----:B0-----:R-:W3:Y:S01]  /*14940*/  LDL.LU R2, [R1+0x1b4] ;  /* 0x0001b40001027983 */ /* 0x001ee20000300800 */
[----:B----4-:R-:W-:-:S05]  /*14950*/  IMAD R29, R29, c[0x0][0x190], RZ ;  /* 0x000064001d1d7a24 */ /* 0x010fca00078e02ff */
[----:B------:R0:W-:Y:S01]  /*14960*/  STL [R1+0x21c], R29 ;  /* 0x00021c1d01007387 */ /* 0x0001e20000100800 */
[----:B------:R-:W-:-:S03]  /*14970*/  IMAD R23, R23, c[0x0][0x190], RZ ;  /* 0x0000640017177a24 */ /* 0x000fc600078e02ff */
[----:B0-----:R-:W4:Y:S04]  /*14980*/  LDL.LU R29, [R1+0x1b0] ;  /* 0x0001b000011d7983 */ /* 0x001f280000300800 */
[----:B------:R5:W-:Y:S02]  /*14990*/  STL [R1+0x218], R23 ;  /* 0x0002181701007387 */ /* 0x000be40000100800 */
[----:B-----5:R-:W-:Y:S02]  /*149a0*/  IMAD R23, R28, c[0x0][0x190], RZ ;  /* 0x000064001c177a24 */ /* 0x020fe400078e02ff */
[----:B------:R-:W5:Y:S04]  /*149b0*/  LDL.LU R28, [R1+0x1ac] ;  /* 0x0001ac00011c7983 */ /* 0x000f680000300800 */
[----:B------:R2:W-:Y:S02]  /*149c0*/  STL [R1+0x214], R23 ;  /* 0x0002141701007387 */ /* 0x0005e40000100800 */
[----:B--2---:R-:W-:-:S02]  /*149d0*/  IMAD R23, R3, c[0x0][0x190], RZ ;  /* 0x0000640003177a24 */ /* 0x004fc400078e02ff */
        /* <DEDUP_REMOVED lines=38> */
[----:B------:R-:W2:Y:S04]  /*14c40*/  LDL.LU R5, [R1+0x190] ;  /* 0x0001900001057983 */ /* 0x000ea80000300800 */
[----:B------:R0:W-:Y:S04]  /*14c50*/  STL [R1+0x1c0], R7 ;  /* 0x0001c00701007387 */ /* 0x0001e80000100800 */
[----:B------:R3:W-:Y:S01]  /*14c60*/  STL [R1+0x1bc], R9 ;  /* 0x0001bc0901007387 */ /* 0x0007e20000100800 */
[----:B0-----:R-:W-:-:S03]  /*14c70*/  IMAD R7, R4, c[0x0][0x190], RZ ;  /* 0x0000640004077a24 */ /* 0x001fc600078e02ff */
[----:B------:R-:W2:Y:S04]  /*14c80*/  LDL.LU R4, [R1+0x18c] ;  /* 0x00018c0001047983 */ /* 0x000ea80000300800 */
[----:B------:R4:W-:Y:S01]  /*14c90*/  STL [R1+0x1b8], R7 ;  /* 0x0001b80701007387 */ /* 0x0009e20000100800 */
[----:B---3--:R-:W-:-:S03]  /*14ca0*/  IMAD R9, R2, c[0x0][0x190], RZ ;  /* 0x0000640002097a24 */ /* 0x008fc600078e02ff */
[----:B------:R-:W3:Y:S04]  /*14cb0*/  LDL.LU R2, [R1+0x188] ;  /* 0x0001880001027983 */ /* 0x000ee80000300800 */
[----:B------:R-:W-:Y:S04]  /*14cc0*/  STL [R1+0x1b4], R9 ;  /* 0x0001b40901007387 */ /* 0x000fe80000100800 */
[----:B------:R-:W3:Y:S01]  /*14cd0*/  LDL.LU R23, [R1+0x184] ;  /* 0x0001840001177983 */ /* 0x000ee20000300800 */
[----:B----4-:R-:W-:-:S03]  /*14ce0*/  IMAD R7, R29, c[0x0][0x190], RZ ;  /* 0x000064001d077a24 */ /* 0x010fc600078e02ff */
[----:B------:R-:W4:Y:S04]  /*14cf0*/  LDL.LU R29, [R1+0x180] ;  /* 0x00018000011d7983 */ /* 0x000f280000300800 */
[----:B------:R5:W-:Y:S02]  /*14d00*/  STL [R1+0x1b0], R7 ;  /* 0x0001b00701007387 */ /* 0x000be40000100800 */
[----:B-----5:R-:W-:Y:S02]  /*14d10*/  IMAD R7, R28, c[0x0][0x190], RZ ;  /* 0x000064001c077a24 */ /* 0x020fe400078e02ff */
[----:B------:R-:W5:Y:S04]  /*14d20*/  LDL.LU R28, [R1+0x17c] ;  /* 0x00017c00011c7983 */ /* 0x000f680000300800 */
[----:B------:R0:W-:Y:S01]  /*14d30*/  STL [R1+0x1ac], R7 ;  /* 0x0001ac0701007387 */ /* 0x0001e20000100800 */
[----:B--2---:R-:W-:-:S03]  /*14d40*/  IMAD R9, R3, c[0x0][0x190], RZ ;  /* 0x0000640003097a24 */ /* 0x004fc600078e02ff */
        /* <DEDUP_REMOVED lines=26> */
[----:B------:R-:W-:-:S05]  /*14ef0*/  IMAD R4, R4, c[0x0][0x190], RZ ;  /* 0x0000640004047a24 */ /* 0x000fca00078e02ff */
[----:B------:R0:W-:Y:S04]  /*14f00*/  STL [R1+0x18c], R4 ;  /* 0x00018c0401007387 */ /* 0x0001e80000100800 */
[----:B0-----:R-:W2:Y:S01]  /*14f10*/  LDL.LU R4, [R1+0x124] ;  /* 0x0001240001047983 */ /* 0x001ea20000300800 */
[----:B---3--:R-:W-:-:S05]  /*14f20*/  IMAD R2, R2, c[0x0][0x190], RZ ;  /* 0x0000640002027a24 */ /* 0x008fca00078e02ff */
[----:B------:R0:W-:Y:S01]  /*14f30*/  STL [R1+0x188], R2 ;  /* 0x0001880201007387 */ /* 0x0001e20000100800 */
[----:B------:R-:W-:-:S03]  /*14f40*/  IMAD R23, R23, c[0x0][0x190], RZ ;  /* 0x0000640017177a24 */ /* 0x000fc600078e02ff */
[----:B0-----:R-:W3:Y:S04]  /*14f50*/  LDL.LU R2, [R1+0x120] ;  /* 0x0001200001027983 */ /* 0x001ee80000300800 */
[----:B------:R4:W-:Y:S02]  /*14f60*/  STL [R1+0x184], R23 ;  /* 0x0001841701007387 */ /* 0x0009e40000100800 */
[----:B----4-:R-:W-:Y:S02]  /*14f70*/  IMAD R23, R29, c[0x0][0x190], RZ ;  /* 0x000064001d177a24 */ /* 0x010fe400078e02ff */
[----:B------:R-:W4:Y:S04]  /*14f80*/  LDL.LU R29, [R1+0x118] ;  /* 0x00011800011d7983 */ /* 0x000f280000300800 */
[----:B------:R5:W-:Y:S02]  /*14f90*/  STL [R1+0x180], R23 ;  /* 0x0001801701007387 */ /* 0x000be40000100800 */
[----:B-----5:R-:W-:-:S02]  /*14fa0*/  IMAD R23, R28, c[0x0][0x190], RZ ;  /* 0x000064001c177a24 */ /* 0x020fc400078e02ff */
[----:B------:R-:W5:Y:S04]  /*14fb0*/  LDL.LU R28, [R1+0x110] ;  /* 0x00011000011c7983 */ /* 0x000f680000300800 */
        /* <DEDUP_REMOVED lines=36> */
[----:B------:R0:W-:Y:S04]  /*15200*/  STL [R1+0x134], R10 ;  /* 0x0001340a01007387 */ /* 0x0001e80000100800 */
[----:B0-----:R-:W2:Y:S04]  /*15210*/  LDL.LU R10, [R1+0xf8] ;  /* 0x0000f800010a7983 */ /* 0x001ea80000300800 */
[----:B------:R0:W-:Y:S04]  /*15220*/  STL [R1+0x130], R9 ;  /* 0x0001300901007387 */ /* 0x0001e80000100800 */
[----:B------:R1:W-:Y:S04]  /*15230*/  STL [R1+0x12c], R7 ;  /* 0x00012c0701007387 */ /* 0x0003e80000100800 */
[----:B0-----:R-:W2:Y:S01]  /*15240*/  LDL.LU R9, [R1+0xf4] ;  /* 0x0000f40001097983 */ /* 0x001ea20000300800 */
[----:B------:R-:W-:-:S05]  /*15250*/  IMAD R6, R5, c[0x0][0x190], RZ ;  /* 0x0000640005067a24 */ /* 0x000fca00078e02ff */
[----:B------:R0:W-:Y:S04]  /*15260*/  STL [R1+0x128], R6 ;  /* 0x0001280601007387 */ /* 0x0001e80000100800 */
[----:B-1----:R-:W2:Y:S01]  /*15270*/  LDL.LU R7, [R1+0xe8] ;  /* 0x0000e80001077983 */ /* 0x002ea20000300800 */
[----:B------:R-:W-:-:S05]  /*15280*/  IMAD R5, R4, c[0x0][0x190], RZ ;  /* 0x0000640004057a24 */ /* 0x000fca00078e02ff */
[----:B------:R1:W-:Y:S01]  /*15290*/  STL [R1+0x124], R5 ;  /* 0x0001240501007387 */ /* 0x0003e20000100800 */
[----:B---3--:R-:W-:-:S03]  /*152a0*/  IMAD R4, R2, c[0x0][0x190], RZ ;  /* 0x0000640002047a24 */ /* 0x008fc600078e02ff */
[----:B------:R-:W3:Y:S04]  /*152b0*/  LDL.LU R2, [R1+0xe0] ;  /* 0x0000e00001027983 */ /* 0x000ee80000300800 */
[----:B0-----:R-:W3:Y:S04]  /*152c0*/  LDL.LU R6, [R1+0xd8] ;  /* 0x0000d80001067983 */ /* 0x001ee80000300800 */
[----:B------:R4:W-:Y:S04]  /*152d0*/  STL [R1+0x120], R4 ;  /* 0x0001200401007387 */ /* 0x0009e80000100800 */
[----:B-1----:R-:W3:Y:S01]  /*152e0*/  LDL.LU R5, [R1+0xd0] ;  /* 0x0000d00001057983 */ /* 0x002ee20000300800 */
[----:B----4-:R-:W-:-:S05]  /*152f0*/  IMAD R4, R29, c[0x0][0x190], RZ ;  /* 0x000064001d047a24 */ /* 0x010fca00078e02ff */
[----:B------:R0:W-:Y:S04]  /*15300*/  STL [R1+0x118], R4 ;  /* 0x0001180401007387 */ /* 0x0001e80000100800 */
[----:B0-----:R-:W4:Y:S01]  /*15310*/  LDL.LU R4, [R1+0xcc] ;  /* 0x0000cc0001047983 */ /* 0x001f220000300800 */
[----:B-----5:R-:W-:-:S05]  /*15320*/  IMAD R11, R28, c[0x0][0x190], RZ ;  /* 0x000064001c0b7a24 */ /* 0x020fca00078e02ff */
[----:B------:R-:W-:Y:S04]  /*15330*/  STL [R1+0x110], R11 ;  /* 0x0001100b01007387 */ /* 0x000fe80000100800 */
[----:B------:R-:W5:Y:S01]  /*15340*/  LDL.LU R29, [R1+0xc8] ;  /* 0x0000c800011d7983 */ /* 0x000f620000300800 */
[----:B--2---:R-:W-:-:S05]  /*15350*/  IMAD R3, R3, c[0x0][0x190], RZ ;  /* 0x0000640003037a24 */ /* 0x004fca00078e02ff */
[----:B------:R0:W-:Y:S04]  /*15360*/  STL [R1+0x108], R3 ;  /* 0x0001080301007387 */ /* 0x0001e80000100800 */
[----:B------:R-:W2:Y:S04]  /*15370*/  LDL.LU R28, [R1+0xc0] ;  /* 0x0000c000011c7983 */ /* 0x000ea80000300800 */
[----:B0-----:R-:W2:Y:S01]  /*15380*/  LDL.LU R3, [R1+0xbc] ;  /* 0x0000bc0001037983 */ /* 0x001ea20000300800 */
[----:B------:R-:W-:-:S05]  /*15390*/  IMAD R8, R8, c[0x0][0x190], RZ ;  /* 0x0000640008087a24 */ /* 0x000fca00078e02ff */
[----:B------:R0:W-:Y:S04]  /*153a0*/  STL [R1+0xfc], R8 ;  /* 0x0000fc0801007387 */ /* 0x0001e80000100800 */
[----:B0-----:R-:W2:Y:S04]  /*153b0*/  LDL.LU R8, [R1+0xb4] ;  /* 0x0000b40001087983 */ /* 0x001ea80000300800 */
        /* <DEDUP_REMOVED lines=12> */
[----:B------:R-:W2:Y:S01]  /*15480*/  LDL.LU R11, [R1+0x64] ;  /* 0x00006400010b7983 */ /* 0x000ea20000300800 */
[----:B------:R-:W-:-:S05]  /*15490*/  IMAD R10, R10, c[0x0][0x190], RZ ;  /* 0x000064000a0a7a24 */ /* 0x000fca00078e02ff */
[----:B------:R0:W-:Y:S01]  /*154a0*/  STL [R1+0xf8], R10 ;  /* 0x0000f80a01007387 */ /* 0x0001e20000100800 */
[----:B------:R-:W-:-:S03]  /*154b0*/  IMAD R9, R9, c[0x0][0x190], RZ ;  /* 0x0000640009097a24 */ /* 0x000fc600078e02ff */
[----:B0-----:R-:W2:Y:S04]  /*154c0*/  LDL.LU R10, [R1+0x5c] ;  /* 0x00005c00010a7983 */ /* 0x001ea80000300800 */
[----:B------:R0:W-:Y:S04]  /*154d0*/  STL [R1+0xf4], R9 ;  /* 0x0000f40901007387 */ /* 0x0001e80000100800 */
[----:B0-----:R-:W2:Y:S01]  /*154e0*/  LDL.LU R9, [R1+0x58] ;  /* 0x0000580001097983 */ /* 0x001ea20000300800 */
[----:B------:R-:W-:-:S05]  /*154f0*/  IMAD R7, R7, c[0x0][0x190], RZ ;  /* 0x0000640007077a24 */ /* 0x000fca00078e02ff */
[----:B------:R0:W-:Y:S04]  /*15500*/  STL [R1+0xe8], R7 ;  /* 0x0000e80701007387 */ /* 0x0001e80000100800 */
[----:B0-----:R-:W2:Y:S01]  /*15510*/  LDL.LU R7, [R1+0x50] ;  /* 0x0000500001077983 */ /* 0x001ea20000300800 */
[----:B---3--:R-:W-:Y:S02]  /*15520*/  IMAD R2, R2, c[0x0][0x190], RZ ;  /* 0x0000640002027a24 */ /* 0x008fe400078e02ff */
[----:B------:R-:W-:-:S03]  /*15530*/  IMAD R6, R6, c[0x0][0x190], RZ ;  /* 0x0000640006067a24 */ /* 0x000fc600078e02ff */
[----:B------:R0:W-:Y:S01]  /*15540*/  STL [R1+0xe0], R2 ;  /* 0x0000e00201007387 */ /* 0x0001e20000100800 */
[----:B------:R-:W-:-:S03]  /*15550*/  IMAD R5, R5, c[0x0][0x190], RZ ;  /* 0x0000640005057a24 */ /* 0x000fc600078e02ff */
[----:B0-----:R-:W3:Y:S04]  /*15560*/  LDL.LU R2, [R1+0x2ad8] ;  /* 0x002ad80001027983 */ /* 0x001ee80000300800 */
[----:B------:R0:W-:Y:S04]  /*15570*/  STL [R1+0xd8], R6 ;  /* 0x0000d80601007387 */ /* 0x0001e80000100800 */
[----:B0-----:R-:W3:Y:S01]  /*15580*/  LDL.LU R6, [R1+0x4c] ;  /* 0x00004c0001067983 */ /* 0x001ee20000300800 */
[----:B----4-:R-:W-:-:S03]  /*15590*/  IMAD R4, R4, c[0x0][0x190], RZ ;  /* 0x0000640004047a24 */ /* 0x010fc600078e02ff */
[----:B------:R0:W-:Y:S04]  /*155a0*/  STL [R1+0xd0], R5 ;  /* 0x0000d00501007387 */ /* 0x0001e80000100800 */
[----:B0-----:R-:W4:Y:S04]  /*155b0*/  LDL.LU R5, [R1+0x48] ;  /* 0x0000480001057983 */ /* 0x001f280000300800 */
[----:B------:R0:W-:Y:S04]  /*155c0*/  STL [R1+0xcc], R4 ;  /* 0x0000cc0401007387 */ /* 0x0001e80000100800 */
[----:B0-----:R-:W4:Y:S01]  /*155d0*/  LDL.LU R4, [R1+0x44] ;  /* 0x0000440001047983 */ /* 0x001f220000300800 */
[----:B-----5:R-:W-:-:S05]  /*155e0*/  IMAD R29, R29, c[0x0][0x190], RZ ;  /* 0x000064001d1d7a24 */ /* 0x020fca00078e02ff */
[----:B------:R0:W-:Y:S04]  /*155f0*/  STL [R1+0xc8], R29 ;  /* 0x0000c81d01007387 */ /* 0x0001e80000100800 */
[----:B0-----:R-:W5:Y:S01]  /*15600*/  LDL.LU R29, [R1+0x34] ;  /* 0x00003400011d7983 */ /* 0x001f620000300800 */
[----:B--2---:R-:W-:Y:S02]  /*15610*/  IMAD R28, R28, c[0x0][0x190], RZ ;  /* 0x000064001c1c7a24 */ /* 0x004fe400078e02ff */
[----:B------:R-:W-:-:S03]  /*15620*/  IMAD R3, R3, c[0x0][0x190], RZ ;  /* 0x0000640003037a24 */ /* 0x000fc600078e02ff */
[----:B------:R0:W-:Y:S04]  /*15630*/  STL [R1+0xc0], R28 ;  /* 0x0000c01c01007387 */ /* 0x0001e80000100800 */
[----:B0-----:R-:W2:Y:S01]  /*15640*/  LDL.LU R28, [R1+0x2ad4] ;  /* 0x002ad400011c7983 */ /* 0x001ea20000300800 */
[----:B------:R-:W-:-:S03]  /*15650*/  IMAD R8, R8, c[0x0][0x190], RZ ;  /* 0x0000640008087a24 */ /* 0x000fc600078e02ff */
[----:B------:R0:W-:Y:S04]  /*15660*/  STL [R1+0xbc], R3 ;  /* 0x0000bc0301007387 */ /* 0x0001e80000100800 */
[----:B0-----:R-:W2:Y:S04]  /*15670*/  LDL.LU R3, [R1+0x2ad0] ;  /* 0x002ad00001037983 */ /* 0x001ea80000300800 */
[----:B------:R0:W-:Y:S04]  /*15680*/  STL [R1+0xb4], R8 ;  /* 0x0000b40801007387 */ /* 0x0001e80000100800 */
[----:B0-----:R-:W2:Y:S01]  /*15690*/  LDL.LU R8, [R1+0x2acc] ;  /* 0x002acc0001087983 */ /* 0x001ea20000300800 */
[----:B------:R-:W-:-:S05]  /*156a0*/  IMAD R23, R23, c[0x0][0x190], RZ ;  /* 0x0000640017177a24 */ /* 0x000fca00078e02ff */
[----:B------:R0:W-:Y:S02]  /*156b0*/  STL [R1+0xb0], R23 ;  /* 0x0000b01701007387 */ /* 0x0001e40000100800 */
[----:B0-----:R-:W-:Y:S02]  /*156c0*/  IMAD R23, R22, c[0x0][0x190], RZ ;  /* 0x0000640016177a24 */ /* 0x001fe400078e02ff */
[----:B------:R-:W-:Y:S02]  /*156d0*/  IMAD R22, R21, c[0x0][0x190], RZ ;  /* 0x0000640015167a24 */ /* 0x000fe400078e02ff */
[----:B------:R-:W-:Y:S02]  /*156e0*/  IMAD R21, R20, c[0x0][0x190], RZ ;  /* 0x0000640014157a24 */ /* 0x000fe400078e02ff */
[----:B------:R-:W-:Y:S01]  /*156f0*/  IMAD R20, R19, c[0x0][0x190], RZ ;  /* 0x0000640013147a24 */ /* 0x000fe200078e02ff */
[----:B------:R0:W-:Y:S01]  /*15700*/  STL [R1+0xa4], R23 ;  /* 0x0000a41701007387 */ /* 0x0001e20000100800 */
[----:B------:R-:W-:-:S02]  /*15710*/  IMAD R19, R18, c[0x0][0x190], RZ ;  /* 0x0000640012137a24 */ /* 0x000fc400078e02ff */
[----:B------:R-:W-:Y:S01]  /*15720*/  IMAD R18, R17, c[0x0][0x190], RZ ;  /* 0x0000640011127a24 */ /* 0x000fe200078e02ff */
[----:B------:R1:W-:Y:S01]  /*15730*/  STL [R1+0xa0], R22 ;  /* 0x0000a01601007387 */ /* 0x0003e20000100800 */
[----:B------:R-:W-:Y:S02]  /*15740*/  IMAD R17, R16, c[0x0][0x190], RZ ;  /* 0x0000640010117a24 */ /* 0x000fe400078e02ff */
[----:B------:R-:W-:Y:S01]  /*15750*/  IMAD R16, R14, c[0x0][0x190], RZ ;  /* 0x000064000e107a24 */ /* 0x000fe200078e02ff */
[----:B------:R0:W-:Y:S01]  /*15760*/  STL [R1+0x9c], R21 ;  /* 0x00009c1501007387 */ /* 0x0001e20000100800 */
[----:B------:R-:W-:Y:S02]  /*15770*/  IMAD R14, R15, c[0x0][0x190], RZ ;  /* 0x000064000f0e7a24 */ /* 0x000fe400078e02ff */
[----:B------:R-:W-:Y:S01]  /*15780*/  IMAD R13, R13, c[0x0][0x190], RZ ;  /* 0x000064000d0d7a24 */ /* 0x000fe200078e02ff */
[----:B------:R0:W-:Y:S01]  /*15790*/  STL [R1+0x94], R20 ;  /* 0x0000941401007387 */ /* 0x0001e20000100800 */
[----:B------:R-:W-:-:S03]  /*157a0*/  IMAD R12, R12, c[0x0][0x190], RZ ;  /* 0x000064000c0c7a24 */ /* 0x000fc600078e02ff */
[----:B------:R0:W-:Y:S01]  /*157b0*/  STL [R1+0x90], R19 ;  /* 0x0000901301007387 */ /* 0x0001e20000100800 */
[----:B------:R-:W-:-:S03]  /*157c0*/  IMAD R11, R11, c[0x0][0x190], RZ ;  /* 0x000064000b0b7a24 */ /* 0x000fc600078e02ff */
[----:B------:R0:W-:Y:S04]  /*157d0*/  STL [R1+0x8c], R18 ;  /* 0x00008c1201007387 */ /* 0x0001e80000100800 */
[----:B------:R0:W-:Y:S04]  /*157e0*/  STL [R1+0x78], R17 ;  /* 0x0000781101007387 */ /* 0x0001e80000100800 */
[----:B------:R0:W-:Y:S04]  /*157f0*/  STL [R1+0x74], R16 ;  /* 0x0000741001007387 */ /* 0x0001e80000100800 */
[----:B------:R-:W-:Y:S04]  /*15800*/  STL [R1+0x70], R14 ;  /* 0x0000700e01007387 */ /* 0x000fe80000100800 */
[----:B------:R-:W-:Y:S01]  /*15810*/  STL [R1+0x6c], R13 ;  /* 0x00006c0d01007387 */ /* 0x000fe20000100800 */
[----:B------:R-:W-:-:S03]  /*15820*/  IMAD R10, R10, c[0x0][0x190], RZ ;  /* 0x000064000a0a7a24 */ /* 0x000fc600078e02ff */
[----:B0-----:R-:W5:Y:S04]  /*15830*/  LDL.LU R23, [R1+0x408] ;  /* 0x0004080001177983 */ /* 0x001f680000300800 */
[----:B------:R-:W-:Y:S04]  /*15840*/  STL [R1+0x68], R12 ;  /* 0x0000680c01007387 */ /* 0x000fe80000100800 */
[----:B------:R-:W-:Y:S01]  /*15850*/  STL [R1+0x64], R11 ;  /* 0x0000640b01007387 */ /* 0x000fe20000100800 */
[----:B------:R-:W-:-:S03]  /*15860*/  IMAD R9, R9, c[0x0][0x190], RZ ;  /* 0x0000640009097a24 */ /* 0x000fc600078e02ff */
[----:B-1----:R-:W5:Y:S04]  /*15870*/  LDL.LU R22, [R1+0x3f4] ;  /* 0x0003f40001167983 */ /* 0x002f680000300800 */
[----:B------:R-:W-:Y:S04]  /*15880*/  STL [R1+0x5c], R10 ;  /* 0x00005c0a01007387 */ /* 0x000fe80000100800 */
[----:B------:R-:W5:Y:S04]  /*15890*/  LDL.LU R21, [R1+0x3f0] ;  /* 0x0003f00001157983 */ /* 0x000f680000300800 */
[----:B------:R-:W-:Y:S01]  /*158a0*/  STL [R1+0x58], R9 ;  /* 0x0000580901007387 */ /* 0x000fe20000100800 */
[----:B------:R-:W-:-:S03]  /*158b0*/  IMAD R7, R7, c[0x0][0x190], RZ ;  /* 0x0000640007077a24 */ /* 0x000fc600078e02ff */
[----:B------:R-:W5:Y:S04]  /*158c0*/  LDL.LU R20, [R1+0x104] ;  /* 0x0001040001147983 */ /* 0x000f680000300800 */
[----:B------:R-:W5:Y:S04]  /*158d0*/  LDL.LU R19, [R1+0xf0] ;  /* 0x0000f00001137983 */ /* 0x000f680000300800 */
[----:B------:R-:W-:Y:S04]  /*158e0*/  STL [R1+0x50], R7 ;  /* 0x0000500701007387 */ /* 0x000fe80000100800 */
[----:B------:R-:W5:Y:S01]  /*158f0*/  LDL.LU R18, [R1+0xd4] ;  /* 0x0000d40001127983 */ /* 0x000f620000300800 */
[----:B---3--:R-:W-:-:S05]  /*15900*/  IMAD R6, R6, c[0x0][0x190], RZ ;  /* 0x0000640006067a24 */ /* 0x008fca00078e02ff */
[----:B------:R-:W-:Y:S04]  /*15910*/  STL [R1+0x4c], R6 ;  /* 0x00004c0601007387 */ /* 0x000fe80000100800 */
[----:B------:R-:W3:Y:S01]  /*15920*/  LDL.LU R17, [R1+0xc4] ;  /* 0x0000c40001117983 */ /* 0x000ee20000300800 */
[----:B----4-:R-:W-:-:S05]  /*15930*/  IMAD R5, R5, c[0x0][0x190], RZ ;  /* 0x0000640005057a24 */ /* 0x010fca00078e02ff */
[----:B------:R-:W-:Y:S04]  /*15940*/  STL [R1+0x48], R5 ;  /* 0x0000480501007387 */ /* 0x000fe80000100800 */
[----:B------:R-:W4:Y:S01]  /*15950*/  LDL.LU R16, [R1+0xb8] ;  /* 0x0000b80001107983 */ /* 0x000f220000300800 */
[----:B------:R-:W-:-:S05]  /*15960*/  IMAD R4, R4, c[0x0][0x190], RZ ;  /* 0x0000640004047a24 */ /* 0x000fca00078e02ff */
[----:B------:R2:W-:Y:S02]  /*15970*/  STL [R1+0x44], R4 ;  /* 0x0000440401007387 */ /* 0x0005e40000100800 */
[----:B--2---:R-:W-:Y:S02]  /*15980*/  IMAD R4, R8, c[0x0][0x190], RZ ;  /* 0x0000640008047a24 */ /* 0x004fe400078e02ff */
[----:B------:R-:W2:Y:S01]  /*15990*/  LDL.LU R8, [R1+0x2ac8] ;  /* 0x002ac80001087983 */ /* 0x000ea20000300800 */
[----:B-----5:R-:W-:Y:S02]  /*159a0*/  IMAD R5, R29, c[0x0][0x190], RZ ;  /* 0x000064001d057a24 */ /* 0x020fe400078e02ff */
[----:B------:R-:W-:-:S03]  /*159b0*/  IMAD R3, R3, c[0x0][0x190], RZ ;  /* 0x0000640003037a24 */ /* 0x000fc600078e02ff */
[----:B------:R-:W-:Y:S01]  /*159c0*/  STL [R1+0x34], R5 ;  /* 0x0000340501007387 */ /* 0x000fe20000100800 */
[----:B------:R-:W-:-:S03]  /*159d0*/  IMAD R28, R28, c[0x0][0x190], RZ ;  /* 0x000064001c1c7a24 */ /* 0x000fc600078e02ff */
[----:B------:R-:W5:Y:S04]  /*159e0*/  LDL.LU R13, [R1+0xa8] ;  /* 0x0000a800010d7983 */ /* 0x000f680000300800 */
[----:B------:R0:W-:Y:S04]  /*159f0*/  STL [R1+0x28], R4 ;  /* 0x0000280401007387 */ /* 0x0001e80000100800 */
[----:B------:R-:W3:Y:S04]  /*15a00*/  LDL.LU R11, [R1+0x40] ;  /* 0x00004000010b7983 */ /* 0x000ee80000300800 */
[----:B------:R-:W3:Y:S01]  /*15a10*/  LDL.LU R10, [R1+0x3c] ;  /* 0x00003c00010a7983 */ /* 0x000ee20000300800 */
[----:B------:R-:W-:-:S03]  /*15a20*/  IMAD R2, R2, c[0x0][0x190], RZ ;  /* 0x0000640002027a24 */ /* 0x000fc600078e02ff */
[----:B------:R-:W-:Y:S04]  /*15a30*/  STL [R1+0x2a64], R3 ;  /* 0x002a640301007387 */ /* 0x000fe80000100800 */
[----:B------:R-:W3:Y:S04]  /*15a40*/  LDL.LU R29, [R1+0x30] ;  /* 0x00003000011d7983 */ /* 0x000ee80000300800 */
[----:B0-----:R-:W3:Y:S04]  /*15a50*/  LDL.LU R4, [R1+0x20] ;  /* 0x0000200001047983 */ /* 0x001ee80000300800 */
[----:B------:R0:W-:Y:S04]  /*15a60*/  STL [R1+0x2a68], R28 ;  /* 0x002a681c01007387 */ /* 0x0001e80000100800 */
[----:B------:R-:W3:Y:S04]  /*15a70*/  LDL.LU R5, [R1+0x14] ;  /* 0x0000140001057983 */ /* 0x000ee80000300800 */
[----:B------:R-:W3:Y:S04]  /*15a80*/  LDL.LU R6, [R1+0x10] ;  /* 0x0000100001067983 */ /* 0x000ee80000300800 */
[----:B------:R-:W3:Y:S04]  /*15a90*/  LDL.LU R7, [R1+0xc] ;  /* 0x00000c0001077983 */ /* 0x000ee80000300800 */
[----:B------:R-:W3:Y:S04]  /*15aa0*/  LDL.LU R9, [R1+0x8] ;  /* 0x0000080001097983 */ /* 0x000ee80000300800 */
[----:B------:R1:W-:Y:S04]  /*15ab0*/  STL [R1+0x2a6c], R2 ;  /* 0x002a6c0201007387 */ /* 0x0003e80000100800 */
[----:B0-----:R-:W3:Y:S01]  /*15ac0*/  LDL.LU R28, [R1+0x4] ;  /* 0x00000400011c7983 */ /* 0x001ee20000300800 */
[----:B-1----:R-:W-:-:S02]  /*15ad0*/  LEA R2, P0, R23, c[0x0][0x160], 0x1 ;  /* 0x0000580017027a11 */ /* 0x002fc400078008ff */
[----:B------:R-:W-:Y:S02]  /*15ae0*/  LEA R14, P1, R0, c[0x0][0x160], 0x1 ;  /* 0x00005800000e7a11 */ /* 0x000fe400078208ff */
[-C--:B--2---:R-:W-:Y:S02]  /*15af0*/  LEA R3, P2, R22, R8.reuse, 0x1 ;  /* 0x0000000816037211 */ /* 0x084fe400078408ff */
[----:B------:R-:W-:-:S03]  /*15b00*/  LEA R15, P3, R21, R8, 0x1 ;  /* 0x00000008150f7211 */ /* 0x000fc600078608ff */
[----:B------:R0:W-:Y:S04]  /*15b10*/  STL [R1+0x2a14], R3 ;  /* 0x002a140301007387 */ /* 0x0001e80000100800 */
[----:B------:R-:W2:Y:S04]  /*15b20*/  LDL.LU R12, [R1] ;  /* 0x00000000010c7983 */ /* 0x000ea80000300800 */
[----:B------:R1:W-:Y:S01]  /*15b30*/  STL [R1+0x2a18], R15 ;  /* 0x002a180f01007387 */ /* 0x0003e20000100800 */
[----:B0-----:R-:W-:-:S05]  /*15b40*/  LEA R3, P4, R20, R8, 0x1 ;  /* 0x0000000814037211 */ /* 0x001fca00078808ff */
[----:B------:R0:W-:Y:S01]  /*15b50*/  STL [R1+0x2a1c], R3 ;  /* 0x002a1c0301007387 */ /* 0x0001e20000100800 */
[-C--:B-1----:R-:W-:Y:S02]  /*15b60*/  LEA R15, P5, R19, R8.reuse, 0x1 ;  /* 0x00000008130f7211 */ /* 0x082fe400078a08ff */
[----:B0-----:R-:W-:Y:S02]  /*15b70*/  LEA.HI.X.SX32 R3, R23, c[0x0][0x164], 0x1, P0 ;  /* 0x0000590017037a11 */ /* 0x001fe400000f0eff */
[----:B------:R-:W2:Y:S04]  /*15b80*/  LDL.LU R23, [R1+0x2ac4] ;  /* 0x002ac40001177983 */ /* 0x000ea80000300800 */
[----:B------:R0:W-:Y:S02]  /*15b90*/  STL [R1+0x2a20], R15 ;  /* 0x002a200f01007387 */ /* 0x0001e40000100800 */
[----:B0-----:R-:W-:-:S05]  /*15ba0*/  LEA R15, P6, R18, R8, 0x1 ;  /* 0x00000008120f7211 */ /* 0x001fca00078c08ff */
[----:B------:R0:W-:Y:S04]  /*15bb0*/  STL [R1+0x2a10], R15 ;  /* 0x002a100f01007387 */ /* 0x0001e80000100800 */
[----:B------:R-:W-:Y:S01]  /*15bc0*/  STL.64 [R1+0x1a28], R2 ;  /* 0x001a280201007387 */ /* 0x000fe20000100a00 */
[----:B0-----:R-:W-:Y:S02]  /*15bd0*/  LEA.HI.X.SX32 R15, R0, c[0x0][0x164], 0x1, P1 ;  /* 0x00005900000f7a11 */ /* 0x001fe400008f0eff */
[----:B---3--:R-:W-:-:S05]  /*15be0*/  LEA R0, P0, R17, R8, 0x1 ;  /* 0x0000000811007211 */ /* 0x008fca00078008ff */
[----:B------:R4:W-:Y:S02]  /*15bf0*/  STL [R1+0x2a08], R0 ;  /* 0x002a080001007387 */ /* 0x0009e40000100800 */
[----:B----4-:R-:W-:-:S05]  /*15c00*/  LEA R0, P1, R16, R8, 0x1 ;  /* 0x0000000810007211 */ /* 0x010fca00078208ff */
[----:B------:R0:W-:Y:S04]  /*15c10*/  STL [R1+0x2a0c], R0 ;  /* 0x002a0c0001007387 */ /* 0x0001e80000100800 */
[----:B0-----:R-:W3:Y:S04]  /*15c20*/  LDL.LU R0, [R1+0x2ac0] ;  /* 0x002ac00001007983 */ /* 0x001ee80000300800 */
[----:B------:R-:W-:Y:S01]  /*15c30*/  STL.64 [R1+0x1a20], R14 ;  /* 0x001a200e01007387 */ /* 0x000fe20000100a00 */
[-C--:B---3--:R-:W-:Y:S02]  /*15c40*/  LEA.HI.X.SX32 R22, R22, R0.reuse, 0x1, P2 ;  /* 0x0000000016167211 */ /* 0x088fe400010f0eff */
[----:B------:R-:W-:-:S03]  /*15c50*/  LEA.HI.X.SX32 R21, R21, R0, 0x1, P3 ;  /* 0x0000000015157211 */ /* 0x000fc600018f0eff */
[----:B------:R5:W-:Y:S02]  /*15c60*/  STL [R1+0x2a00], R22 ;  /* 0x002a001601007387 */ /* 0x000be40000100800 */
[----:B-----5:R-:W-:-:S05]  /*15c70*/  LEA R22, P2, R13, R8, 0x1 ;  /* 0x000000080d167211 */ /* 0x020fca00078408ff */
[----:B------:R0:W-:Y:S01]  /*15c80*/  STL [R1+0x2a04], R22 ;  /* 0x002a041601007387 */ /* 0x0001e20000100800 */
[----:B------:R-:W-:-:S03]  /*15c90*/  LEA.HI.X.SX32 R20, R20, R0, 0x1, P4 ;  /* 0x0000000014147211 */ /* 0x000fc600020f0eff */
[----:B0-----:R-:W3:Y:S04]  /*15ca0*/  LDL.LU R22, [R1+0x2abc] ;  /* 0x002abc0001167983 */ /* 0x001ee80000300800 */
[----:B------:R0:W-:Y:S02]  /*15cb0*/  STL [R1+0x29f8], R21 ;  /* 0x0029f81501007387 */ /* 0x0001e40000100800 */
[----:B0-----:R-:W-:-:S05]  /*15cc0*/  LEA R21, P3, R11, R8, 0x1 ;  /* 0x000000080b157211 */ /* 0x001fca00078608ff */
[----:B------:R0:W-:Y:S01]  /*15cd0*/  STL [R1+0x29fc], R21 ;  /* 0x0029fc1501007387 */ /* 0x0001e20000100800 */
[----:B------:R-:W-:-:S03]  /*15ce0*/  LEA.HI.X.SX32 R19, R19, R0, 0x1, P5 ;  /* 0x0000000013137211 */ /* 0x000fc600028f0eff */
[----:B0-----:R-:W4:Y:S04]  /*15cf0*/  LDL.LU R21, [R1+0x2ab8] ;  /* 0x002ab80001157983 */ /* 0x001f280000300800 */
[----:B------:R0:W-:Y:S02]  /*15d00*/  STL [R1+0x29f0], R20 ;  /* 0x0029f01401007387 */ /* 0x0001e40000100800 */
[----:B0-----:R-:W-:-:S05]  /*15d10*/  LEA R20, P4, R10, R8, 0x1 ;  /* 0x000000080a147211 */ /* 0x001fca00078808ff */
[----:B------:R0:W-:Y:S01]  /*15d20*/  STL [R1+0x29f4], R20 ;  /* 0x0029f41401007387 */ /* 0x0001e20000100800 */
[----:B------:R-:W-:-:S03]  /*15d30*/  LEA.HI.X.SX32 R18, R18, R0, 0x1, P6 ;  /* 0x0000000012127211 */ /* 0x000fc600030f0eff */
[----:B0-----:R-:W5:Y:S04]  /*15d40*/  LDL.LU R20, [R1+0x2ab4] ;  /* 0x002ab40001147983 */ /* 0x001f680000300800 */
[----:B------:R0:W-:Y:S02]  /*15d50*/  STL [R1+0x29e8], R19 ;  /* 0x0029e81301007387 */ /* 0x0001e40000100800 */
[----:B0-----:R-:W-:-:S05]  /*15d60*/  LEA R19, P5, R29, R8, 0x1 ;  /* 0x000000081d137211 */ /* 0x001fca00078a08ff */
[----:B------:R0:W-:Y:S01]  /*15d70*/  STL [R1+0x29ec], R19 ;  /* 0x0029ec1301007387 */ /* 0x0001e20000100800 */
[----:B------:R-:W-:-:S03]  /*15d80*/  LEA.HI.X.SX32 R17, R17, R0, 0x1, P0 ;  /* 0x0000000011117211 */ /* 0x000fc600000f0eff */
[----:B0-----:R-:W3:Y:S04]  /*15d90*/  LDL.LU R19, [R1+0x2ab0] ;  /* 0x002ab00001137983 */ /* 0x001ee80000300800 */
        /* <DEDUP_REMOVED lines=27> */
[----:B------:R0:W-:Y:S04]  /*15f50*/  STL [R1+0x29bc], R10 ;  /* 0x0029bc0a01007387 */ /* 0x0001e80000100800 */
[----:B0-----:R-:W3:Y:S04]  /*15f60*/  LDL.LU R10, [R1+0x2a98] ;  /* 0x002a9800010a7983 */ /* 0x001ee80000300800 */
[----:B------:R2:W-:Y:S02]  /*15f70*/  STL [R1+0x29b0], R29 ;  /* 0x0029b01d01007387 */ /* 0x0005e40000100800 */
[----:B--2---:R-:W-:-:S05]  /*15f80*/  LEA R29, P5, R12, R8, 0x1 ;  /* 0x000000080c1d7211 */ /* 0x004fca00078a08ff */
[----:B------:R0:W-:Y:S04]  /*15f90*/  STL [R1+0x29b4], R29 ;  /* 0x0029b41d01007387 */ /* 0x0001e80000100800 */
[----:B0-----:R-:W2:Y:S01]  /*15fa0*/  LDL.LU R29, [R1+0x2a94] ;  /* 0x002a9400011d7983 */ /* 0x001ea20000300800 */
[----:B------:R-:W-:-:S05]  /*15fb0*/  LEA.HI.X.SX32 R4, R4, R0, 0x1, P6 ;  /* 0x0000000004047211 */ /* 0x000fca00030f0eff */
        /* <DEDUP_REMOVED lines=25> */
[----:B------:R2:W-:Y:S01]  /*16150*/  STL [R1+0x2980], R28 ;  /* 0x0029801c01007387 */ /* 0x0005e20000100800 */
[----:B------:R-:W-:Y:S02]  /*16160*/  LEA.HI.X.SX32 R12, R12, R0, 0x1, P5 ;  /* 0x000000000c0c7211 */ /* 0x000fe400028f0eff */
[----:B--2---:R-:W-:-:S05]  /*16170*/  LEA R28, P4, R9, R8, 0x1 ;  /* 0x00000008091c7211 */ /* 0x004fca00078808ff */
[----:B------:R3:W-:Y:S04]  /*16180*/  STL [R1+0x2984], R28 ;  /* 0x0029841c01007387 */ /* 0x0007e80000100800 */
[----:B------:R0:W-:Y:S01]  /*16190*/  STL [R1+0x2978], R12 ;  /* 0x0029780c01007387 */ /* 0x0001e20000100800 */
[----:B---3--:R-:W-:Y:S02]  /*161a0*/  LEA R28, P5, R10, R8, 0x1 ;  /* 0x000000080a1c7211 */ /* 0x008fe400078a08ff */
[----:B0-----:R-:W-:-:S03]  /*161b0*/  LEA.HI.X.SX32 R12, R29, R0, 0x1, P6 ;  /* 0x000000001d0c7211 */ /* 0x001fc600030f0eff */
[----:B------:R0:W-:Y:S01]  /*161c0*/  STL [R1+0x297c], R28 ;  /* 0x00297c1c01007387 */ /* 0x0001e20000100800 */
[----:B------:R-:W-:Y:S02]  /*161d0*/  IMAD.MOV.U32 R29, RZ, RZ, R15 ;  /* 0x000000ffff1d7224 */ /* 0x000fe400078e000f */
[----:B0-----:R-:W-:Y:S02]  /*161e0*/  IMAD.MOV.U32 R28, RZ, RZ, R14 ;  /* 0x000000ffff1c7224 */ /* 0x001fe400078e000e */
[----:B------:R-:W2:Y:S04]  /*161f0*/  LDL.LU.64 R14, [R1+0x2a78] ;  /* 0x002a7800010e7983 */ /* 0x000ea80000300a00 */
[----:B------:R0:W-:Y:S02]  /*16200*/  STL [R1+0x2970], R12 ;  /* 0x0029700c01007387 */ /* 0x0001e40000100800 */
[----:B0-----:R-:W-:-:S05]  /*16210*/  LEA R12, P6, R11, R8, 0x1 ;  /* 0x000000080b0c7211 */ /* 0x001fca00078c08ff */
[----:B------:R0:W-:Y:S04]  /*16220*/  STL [R1+0x2974], R12 ;  /* 0x0029740c01007387 */ /* 0x0001e80000100800 */
[----:B0-----:R-:W3:Y:S01]  /*16230*/  LDL.LU R12, [R1+0x2a70] ;  /* 0x002a7000010c7983 */ /* 0x001ee20000300800 */
[----:B------:R-:W-:-:S05]  /*16240*/  LEA.HI.X.SX32 R4, R4, R0, 0x1, P0 ;  /* 0x0000000004047211 */ /* 0x000fca00000f0eff */
[----:B------:R3:W-:Y:S01]  /*16250*/  STL [R1+0x2968], R4 ;  /* 0x0029680401007387 */ /* 0x0007e20000100800 */
[----:B------:R-:W-:Y:S01]  /*16260*/  LEA.HI.X.SX32 R6, R6, R0, 0x1, P2 ;  /* 0x0000000006067211 */ /* 0x000fe200010f0eff */
[----:B------:R-:W-:Y:S02]  /*16270*/  IMAD R24, R24, c[0x0][0x190], RZ ;  /* 0x0000640018187a24 */ /* 0x000fe400078e02ff */
[----:B------:R-:W-:Y:S01]  /*16280*/  IMAD R25, R25, c[0x0][0x190], RZ ;  /* 0x0000640019197a24 */ /* 0x000fe200078e02ff */
[----:B---3--:R-:W-:-:S05]  /*16290*/  LEA R4, P0, R12, R8, 0x1 ;  /* 0x000000080c047211 */ /* 0x008fca00078008ff */
[----:B------:R0:W-:Y:S02]  /*162a0*/  STL [R1+0x296c], R4 ;  /* 0x00296c0401007387 */ /* 0x0001e40000100800 */
[----:B0-----:R-:W-:Y:S02]  /*162b0*/  LEA.HI.X.SX32 R4, R5, R0, 0x1, P1 ;  /* 0x0000000005047211 */ /* 0x001fe400008f0eff */
[----:B------:R-:W-:-:S03]  /*162c0*/  LEA R5, P1, R13, R8, 0x1 ;  /* 0x000000080d057211 */ /* 0x000fc600078208ff */
[----:B------:R2:W-:Y:S04]  /*162d0*/  STL [R1+0x2960], R4 ;  /* 0x0029600401007387 */ /* 0x0005e80000100800 */
[----:B------:R0:W-:Y:S01]  /*162e0*/  STL [R1+0x2964], R5 ;  /* 0x0029640501007387 */ /* 0x0001e20000100800 */
[----:B--2---:R-:W-:-:S03]  /*162f0*/  LEA R4, P2, R14, R8, 0x1 ;  /* 0x000000080e047211 */ /* 0x004fc600078408ff */
[----:B------:R1:W-:Y:S01]  /*16300*/  STL [R1+0x2958], R6 ;  /* 0x0029580601007387 */ /* 0x0003e20000100800 */
[----:B0-----:R-:W-:-:S03]  /*16310*/  LEA.HI.X.SX32 R5, R7, R0, 0x1, P3 ;  /* 0x0000000007057211 */ /* 0x001fc600018f0eff */
[----:B------:R0:W-:Y:S01]  /*16320*/  STL [R1+0x295c], R4 ;  /* 0x00295c0401007387 */ /* 0x0001e20000100800 */
[----:B-1----:R-:W-:Y:S01]  /*16330*/  IMAD.MOV.U32 R6, RZ, RZ, R28 ;  /* 0x000000ffff067224 */ /* 0x002fe200078e001c */
[----:B------:R-:W-:Y:S02]  /*16340*/  LEA.HI.X.SX32 R28, R9, R0, 0x1, P4 ;  /* 0x00000000091c7211 */ /* 0x000fe400020f0eff */
[-C--:B0-----:R-:W-:Y:S01]  /*16350*/  LEA R4, P3, R15, R8.reuse, 0x1 ;  /* 0x000000080f047211 */ /* 0x081fe200078608ff */
[----:B------:R0:W-:Y:S01]  /*16360*/  STL [R1+0x2950], R5 ;  /* 0x0029500501007387 */ /* 0x0001e20000100800 */
[----:B------:R-:W-:-:S03]  /*16370*/  LEA R9, P4, R16, R8, 0x1 ;  /* 0x0000000810097211 */ /* 0x000fc600078808ff */
[----:B------:R1:W-:Y:S04]  /*16380*/  STL [R1+0x2954], R4 ;  /* 0x0029540401007387 */ /* 0x0003e80000100800 */
[----:B------:R-:W-:Y:S01]  /*16390*/  STL [R1+0x2948], R28 ;  /* 0x0029481c01007387 */ /* 0x000fe20000100800 */
[----:B0-----:R-:W-:Y:S01]  /*163a0*/  IMAD.MOV.U32 R5, RZ, RZ, R3 ;  /* 0x000000ffff057224 */ /* 0x001fe200078e0003 */
[----:B------:R-:W-:Y:S02]  /*163b0*/  LEA.HI.X.SX32 R3, R10, R0, 0x1, P5 ;  /* 0x000000000a037211 */ /* 0x000fe400028f0eff */
[----:B------:R0:W-:Y:S01]  /*163c0*/  STL [R1+0x294c], R9 ;  /* 0x00294c0901007387 */ /* 0x0001e20000100800 */
[----:B-1----:R-:W-:Y:S01]  /*163d0*/  IMAD.MOV.U32 R4, RZ, RZ, R2 ;  /* 0x000000ffff047224 */ /* 0x002fe200078e0002 */
[----:B------:R-:W-:-:S02]  /*163e0*/  LEA R2, P5, R17, R8, 0x1 ;  /* 0x0000000811027211 */ /* 0x000fc400078a08ff */
[----:B------:R1:W-:Y:S01]  /*163f0*/  STL [R1+0x2940], R3 ;  /* 0x0029400301007387 */ /* 0x0003e20000100800 */
[----:B0-----:R-:W-:-:S03]  /*16400*/  LEA.HI.X.SX32 R9, R11, R0, 0x1, P6 ;  /* 0x000000000b097211 */ /* 0x001fc600030f0eff */
[----:B------:R0:W-:Y:S01]  /*16410*/  STL [R1+0x2944], R2 ;  /* 0x0029440201007387 */ /* 0x0001e20000100800 */
[----:B-1----:R-:W-:-:S03]  /*16420*/  LEA R3, P6, R18, R8, 0x1 ;  /* 0x0000000812037211 */ /* 0x002fc600078c08ff */
[----:B0-----:R-:W2:Y:S04]  /*16430*/  LDL.LU R2, [R1+0x2c] ;  /* 0x00002c0001027983 */ /* 0x001ea80000300800 */
[----:B------:R0:W-:Y:S04]  /*16440*/  STL [R1+0x2938], R9 ;  /* 0x0029380901007387 */ /* 0x0001e80000100800 */
[----:B------:R1:W-:Y:S04]  /*16450*/  STL [R1+0x293c], R3 ;  /* 0x00293c0301007387 */ /* 0x0003e80000100800 */
[----:B------:R-:W3:Y:S01]  /*16460*/  LDL.LU R28, [R1+0x38] ;  /* 0x00003800011c7983 */ /* 0x000ee20000300800 */
[----:B0-----:R-:W-:-:S02]  /*16470*/  LEA.HI.X.SX32 R9, R12, R0, 0x1, P0 ;  /* 0x000000000c097211 */ /* 0x001fc400000f0eff */
[----:B-1----:R-:W-:-:S03]  /*16480*/  LEA R3, P0, R19, R8, 0x1 ;  /* 0x0000000813037211 */ /* 0x002fc600078008ff */
[----:B------:R0:W-:Y:S04]  /*16490*/  STL [R1+0x2930], R9 ;  /* 0x0029300901007387 */ /* 0x0001e80000100800 */
[----:B------:R1:W-:Y:S01]  /*164a0*/  STL [R1+0x2934], R3 ;  /* 0x0029340301007387 */ /* 0x0003e20000100800 */
[----:B0-----:R-:W-:Y:S02]  /*164b0*/  LEA.HI.X.SX32 R9, R13, R0, 0x1, P1 ;  /* 0x000000000d097211 */ /* 0x001fe400008f0eff */
[----:B-----5:R-:W-:Y:S02]  /*164c0*/  LEA R10, P1, R20, R8, 0x1 ;  /* 0x00000008140a7211 */ /* 0x020fe400078208ff */
[----:B-1----:R-:W-:Y:S01]  /*164d0*/  LEA.HI.X.SX32 R3, R14, R0, 0x1, P2 ;  /* 0x000000000e037211 */ /* 0x002fe200010f0eff */
[----:B------:R4:W-:Y:S04]  /*164e0*/  STL [R1+0x2928], R9 ;  /* 0x0029280901007387 */ /* 0x0009e80000100800 */
[----:B------:R0:W-:Y:S01]  /*164f0*/  STL [R1+0x292c], R10 ;  /* 0x00292c0a01007387 */ /* 0x0001e20000100800 */
[----:B----4-:R-:W-:-:S03]  /*16500*/  LEA R9, P2, R21, R8, 0x1 ;  /* 0x0000000815097211 */ /* 0x010fc600078408ff */
[----:B------:R1:W-:Y:S01]  /*16510*/  STL [R1+0x2920], R3 ;  /* 0x0029200301007387 */ /* 0x0003e20000100800 */
[-C--:B0-----:R-:W-:Y:S02]  /*16520*/  LEA.HI.X.SX32 R10, R15, R0.reuse, 0x1, P3 ;  /* 0x000000000f0a7211 */ /* 0x081fe400018f0eff */
[----:B------:R-:W-:Y:S01]  /*16530*/  LEA.HI.X.SX32 R11, R16, R0, 0x1, P4 ;  /* 0x00000000100b7211 */ /* 0x000fe200020f0eff */
[----:B-1----:R-:W4:Y:S04]  /*16540*/  LDL.LU R3, [R1+0x7c] ;  /* 0x00007c0001037983 */ /* 0x002f280000300800 */
[----:B------:R0:W-:Y:S04]  /*16550*/  STL [R1+0x2924], R9 ;  /* 0x0029240901007387 */ /* 0x0001e80000100800 */
[----:B------:R1:W-:Y:S01]  /*16560*/  STL [R1+0x2918], R10 ;  /* 0x0029180a01007387 */ /* 0x0003e20000100800 */
[----:B0-----:R-:W-:-:S02]  /*16570*/  LEA R9, P3, R22, R8, 0x1 ;  /* 0x0000000816097211 */ /* 0x001fc400078608ff */
[----:B-1----:R-:W-:-:S03]  /*16580*/  LEA R10, P4, R23, R8, 0x1 ;  /* 0x00000008170a7211 */ /* 0x002fc600078808ff */
[----:B------:R0:W-:Y:S04]  /*16590*/  STL [R1+0x291c], R9 ;  /* 0x00291c0901007387 */ /* 0x0001e80000100800 */
[----:B------:R-:W-:Y:S01]  /*165a0*/  STL [R1+0x2910], R11 ;  /* 0x0029100b01007387 */ /* 0x000fe20000100800 */
[----:B0-----:R-:W-:-:S03]  /*165b0*/  LEA.HI.X.SX32 R9, R17, R0, 0x1, P5 ;  /* 0x0000000011097211 */ /* 0x001fc600028f0eff */
[----:B------:R-:W5:Y:S04]  /*165c0*/  LDL.LU R17, [R1+0x80] ;  /* 0x0000800001117983 */ /* 0x000f680000300800 */
[----:B------:R0:W-:Y:S04]  /*165d0*/  STL [R1+0x2914], R10 ;  /* 0x0029140a01007387 */ /* 0x0001e80000100800 */
[----:B------:R-:W4:Y:S04]  /*165e0*/  LDL.LU R16, [R1+0x84] ;  /* 0x0000840001107983 */ /* 0x000f280000300800 */
[----:B------:R1:W-:Y:S01]  /*165f0*/  STL [R1+0x2908], R9 ;  /* 0x0029080901007387 */ /* 0x0003e20000100800 */
[----:B0-----:R-:W-:-:S02]  /*16600*/  LEA R10, P5, R24, R8, 0x1 ;  /* 0x00000008180a7211 */ /* 0x001fc400078a08ff */
[----:B-1----:R-:W-:Y:S02]  /*16610*/  LEA.HI.X.SX32 R9, R18, R0, 0x1, P6 ;  /* 0x0000000012097211 */ /* 0x002fe400030f0eff */
[----:B------:R-:W-:Y:S01]  /*16620*/  LEA R12, P6, R25, R8, 0x1 ;  /* 0x00000008190c7211 */ /* 0x000fe200078c08ff */
[----:B------:R-:W4:Y:S04]  /*16630*/  LDL.LU R18, [R1+0x60] ;  /* 0x0000600001127983 */ /* 0x000f280000300800 */
[----:B------:R-:W-:Y:S04]  /*16640*/  STL [R1+0x290c], R10 ;  /* 0x00290c0a01007387 */ /* 0x000fe80000100800 */
[----:B------:R0:W-:Y:S04]  /*16650*/  STL [R1+0x2900], R9 ;  /* 0x0029000901007387 */ /* 0x0001e80000100800 */
[----:B------:R1:W-:Y:S01]  /*16660*/  STL [R1+0x2904], R12 ;  /* 0x0029040c01007387 */ /* 0x0003e20000100800 */
[----:B0-----:R-:W-:-:S03]  /*16670*/  LEA.HI.X.SX32 R9, R19, R0, 0x1, P0 ;  /* 0x0000000013097211 */ /* 0x001fc600000f0eff */
[----:B------:R-:W4:Y:S01]  /*16680*/  LDL.LU R19, [R1+0x54] ;  /* 0x0000540001137983 */ /* 0x000f220000300800 */
[----:B------:R-:W-:Y:S02]  /*16690*/  IMAD R26, R26, c[0x0][0x190], RZ ;  /* 0x000064001a1a7a24 */ /* 0x000fe400078e02ff */
[----:B------:R-:W-:Y:S01]  /*166a0*/  IMAD.MOV.U32 R7, RZ, RZ, R29 ;  /* 0x000000ffff077224 */ /* 0x000fe200078e001d */
[----:B------:R0:W-:Y:S02]  /*166b0*/  STL [R1+0x28f8], R9 ;  /* 0x0028f80901007387 */ /* 0x0001e40000100800 */
[----:B-1----:R-:W-:Y:S01]  /*166c0*/  LEA R12, P0, R26, R8, 0x1 ;  /* 0x000000081a0c7211 */ /* 0x002fe200078008ff */
[----:B------:R-:W-:Y:S01]  /*166d0*/  IMAD.MOV.U32 R11, RZ, RZ, R7 ;  /* 0x000000ffff0b7224 */ /* 0x000fe200078e0007 */
[----:B------:R-:W5:Y:S01]  /*166e0*/  LDL.LU R15, [R1+0x98] ;  /* 0x00009800010f7983 */ /* 0x000f620000300800 */
[----:B------:R-:W-:Y:S01]  /*166f0*/  IMAD.MOV.U32 R7, RZ, RZ, R5 ;  /* 0x000000ffff077224 */ /* 0x000fe200078e0005 */
[----:B0-----:R-:W-:-:S02]  /*16700*/  LEA.HI.X.SX32 R9, R20, R0, 0x1, P1 ;  /* 0x0000000014097211 */ /* 0x001fc400008f0eff */
[----:B------:R-:W-:Y:S01]  /*16710*/  LEA R5, P1, R27, R8, 0x1 ;  /* 0x000000081b057211 */ /* 0x000fe200078208ff */
[----:B------:R-:W-:Y:S01]  /*16720*/  STL [R1+0x28fc], R12 ;  /* 0x0028fc0c01007387 */ /* 0x000fe20000100800 */
[----:B------:R-:W-:Y:S02]  /*16730*/  IMAD.MOV.U32 R10, RZ, RZ, R6 ;  /* 0x000000ffff0a7224 */ /* 0x000fe400078e0006 */
[----:B------:R-:W-:Y:S01]  /*16740*/  IMAD.MOV.U32 R6, RZ, RZ, R4 ;  /* 0x000000ffff067224 */ /* 0x000fe200078e0004 */
[----:B------:R-:W-:Y:S01]  /*16750*/  STL [R1+0x28f0], R9 ;  /* 0x0028f00901007387 */ /* 0x000fe20000100800 */
[----:B------:R-:W-:-:S03]  /*16760*/  LEA.HI.X.SX32 R4, R21, R0, 0x1, P2 ;  /* 0x0000000015047211 */ /* 0x000fc600010f0eff */
[----:B------:R-:W5:Y:S04]  /*16770*/  LDL.LU R14, [R1+0xac] ;  /* 0x0000ac00010e7983 */ /* 0x000f680000300800 */
[----:B------:R-:W-:Y:S04]  /*16780*/  STL [R1+0x28f4], R5 ;  /* 0x0028f40501007387 */ /* 0x000fe80000100800 */
[----:B------:R-:W5:Y:S04]  /*16790*/  LDL.LU R21, [R1+0x88] ;  /* 0x0000880001157983 */ /* 0x000f680000300800 */
[----:B------:R0:W-:Y:S04]  /*167a0*/  STL [R1+0x28e8], R4 ;  /* 0x0028e80401007387 */ /* 0x0001e80000100800 */
[----:B------:R-:W5:Y:S01]  /*167b0*/  LDL.LU R13, [R1+0xdc] ;  /* 0x0000dc00010d7983 */ /* 0x000f620000300800 */
[----:B0-----:R-:W-:-:S02]  /*167c0*/  LEA.HI.X.SX32 R4, R22, R0, 0x1, P3 ;  /* 0x0000000016047211 */ /* 0x001fc400018f0eff */
[----:B--2---:R-:W-:-:S05]  /*167d0*/  LEA R5, P2, R2, R8, 0x1 ;  /* 0x0000000802057211 */ /* 0x004fca00078408ff */
[----:B------:R3:W-:Y:S04]  /*167e0*/  STL [R1+0x28ec], R5 ;  /* 0x0028ec0501007387 */ /* 0x0007e80000100800 */
[----:B------:R-:W2:Y:S01]  /*167f0*/  LDL.LU R12, [R1+0xe4] ;  /* 0x0000e400010c7983 */ /* 0x000ea20000300800 */
[----:B---3--:R-:W-:-:S03]  /*16800*/  LEA R5, P3, R28, R8, 0x1 ;  /* 0x000000081c057211 */ /* 0x008fc600078608ff */
[----:B------:R0:W-:Y:S04]  /*16810*/  STL [R1+0x28e0], R4 ;  /* 0x0028e00401007387 */ /* 0x0001e80000100800 */
[----:B------:R-:W-:Y:S04]  /*16820*/  STL [R1+0x28e4], R5 ;  /* 0x0028e40501007387 */ /* 0x000fe80000100800 */
[----:B------:R-:W3:Y:S01]  /*16830*/  LDL.LU R22, [R1+0xec] ;  /* 0x0000ec0001167983 */ /* 0x000ee20000300800 */
[----:B0-----:R-:W-:-:S05]  /*16840*/  LEA.HI.X.SX32 R4, R23, R0, 0x1, P4 ;  /* 0x0000000017047211 */ /* 0x001fca00020f0eff */
[----:B------:R0:W-:Y:S04]  /*16850*/  STL [R1+0x28d8], R4 ;  /* 0x0028d80401007387 */ /* 0x0001e80000100800 */
[----:B------:R-:W3:Y:S01]  /*16860*/  LDL.LU R9, [R1+0x100] ;  /* 0x0001000001097983 */ /* 0x000ee20000300800 */
[----:B0-----:R-:W-:Y:S02]  /*16870*/  LEA.HI.X.SX32 R4, R24, R0, 0x1, P5 ;  /* 0x0000000018047211 */ /* 0x001fe400028f0eff */
[----:B----4-:R-:W-:-:S05]  /*16880*/  LEA R5, P4, R19, R8, 0x1 ;  /* 0x0000000813057211 */ /* 0x010fca00078808ff */
[----:B------:R0:W-:Y:S04]  /*16890*/  STL [R1+0x28dc], R5 ;  /* 0x0028dc0501007387 */ /* 0x0001e80000100800 */
[----:B------:R1:W-:Y:S04]  /*168a0*/  STL [R1+0x28d0], R4 ;  /* 0x0028d00401007387 */ /* 0x0003e80000100800 */
[----:B------:R-:W4:Y:S01]  /*168b0*/  LDL.LU R20, [R1+0x10c] ;  /* 0x00010c0001147983 */ /* 0x000f220000300800 */
[----:B0-----:R-:W-:Y:S02]  /*168c0*/  LEA R5, P5, R18, R8, 0x1 ;  /* 0x0000000812057211 */ /* 0x001fe400078a08ff */
[----:B-1----:R-:W-:-:S03]  /*168d0*/  LEA.HI.X.SX32 R4, R25, R0, 0x1, P6 ;  /* 0x0000000019047211 */ /* 0x002fc600030f0eff */
[----:B------:R0:W-:Y:S01]  /*168e0*/  STL [R1+0x28d4], R5 ;  /* 0x0028d40501007387 */ /* 0x0001e20000100800 */
[----:B------:R-:W-:-:S03]  /*168f0*/  LEA R23, P6, R3, R8, 0x1 ;  /* 0x0000000803177211 */ /* 0x000fc600078c08ff */
[----:B------:R1:W-:Y:S04]  /*16900*/  STL [R1+0x28c8], R4 ;  /* 0x0028c80401007387 */ /* 0x0003e80000100800 */
[----:B0-----:R-:W4:Y:S01]  /*16910*/  LDL.LU R5, [R1+0x114] ;  /* 0x0001140001057983 */ /* 0x001f220000300800 */
[----:B-1----:R-:W-:-:S03]  /*16920*/  LEA.HI.X.SX32 R4, R26, R0, 0x1, P0 ;  /* 0x000000001a047211 */ /* 0x002fc600000f0eff */
[----:B------:R5:W-:Y:S01]  /*16930*/  STL [R1+0x28cc], R23 ;  /* 0x0028cc1701007387 */ /* 0x000be20000100800 */
[----:B------:R-:W-:-:S03]  /*16940*/  LEA.HI.X.SX32 R24, R27, R0, 0x1, P1 ;  /* 0x000000001b187211 */ /* 0x000fc600008f0eff */
[----:B------:R0:W-:Y:S01]  /*16950*/  STL [R1+0x28c0], R4 ;  /* 0x0028c00401007387 */ /* 0x0001e20000100800 */
[----:B-----5:R-:W-:-:S03]  /*16960*/  LEA R23, P0, R17, R8, 0x1 ;  /* 0x0000000811177211 */ /* 0x020fc600078008ff */
[----:B0-----:R-:W5:Y:S04]  /*16970*/  LDL.LU R4, [R1+0x11c] ;  /* 0x00011c0001047983 */ /* 0x001f680000300800 */
[----:B------:R0:W-:Y:S04]  /*16980*/  STL [R1+0x28c4], R23 ;  /* 0x0028c41701007387 */ /* 0x0001e80000100800 */
[----:B------:R1:W-:Y:S04]  /*16990*/  STL [R1+0x2244], R24 ;  /* 0x0022441801007387 */ /* 0x0003e80000100800 */
[----:B------:R-:W5:Y:S01]  /*169a0*/  LDL.LU R29, [R1+0x140] ;  /* 0x00014000011d7983 */ /* 0x000f620000300800 */
[----:B0-----:R-:W-:-:S02]  /*169b0*/  LEA R23, P1, R16, R8, 0x1 ;  /* 0x0000000810177211 */ /* 0x001fc400078208ff */
[----:B-1----:R-:W-:-:S03]  /*169c0*/  LEA.HI.X.SX32 R24, R2, R0, 0x1, P2 ;  /* 0x0000000002187211 */ /* 0x002fc600010f0eff */
[----:B------:R0:W-:Y:S04]  /*169d0*/  STL [R1+0x2264], R23 ;  /* 0x0022641701007387 */ /* 0x0001e80000100800 */
[----:B------:R-:W5:Y:S04]  /*169e0*/  LDL.LU R2, [R1+0x2a6c] ;  /* 0x002a6c0001027983 */ /* 0x000f680000300800 */
[----:B------:R1:W-:Y:S01]  /*169f0*/  STL [R1+0x2248], R24 ;  /* 0x0022481801007387 */ /* 0x0003e20000100800 */
[----:B0-----:R-:W-:Y:S02]  /*16a00*/  LEA R23, P2, R21, R8, 0x1 ;  /* 0x0000000815177211 */ /* 0x001fe400078408ff */
[----:B-1----:R-:W-:-:S03]  /*16a10*/  LEA.HI.X.SX32 R24, R28, R0, 0x1, P3 ;  /* 0x000000001c187211 */ /* 0x002fc600018f0eff */
[----:B------:R0:W-:Y:S04]  /*16a20*/  STL [R1+0x226c], R23 ;  /* 0x00226c1701007387 */ /* 0x0001e80000100800 */
[----:B------:R1:W-:Y:S04]  /*16a30*/  STL [R1+0x224c], R24 ;  /* 0x00224c1801007387 */ /* 0x0003e80000100800 */
[----:B------:R-:W5:Y:S01]  /*16a40*/  LDL.LU R28, [R1+0x148] ;  /* 0x00014800011c7983 */ /* 0x000f620000300800 */
[----:B0-----:R-:W-:Y:S02]  /*16a50*/  LEA R23, P3, R15, R8, 0x1 ;  /* 0x000000080f177211 */ /* 0x001fe400078608ff */
[----:B-1----:R-:W-:-:S03]  /*16a60*/  LEA.HI.X.SX32 R24, R19, R0, 0x1, P4 ;  /* 0x0000000013187211 */ /* 0x002fc600020f0eff */
[----:B------:R0:W-:Y:S04]  /*16a70*/  STL [R1+0x2274], R23 ;  /* 0x0022741701007387 */ /* 0x0001e80000100800 */
[----:B------:R-:W5:Y:S04]  /*16a80*/  LDL.LU R19, [R1+0x198] ;  /* 0x0001980001137983 */ /* 0x000f680000300800 */
[----:B------:R1:W-:Y:S01]  /*16a90*/  STL [R1+0x2250], R24 ;  /* 0x0022501801007387 */ /* 0x0003e20000100800 */
[----:B0-----:R-:W-:Y:S02]  /*16aa0*/  LEA R23, P4, R14, R8, 0x1 ;  /* 0x000000080e177211 */ /* 0x001fe400078808ff */
[----:B-1----:R-:W-:-:S03]  /*16ab0*/  LEA.HI.X.SX32 R24, R18, R0, 0x1, P5 ;  /* 0x0000000012187211 */ /* 0x002fc600028f0eff */
[----:B------:R0:W-:Y:S01]  /*16ac0*/  STL [R1+0x227c], R23 ;  /* 0x00227c1701007387 */ /* 0x0001e20000100800 */
[----:B------:R-:W-:-:S03]  /*16ad0*/  LEA R18, P5, R13, R8, 0x1 ;  /* 0x000000080d127211 */ /* 0x000fc600078a08ff */
[----:B------:R-:W-:Y:S01]  /*16ae0*/  STL [R1+0x2254], R24 ;  /* 0x0022541801007387 */ /* 0x000fe20000100800 */
[----:B0-----:R-:W-:-:S03]  /*16af0*/  LEA.HI.X.SX32 R23, R3, R0, 0x1, P6 ;  /* 0x0000000003177211 */ /* 0x001fc600030f0eff */
[----:B------:R-:W5:Y:S04]  /*16b00*/  LDL.LU R3, [R1+0x1a0] ;  /* 0x0001a00001037983 */ /* 0x000f680000300800 */
[----:B------:R0:W-:Y:S04]  /*16b10*/  STL [R1+0x2284], R18 ;  /* 0x0022841201007387 */ /* 0x0001e80000100800 */
[----:B0-----:R-:W5:Y:S04]  /*16b20*/  LDL.LU R18, [R1+0x1a8] ;  /* 0x0001a80001127983 */ /* 0x001f680000300800 */
[----:B------:R0:W-:Y:S02]  /*16b30*/  STL [R1+0x2258], R23 ;  /* 0x0022581701007387 */ /* 0x0001e40000100800 */
[----:B0-----:R-:W-:-:S02]  /*16b40*/  LEA.HI.X.SX32 R23, R17, R0, 0x1, P0 ;  /* 0x0000000011177211 */ /* 0x001fc400000f0eff */
[----:B------:R-:W5:Y:S01]  /*16b50*/  LDL.LU R17, [R1+0x1e4] ;  /* 0x0001e40001117983 */ /* 0x000f620000300800 */
[----:B--2---:R-:W-:-:S05]  /*16b60*/  LEA R24, P6, R12, R8, 0x1 ;  /* 0x000000080c187211 */ /* 0x004fca00078c08ff */
[----:B------:R3:W-:Y:S04]  /*16b70*/  STL [R1+0x228c], R24 ;  /* 0x00228c1801007387 */ /* 0x0007e80000100800 */
[----:B------:R0:W-:Y:S01]  /*16b80*/  STL [R1+0x225c], R23 ;  /* 0x00225c1701007387 */ /* 0x0001e20000100800 */
[----:B---3--:R-:W-:Y:S02]  /*16b90*/  LEA R24, P0, R22, R8, 0x1 ;  /* 0x0000000816187211 */ /* 0x008fe400078008ff */
[----:B0-----:R-:W-:Y:S02]  /*16ba0*/  LEA.HI.X.SX32 R23, R16, R0, 0x1, P1 ;  /* 0x0000000010177211 */ /* 0x001fe400008f0eff */
[----:B------:R-:W2:Y:S04]  /*16bb0*/  LDL.LU R16, [R1+0x1f0] ;  /* 0x0001f00001107983 */ /* 0x000ea80000300800 */
[----:B------:R0:W-:Y:S04]  /*16bc0*/  STL [R1+0x2294], R24 ;  /* 0x0022941801007387 */ /* 0x0001e80000100800 */
[----:B------:R1:W-:Y:S01]  /*16bd0*/  STL [R1+0x2260], R23 ;  /* 0x0022601701007387 */ /* 0x0003e20000100800 */
[----:B0-----:R-:W-:-:S02]  /*16be0*/  LEA R24, P1, R9, R8, 0x1 ;  /* 0x0000000809187211 */ /* 0x001fc400078208ff */
[-C--:B-1----:R-:W-:Y:S02]  /*16bf0*/  LEA.HI.X.SX32 R23, R21, R0.reuse, 0x1, P2 ;  /* 0x0000000015177211 */ /* 0x082fe400010f0eff */
[----:B------:R-:W3:Y:S04]  /*16c00*/  LDL.LU R21, [R1+0x1f8] ;  /* 0x0001f80001157983 */ /* 0x000ee80000300800 */
[----:B------:R-:W-:Y:S04]  /*16c10*/  STL [R1+0x229c], R24 ;  /* 0x00229c1801007387 */ /* 0x000fe80000100800 */
[----:B------:R0:W-:Y:S02]  /*16c20*/  STL [R1+0x2268], R23 ;  /* 0x0022681701007387 */ /* 0x0001e40000100800 */
[----:B0-----:R-:W-:-:S02]  /*16c30*/  LEA.HI.X.SX32 R23, R15, R0, 0x1, P3 ;  /* 0x000000000f177211 */ /* 0x001fc400018f0eff */
[----:B------:R-:W3:Y:S01]  /*16c40*/  LDL.LU R15, [R1+0x394] ;  /* 0x00039400010f7983 */ /* 0x000ee20000300800 */
[----:B----4-:R-:W-:-:S05]  /*16c50*/  LEA R24, P2, R20, R8, 0x1 ;  /* 0x0000000814187211 */ /* 0x010fca00078408ff */
[----:B------:R-:W-:Y:S04]  /*16c60*/  STL [R1+0x22a4], R24 ;  /* 0x0022a41801007387 */ /* 0x000fe80000100800 */
[----:B------:R0:W-:Y:S02]  /*16c70*/  STL [R1+0x2270], R23 ;  /* 0x0022701701007387 */ /* 0x0001e40000100800 */
[----:B0-----:R-:W-:Y:S02]  /*16c80*/  LEA.HI.X.SX32 R23, R14, R0, 0x1, P4 ;  /* 0x000000000e177211 */ /* 0x001fe400020f0eff */
[----:B------:R-:W4:Y:S01]  /*16c90*/  LDL.LU R14, [R1+0x390] ;  /* 0x00039000010e7983 */ /* 0x000f220000300800 */
[----:B------:R-:W-:Y:S02]  /*16ca0*/  LEA R24, P3, R5, R8, 0x1 ;  /* 0x0000000805187211 */ /* 0x000fe400078608ff */
[----:B------:R-:W-:-:S03]  /*16cb0*/  LEA.HI.X.SX32 R13, R13, R0, 0x1, P5 ;  /* 0x000000000d0d7211 */ /* 0x000fc600028f0eff */
[----:B------:R5:W-:Y:S04]  /*16cc0*/  STL [R1+0x22ac], R24 ;  /* 0x0022ac1801007387 */ /* 0x000be80000100800 */
[----:B------:R0:W-:Y:S01]  /*16cd0*/  STL [R1+0x2278], R23 ;  /* 0x0022781701007387 */ /* 0x0001e20000100800 */
[----:B-----5:R-:W-:Y:S02]  /*16ce0*/  LEA R24, P4, R4, R8, 0x1 ;  /* 0x0000000804187211 */ /* 0x020fe400078808ff */
[----:B------:R-:W-:-:S03]  /*16cf0*/  LEA.HI.X.SX32 R12, R12, R0, 0x1, P6 ;  /* 0x000000000c0c7211 */ /* 0x000fc600030f0eff */
[----:B------:R-:W-:Y:S04]  /*16d00*/  STL [R1+0x22b4], R24 ;  /* 0x0022b41801007387 */ /* 0x000fe80000100800 */
[----:B------:R1:W-:Y:S01]  /*16d10*/  STL [R1+0x2280], R13 ;  /* 0x0022800d01007387 */ /* 0x0003e20000100800 */
[----:B0-----:R-:W-:-:S03]  /*16d20*/  LEA R23, P5, R29, R8, 0x1 ;  /* 0x000000081d177211 */ /* 0x001fc600078a08ff */
[----:B-1----:R-:W5:Y:S04]  /*16d30*/  LDL.LU R13, [R1+0x38c] ;  /* 0x00038c00010d7983 */ /* 0x002f680000300800 */
[----:B------:R-:W-:Y:S04]  /*16d40*/  STL [R1+0x22bc], R23 ;  /* 0x0022bc1701007387 */ /* 0x000fe80000100800 */
[----:B------:R0:W-:Y:S01]  /*16d50*/  STL [R1+0x2288], R12 ;  /* 0x0022880c01007387 */ /* 0x0001e20000100800 */
[----:B------:R-:W-:-:S03]  /*16d60*/  LEA.HI.X.SX32 R22, R22, R0, 0x1, P0 ;  /* 0x0000000016167211 */ /* 0x000fc600000f0eff */
[----:B0-----:R-:W5:Y:S01]  /*16d70*/  LDL.LU R12, [R1+0x388] ;  /* 0x00038800010c7983 */ /* 0x001f620000300800 */
[----:B------:R-:W-:-:S05]  /*16d80*/  LEA R23, P6, R28, R8, 0x1 ;  /* 0x000000081c177211 */ /* 0x000fca00078c08ff */
[----:B------:R0:W-:Y:S01]  /*16d90*/  STL [R1+0x22c4], R23 ;  /* 0x0022c41701007387 */ /* 0x0001e20000100800 */
[----:B------:R-:W-:-:S03]  /*16da0*/  LEA R24, P0, R19, R8, 0x1 ;  /* 0x0000000813187211 */ /* 0x000fc600078008ff */
[----:B0-----:R-:W5:Y:S04]  /*16db0*/  LDL.LU R23, [R1+0x384] ;  /* 0x0003840001177983 */ /* 0x001f680000300800 */
[----:B------:R0:W-:Y:S04]  /*16dc0*/  STL [R1+0x2290], R22 ;  /* 0x0022901601007387 */ /* 0x0001e80000100800 */
[----:B------:R1:W-:Y:S01]  /*16dd0*/  STL [R1+0x22cc], R24 ;  /* 0x0022cc1801007387 */ /* 0x0003e20000100800 */
[----:B0-----:R-:W-:-:S03]  /*16de0*/  LEA.HI.X.SX32 R22, R9, R0, 0x1, P1 ;  /* 0x0000000009167211 */ /* 0x001fc600008f0eff */
[----:B------:R-:W5:Y:S04]  /*16df0*/  LDL.LU R9, [R1+0x380] ;  /* 0x0003800001097983 */ /* 0x000f680000300800 */
[----:B------:R0:W-:Y:S01]  /*16e00*/  STL [R1+0x2298], R22 ;  /* 0x0022981601007387 */ /* 0x0001e20000100800 */
[----:B-1----:R-:W-:Y:S02]  /*16e10*/  LEA R24, P1, R3, R8, 0x1 ;  /* 0x0000000803187211 */ /* 0x002fe400078208ff */
[----:B0-----:R-:W-:Y:S02]  /*16e20*/  LEA.HI.X.SX32 R22, R20, R0, 0x1, P2 ;  /* 0x0000000014167211 */ /* 0x001fe400010f0eff */
[----:B------:R-:W5:Y:S04]  /*16e30*/  LDL.LU R20, [R1+0x37c] ;  /* 0x00037c0001147983 */ /* 0x000f680000300800 */
[----:B------:R0:W-:Y:S04]  /*16e40*/  STL [R1+0x22d4], R24 ;  /* 0x0022d41801007387 */ /* 0x0001e80000100800 */
[----:B------:R1:W-:Y:S01]  /*16e50*/  STL [R1+0x22a0], R22 ;  /* 0x0022a01601007387 */ /* 0x0003e20000100800 */
[----:B0-----:R-:W-:-:S02]  /*16e60*/  LEA R24, P2, R18, R8, 0x1 ;  /* 0x0000000812187211 */ /* 0x001fc400078408ff */
[----:B-1----:R-:W-:Y:S02]  /*16e70*/  LEA.HI.X.SX32 R22, R5, R0, 0x1, P3 ;  /* 0x0000000005167211 */ /* 0x002fe400018f0eff */
        /* <DEDUP_REMOVED lines=8> */
[----:B--2---:R-:W-:-:S02]  /*16f00*/  LEA R24, P4, R16, R8, 0x1 ;  /* 0x0000000810187211 */ /* 0x004fc400078808ff */
[----:B0-----:R-:W-:Y:S02]  /*16f10*/  LEA.HI.X.SX32 R22, R29, R0, 0x1, P5 ;  /* 0x000000001d167211 */ /* 0x001fe400028f0eff */
[----:B------:R-:W2:Y:S04]  /*16f20*/  LDL.LU R29, [R1+0x370] ;  /* 0x00037000011d7983 */ /* 0x000ea80000300800 */
[----:B------:R3:W-:Y:S04]  /*16f30*/  STL [R1+0x22ec], R24 ;  /* 0x0022ec1801007387 */ /* 0x0007e80000100800 */
[----:B------:R0:W-:Y:S01]  /*16f40*/  STL [R1+0x22b8], R22 ;  /* 0x0022b81601007387 */ /* 0x0001e20000100800 */
[----:B---3--:R-:W-:-:S02]  /*16f50*/  LEA R24, P5, R21, R8, 0x1 ;  /* 0x0000000815187211 */ /* 0x008fc400078a08ff */
[----:B0-----:R-:W-:Y:S02]  /*16f60*/  LEA.HI.X.SX32 R22, R28, R0, 0x1, P6 ;  /* 0x000000001c167211 */ /* 0x001fe400030f0eff */
[----:B------:R-:W3:Y:S04]  /*16f70*/  LDL.LU R28, [R1+0x36c] ;  /* 0x00036c00011c7983 */ /* 0x000ee80000300800 */
        /* <DEDUP_REMOVED lines=8> */
[----:B----4-:R-:W-:-:S05]  /*17000*/  LEA R24, P0, R14, R8, 0x1 ;  /* 0x000000080e187211 */ /* 0x010fca00078008ff */
[----:B------:R0:W-:Y:S04]  /*17010*/  STL [R1+0x2304], R24 ;  /* 0x0023041801007387 */ /* 0x0001e80000100800 */
[----:B------:R-:W4:Y:S04]  /*17020*/  LDL.LU R3, [R1+0x364] ;  /* 0x0003640001037983 */ /* 0x000f280000300800 */
[----:B------:R5:W-:Y:S01]  /*17030*/  STL [R1+0x22d0], R22 ;  /* 0x0022d01601007387 */ /* 0x000be20000100800 */
[----:B0-----:R-:W-:Y:S02]  /*17040*/  LEA.HI.X.SX32 R24, R18, R0, 0x1, P2 ;  /* 0x0000000012187211 */ /* 0x001fe400010f0eff */
[----:B-----5:R-:W-:-:S05]  /*17050*/  LEA R22, P1, R13, R8, 0x1 ;  /* 0x000000080d167211 */ /* 0x020fca00078208ff */
[----:B------:R0:W-:Y:S04]  /*17060*/  STL [R1+0x230c], R22 ;  /* 0x00230c1601007387 */ /* 0x0001e80000100800 */
[----:B------:R-:W5:Y:S04]  /*17070*/  LDL.LU R18, [R1+0x360] ;  /* 0x0003600001127983 */ /* 0x000f680000300800 */
[----:B------:R1:W-:Y:S01]  /*17080*/  STL [R1+0x22d8], R24 ;  /* 0x0022d81801007387 */ /* 0x0003e20000100800 */
[----:B0-----:R-:W-:Y:S02]  /*17090*/  LEA R22, P2, R12, R8, 0x1 ;  /* 0x000000080c167211 */ /* 0x001fe400078408ff */
[----:B-1----:R-:W-:-:S03]  /*170a0*/  LEA.HI.X.SX32 R24, R17, R0, 0x1, P3 ;  /* 0x0000000011187211 */ /* 0x002fc600018f0eff */
[----:B------:R0:W-:Y:S04]  /*170b0*/  STL [R1+0x2314], R22 ;  /* 0x0023141601007387 */ /* 0x0001e80000100800 */
[----:B------:R-:W5:Y:S04]  /*170c0*/  LDL.LU R17, [R1+0x35c] ;  /* 0x00035c0001117983 */ /* 0x000f680000300800 */
[----:B------:R1:W-:Y:S01]  /*170d0*/  STL [R1+0x22e0], R24 ;  /* 0x0022e01801007387 */ /* 0x0003e20000100800 */
[----:B0-----:R-:W-:Y:S02]  /*170e0*/  LEA R22, P3, R23, R8, 0x1 ;  /* 0x0000000817167211 */ /* 0x001fe400078608ff */
[----:B-1----:R-:W-:-:S03]  /*170f0*/  LEA.HI.X.SX32 R24, R16, R0, 0x1, P4 ;  /* 0x0000000010187211 */ /* 0x002fc600020f0eff */
[----:B------:R0:W-:Y:S04]  /*17100*/  STL [R1+0x231c], R22 ;  /* 0x00231c1601007387 */ /* 0x0001e80000100800 */
[----:B------:R-:W5:Y:S01]  /*17110*/  LDL.LU R16, [R1+0x358] ;  /* 0x0003580001107983 */ /* 0x000f620000300800 */
[----:B------:R-:W-:Y:S02]  /*17120*/  LEA.HI.X.SX32 R21, R21, R0, 0x1, P5 ;  /* 0x0000000015157211 */ /* 0x000fe400028f0eff */
[-C--:B0-----:R-:W-:Y:S01]  /*17130*/  LEA R22, P4, R9, R8.reuse, 0x1 ;  /* 0x0000000809167211 */ /* 0x081fe200078808ff */
[----:B------:R-:W-:Y:S04]  /*17140*/  STL [R1+0x22e8], R24 ;  /* 0x0022e81801007387 */ /* 0x000fe80000100800 */
[----:B------:R0:W-:Y:S04]  /*17150*/  STL [R1+0x2324], R22 ;  /* 0x0023241601007387 */ /* 0x0001e80000100800 */
[----:B0-----:R-:W5:Y:S01]  /*17160*/  LDL.LU R22, [R1+0x354] ;  /* 0x0003540001167983 */ /* 0x001f620000300800 */
[----:B------:R-:W-:-:S03]  /*17170*/  LEA R24, P5, R20, R8, 0x1 ;  /* 0x0000000814187211 */ /* 0x000fc600078a08ff */
[----:B------:R0:W-:Y:S02]  /*17180*/  STL [R1+0x22f0], R21 ;  /* 0x0022f01501007387 */ /* 0x0001e40000100800 */
[-C--:B0-----:R-:W-:Y:S02]  /*17190*/  LEA.HI.X.SX32 R21, R15, R0.reuse, 0x1, P6 ;  /* 0x000000000f157211 */ /* 0x081fe400030f0eff */
[----:B------:R-:W5:Y:S04]  /*171a0*/  LDL.LU R15, [R1+0x350] ;  /* 0x00035000010f7983 */ /* 0x000f680000300800 */
[----:B------:R-:W-:Y:S04]  /*171b0*/  STL [R1+0x232c], R24 ;  /* 0x00232c1801007387 */ /* 0x000fe80000100800 */
[----:B------:R0:W-:Y:S02]  /*171c0*/  STL [R1+0x22f8], R21 ;  /* 0x0022f81501007387 */ /* 0x0001e40000100800 */
[----:B0-----:R-:W-:-:S02]  /*171d0*/  LEA.HI.X.SX32 R21, R14, R0, 0x1, P0 ;  /* 0x000000000e157211 */ /* 0x001fc400000f0eff */
[----:B------:R-:W5:Y:S01]  /*171e0*/  LDL.LU R14, [R1+0x34c] ;  /* 0x00034c00010e7983 */ /* 0x000f620000300800 */
[----:B------:R-:W-:Y:S02]  /*171f0*/  LEA R24, P6, R5, R8, 0x1 ;  /* 0x0000000805187211 */ /* 0x000fe400078c08ff */
[----:B------:R-:W-:-:S03]  /*17200*/  LEA.HI.X.SX32 R13, R13, R0, 0x1, P1 ;  /* 0x000000000d0d7211 */ /* 0x000fc600008f0eff */
[----:B------:R0:W-:Y:S04]  /*17210*/  STL [R1+0x2334], R24 ;  /* 0x0023341801007387 */ /* 0x0001e80000100800 */
[----:B------:R1:W-:Y:S01]  /*17220*/  STL [R1+0x2300], R21 ;  /* 0x0023001501007387 */ /* 0x0003e20000100800 */
[----:B0-----:R-:W-:-:S03]  /*17230*/  LEA R24, P0, R4, R8, 0x1 ;  /* 0x0000000804187211 */ /* 0x001fc600078008ff */
[----:B-1----:R-:W5:Y:S01]  /*17240*/  LDL.LU R21, [R1+0x348] ;  /* 0x0003480001157983 */ /* 0x002f620000300800 */
[----:B------:R-:W-:-:S03]  /*17250*/  LEA.HI.X.SX32 R12, R12, R0, 0x1, P2 ;  /* 0x000000000c0c7211 */ /* 0x000fc600010f0eff */
[----:B------:R2:W-:Y:S04]  /*17260*/  STL [R1+0x233c], R24 ;  /* 0x00233c1801007387 */ /* 0x0005e80000100800 */
[----:B------:R0:W-:Y:S01]  /*17270*/  STL [R1+0x2308], R13 ;  /* 0x0023080d01007387 */ /* 0x0001e20000100800 */
[----:B--2---:R-:W-:-:S03]  /*17280*/  LEA R24, P1, R29, R8, 0x1 ;  /* 0x000000081d187211 */ /* 0x004fc600078208ff */
[----:B0-----:R-:W2:Y:S04]  /*17290*/  LDL.LU R13, [R1+0x344] ;  /* 0x00034400010d7983 */ /* 0x001ea80000300800 */
[----:B------:R0:W-:Y:S04]  /*172a0*/  STL [R1+0x2344], R24 ;  /* 0x0023441801007387 */ /* 0x0001e80000100800 */
[----:B------:R1:W-:Y:S01]  /*172b0*/  STL [R1+0x2310], R12 ;  /* 0x0023100c01007387 */ /* 0x0003e20000100800 */
[----:B---3--:R-:W-:Y:S02]  /*172c0*/  LEA R25, P2, R28, R8, 0x1 ;  /* 0x000000081c197211 */ /* 0x008fe400078408ff */
[----:B------:R-:W-:-:S02]  /*172d0*/  LEA.HI.X.SX32 R9, R9, R0, 0x1, P4 ;  /* 0x0000000009097211 */ /* 0x000fc400020f0eff */
[----:B0-----:R-:W-:Y:S01]  /*172e0*/  LEA.HI.X.SX32 R24, R23, R0, 0x1, P3 ;  /* 0x0000000017187211 */ /* 0x001fe200018f0eff */
[----:B-1----:R-:W3:Y:S04]  /*172f0*/  LDL.LU R12, [R1+0x340] ;  /* 0x00034000010c7983 */ /* 0x002ee80000300800 */
[----:B------:R-:W-:Y:S01]  /*17300*/  STL [R1+0x234c], R25 ;  /* 0x00234c1901007387 */ /* 0x000fe20000100800 */
[----:B------:R-:W-:-:S03]  /*17310*/  LEA R23, P3, R19, R8, 0x1 ;  /* 0x0000000813177211 */ /* 0x000fc600078608ff */
[----:B------:R0:W-:Y:S04]  /*17320*/  STL [R1+0x2318], R24 ;  /* 0x0023181801007387 */ /* 0x0001e80000100800 */
[----:B------:R-:W-:Y:S04]  /*17330*/  STL [R1+0x2354], R23 ;  /* 0x0023541701007387 */ /* 0x000fe80000100800 */
[----:B------:R1:W-:Y:S01]  /*17340*/  STL [R1+0x2320], R9 ;  /* 0x0023200901007387 */ /* 0x0003e20000100800 */
[----:B0-----:R-:W-:-:S03]  /*17350*/  LEA.HI.X.SX32 R24, R20, R0, 0x1, P5 ;  /* 0x0000000014187211 */ /* 0x001fc600028f0eff */
[----:B-1----:R-:W3:Y:S01]  /*17360*/  LDL.LU R9, [R1+0x33c] ;  /* 0x00033c0001097983 */ /* 0x002ee20000300800 */
[----:B----4-:R-:W-:-:S05]  /*17370*/  LEA R23, P4, R3, R8, 0x1 ;  /* 0x0000000803177211 */ /* 0x010fca00078808ff */
[----:B------:R5:W-:Y:S04]  /*17380*/  STL [R1+0x235c], R23 ;  /* 0x00235c1701007387 */ /* 0x000be80000100800 */
[----:B------:R-:W4:Y:S01]  /*17390*/  LDL.LU R20, [R1+0x338] ;  /* 0x0003380001147983 */ /* 0x000f220000300800 */
[----:B------:R-:W-:-:S03]  /*173a0*/  LEA.HI.X.SX32 R5, R5, R0, 0x1, P6 ;  /* 0x0000000005057211 */ /* 0x000fc600030f0eff */
[----:B------:R0:W-:Y:S01]  /*173b0*/  STL [R1+0x2328], R24 ;  /* 0x0023281801007387 */ /* 0x0001e20000100800 */
[----:B-----5:R-:W-:-:S05]  /*173c0*/  LEA R23, P5, R18, R8, 0x1 ;  /* 0x0000000812177211 */ /* 0x020fca00078a08ff */
[----:B------:R-:W-:Y:S04]  /*173d0*/  STL [R1+0x2364], R23 ;  /* 0x0023641701007387 */ /* 0x000fe80000100800 */
[----:B------:R1:W-:Y:S01]  /*173e0*/  STL [R1+0x2330], R5 ;  /* 0x0023300501007387 */ /* 0x0003e20000100800 */
[----:B0-----:R-:W-:-:S03]  /*173f0*/  LEA R24, P6, R17, R8, 0x1 ;  /* 0x0000000811187211 */ /* 0x001fc600078c08ff */
[----:B-1----:R-:W5:Y:S01]  /*17400*/  LDL.LU R5, [R1+0x334] ;  /* 0x0003340001057983 */ /* 0x002f620000300800 */
[----:B------:R-:W-:-:S03]  /*17410*/  LEA.HI.X.SX32 R23, R4, R0, 0x1, P0 ;  /* 0x0000000004177211 */ /* 0x000fc600000f0eff */
[----:B------:R0:W-:Y:S04]  /*17420*/  STL [R1+0x236c], R24 ;  /* 0x00236c1801007387 */ /* 0x0001e80000100800 */
[----:B------:R-:W5:Y:S04]  /*17430*/  LDL.LU R4, [R1+0x330] ;  /* 0x0003300001047983 */ /* 0x000f680000300800 */
[----:B------:R1:W-:Y:S01]  /*17440*/  STL [R1+0x2338], R23 ;  /* 0x0023381701007387 */ /* 0x0003e20000100800 */
[----:B0-----:R-:W-:Y:S02]  /*17450*/  LEA R24, P0, R16, R8, 0x1 ;  /* 0x0000000810187211 */ /* 0x001fe400078008ff */
[----:B-1----:R-:W-:-:S02]  /*17460*/  LEA.HI.X.SX32 R23, R29, R0, 0x1, P1 ;  /* 0x000000001d177211 */ /* 0x002fc400008f0eff */
[----:B------:R-:W5:Y:S04]  /*17470*/  LDL.LU R29, [R1+0x32c] ;  /* 0x00032c00011d7983 */ /* 0x000f680000300800 */
[----:B------:R0:W-:Y:S04]  /*17480*/  STL [R1+0x2374], R24 ;  /* 0x0023741801007387 */ /* 0x0001e80000100800 */
        /* <DEDUP_REMOVED lines=22> */
[----:B--2---:R-:W-:Y:S02]  /*175f0*/  LEA R24, P5, R13, R8, 0x1 ;  /* 0x000000080d187211 */ /* 0x004fe400078a08ff */
[----:B------:R-:W-:-:S03]  /*17600*/  LEA.HI.X.SX32 R16, R16, R0, 0x1, P0 ;  /* 0x0000000010107211 */ /* 0x000fc600000f0eff */
[----:B------:R-:W-:Y:S04]  /*17610*/  STL [R1+0x239c], R24 ;  /* 0x00239c1801007387 */ /* 0x000fe80000100800 */
[----:B------:R0:W-:Y:S01]  /*17620*/  STL [R1+0x2368], R17 ;  /* 0x0023681101007387 */ /* 0x0001e20000100800 */
[----:B---3--:R-:W-:-:S03]  /*17630*/  LEA R23, P6, R12, R8, 0x1 ;  /* 0x000000080c177211 */ /* 0x008fc600078c08ff */
[----:B0-----:R-:W2:Y:S04]  /*17640*/  LDL.LU R17, [R1+0x318] ;  /* 0x0003180001117983 */ /* 0x001ea80000300800 */
[----:B------:R-:W-:Y:S04]  /*17650*/  STL [R1+0x23a4], R23 ;  /* 0x0023a41701007387 */ /* 0x000fe80000100800 */
[----:B------:R0:W-:Y:S01]  /*17660*/  STL [R1+0x2370], R16 ;  /* 0x0023701001007387 */ /* 0x0001e20000100800 */
[----:B------:R-:W-:-:S03]  /*17670*/  LEA.HI.X.SX32 R22, R22, R0, 0x1, P1 ;  /* 0x0000000016167211 */ /* 0x000fc600008f0eff */
[----:B0-----:R-:W3:Y:S01]  /*17680*/  LDL.LU R16, [R1+0x314] ;  /* 0x0003140001107983 */ /* 0x001ee20000300800 */
[----:B------:R-:W-:-:S05]  /*17690*/  LEA R23, P0, R9, R8, 0x1 ;  /* 0x0000000809177211 */ /* 0x000fca00078008ff */
[----:B------:R0:W-:Y:S04]  /*176a0*/  STL [R1+0x23ac], R23 ;  /* 0x0023ac1701007387 */ /* 0x0001e80000100800 */
[----:B0-----:R-:W3:Y:S04]  /*176b0*/  LDL.LU R23, [R1+0x310] ;  /* 0x0003100001177983 */ /* 0x001ee80000300800 */
[----:B------:R0:W-:Y:S02]  /*176c0*/  STL [R1+0x2378], R22 ;  /* 0x0023781601007387 */ /* 0x0001e40000100800 */
[----:B0-----:R-:W-:-:S02]  /*176d0*/  LEA.HI.X.SX32 R22, R15, R0, 0x1, P2 ;  /* 0x000000000f167211 */ /* 0x001fc400010f0eff */
[----:B----4-:R-:W-:-:S05]  /*176e0*/  LEA R24, P1, R20, R8, 0x1 ;  /* 0x0000000814187211 */ /* 0x010fca00078208ff */
[----:B------:R-:W-:Y:S04]  /*176f0*/  STL [R1+0x23b4], R24 ;  /* 0x0023b41801007387 */ /* 0x000fe80000100800 */
[----:B------:R-:W4:Y:S04]  /*17700*/  LDL.LU R15, [R1+0x30c] ;  /* 0x00030c00010f7983 */ /* 0x000f280000300800 */
[----:B------:R0:W-:Y:S02]  /*17710*/  STL [R1+0x2380], R22 ;  /* 0x0023801601007387 */ /* 0x0001e40000100800 */
[----:B0-----:R-:W-:-:S02]  /*17720*/  LEA.HI.X.SX32 R22, R14, R0, 0x1, P3 ;  /* 0x000000000e167211 */ /* 0x001fc400018f0eff */
[----:B------:R-:W4:Y:S01]  /*17730*/  LDL.LU R14, [R1+0x308] ;  /* 0x00030800010e7983 */ /* 0x000f220000300800 */
[----:B-----5:R-:W-:-:S05]  /*17740*/  LEA R24, P2, R5, R8, 0x1 ;  /* 0x0000000805187211 */ /* 0x020fca00078408ff */
[----:B------:R0:W-:Y:S04]  /*17750*/  STL [R1+0x23bc], R24 ;  /* 0x0023bc1801007387 */ /* 0x0001e80000100800 */
[----:B------:R1:W-:Y:S01]  /*17760*/  STL [R1+0x2388], R22 ;  /* 0x0023881601007387 */ /* 0x0003e20000100800 */
[----:B0-----:R-:W-:Y:S02]  /*17770*/  LEA R24, P3, R4, R8, 0x1 ;  /* 0x0000000804187211 */ /* 0x001fe400078608ff */
        /* <DEDUP_REMOVED lines=25> */
[----:B-1----:R-:W-:-:S03]  /*17910*/  LEA.HI.X.SX32 R22, R5, R0, 0x1, P2 ;  /* 0x0000000005167211 */ /* 0x002fc600010f0eff */
[----:B------:R0:W-:Y:S04]  /*17920*/  STL [R1+0x23ec], R24 ;  /* 0x0023ec1801007387 */ /* 0x0001e80000100800 */
[----:B------:R-:W5:Y:S04]  /*17930*/  LDL.LU R5, [R1+0x2f0] ;  /* 0x0002f00001057983 */ /* 0x000f680000300800 */
[----:B------:R2:W-:Y:S01]  /*17940*/  STL [R1+0x23b8], R22 ;  /* 0x0023b81601007387 */ /* 0x0005e20000100800 */
[----:B0-----:R-:W-:Y:S02]  /*17950*/  LEA.HI.X.SX32 R24, R4, R0, 0x1, P3 ;  /* 0x0000000004187211 */ /* 0x001fe400018f0eff */
[----:B--2---:R-:W-:-:S05]  /*17960*/  LEA R22, P2, R17, R8, 0x1 ;  /* 0x0000000811167211 */ /* 0x004fca00078408ff */
[----:B------:R3:W-:Y:S04]  /*17970*/  STL [R1+0x23f4], R22 ;  /* 0x0023f41601007387 */ /* 0x0007e80000100800 */
[----:B------:R-:W2:Y:S04]  /*17980*/  LDL.LU R4, [R1+0x2ec] ;  /* 0x0002ec0001047983 */ /* 0x000ea80000300800 */
[----:B------:R0:W-:Y:S01]  /*17990*/  STL [R1+0x23c0], R24 ;  /* 0x0023c01801007387 */ /* 0x0001e20000100800 */
[----:B---3--:R-:W-:Y:S02]  /*179a0*/  LEA R22, P3, R16, R8, 0x1 ;  /* 0x0000000810167211 */ /* 0x008fe400078608ff */
[----:B0-----:R-:W-:-:S03]  /*179b0*/  LEA.HI.X.SX32 R24, R29, R0, 0x1, P4 ;  /* 0x000000001d187211 */ /* 0x001fc600020f0eff */
[----:B------:R0:W-:Y:S04]  /*179c0*/  STL [R1+0x23fc], R22 ;  /* 0x0023fc1601007387 */ /* 0x0001e80000100800 */
[----:B------:R-:W3:Y:S04]  /*179d0*/  LDL.LU R29, [R1+0x2e8] ;  /* 0x0002e800011d7983 */ /* 0x000ee80000300800 */
[----:B------:R1:W-:Y:S01]  /*179e0*/  STL [R1+0x23c8], R24 ;  /* 0x0023c81801007387 */ /* 0x0003e20000100800 */
[----:B0-----:R-:W-:Y:S02]  /*179f0*/  LEA R22, P4, R23, R8, 0x1 ;  /* 0x0000000817167211 */ /* 0x001fe400078808ff */
[----:B-1----:R-:W-:-:S03]  /*17a00*/  LEA.HI.X.SX32 R24, R28, R0, 0x1, P5 ;  /* 0x000000001c187211 */ /* 0x002fc600028f0eff */
[----:B------:R4:W-:Y:S04]  /*17a10*/  STL [R1+0x2404], R22 ;  /* 0x0024041601007387 */ /* 0x0009e80000100800 */
[----:B------:R-:W3:Y:S01]  /*17a20*/  LDL.LU R28, [R1+0x2e4] ;  /* 0x0002e400011c7983 */ /* 0x000ee20000300800 */
[----:B------:R-:W-:-:S03]  /*17a30*/  LEA.HI.X.SX32 R19, R19, R0, 0x1, P6 ;  /* 0x0000000013137211 */ /* 0x000fc600030f0eff */
[----:B------:R-:W-:Y:S01]  /*17a40*/  STL [R1+0x23d0], R24 ;  /* 0x0023d01801007387 */ /* 0x000fe20000100800 */
[----:B----4-:R-:W-:-:S05]  /*17a50*/  LEA R22, P5, R15, R8, 0x1 ;  /* 0x000000080f167211 */ /* 0x010fca00078a08ff */
[----:B------:R0:W-:Y:S04]  /*17a60*/  STL [R1+0x240c], R22 ;  /* 0x00240c1601007387 */ /* 0x0001e80000100800 */
[----:B0-----:R-:W4:Y:S01]  /*17a70*/  LDL.LU R22, [R1+0x2e0] ;  /* 0x0002e00001167983 */ /* 0x001f220000300800 */
[----:B------:R-:W-:-:S03]  /*17a80*/  LEA R24, P6, R14, R8, 0x1 ;  /* 0x000000080e187211 */ /* 0x000fc600078c08ff */
[----:B------:R0:W-:Y:S02]  /*17a90*/  STL [R1+0x23d8], R19 ;  /* 0x0023d81301007387 */ /* 0x0001e40000100800 */
[-C--:B0-----:R-:W-:Y:S02]  /*17aa0*/  LEA.HI.X.SX32 R19, R3, R0.reuse, 0x1, P0 ;  /* 0x0000000003137211 */ /* 0x081fe400000f0eff */
[----:B------:R-:W4:Y:S04]  /*17ab0*/  LDL.LU R3, [R1+0x2dc] ;  /* 0x0002dc0001037983 */ /* 0x000f280000300800 */
[----:B------:R-:W-:Y:S04]  /*17ac0*/  STL [R1+0x2414], R24 ;  /* 0x0024141801007387 */ /* 0x000fe80000100800 */
[----:B------:R0:W-:Y:S04]  /*17ad0*/  STL [R1+0x23e0], R19 ;  /* 0x0023e01301007387 */ /* 0x0001e80000100800 */
[----:B0-----:R-:W4:Y:S01]  /*17ae0*/  LDL.LU R19, [R1+0x2d8] ;  /* 0x0002d80001137983 */ /* 0x001f220000300800 */
[----:B------:R-:W-:-:S02]  /*17af0*/  LEA.HI.X.SX32 R18, R18, R0, 0x1, P1 ;  /* 0x0000000012127211 */ /* 0x000fc400008f0eff */
[----:B-----5:R-:W-:Y:S02]  /*17b00*/  LEA R24, P0, R21, R8, 0x1 ;  /* 0x0000000815187211 */ /* 0x020fe400078008ff */
[----:B------:R-:W-:-:S03]  /*17b10*/  LEA.HI.X.SX32 R17, R17, R0, 0x1, P2 ;  /* 0x0000000011117211 */ /* 0x000fc600010f0eff */
[----:B------:R-:W-:Y:S04]  /*17b20*/  STL [R1+0x241c], R24 ;  /* 0x00241c1801007387 */ /* 0x000fe80000100800 */
[----:B------:R0:W-:Y:S01]  /*17b30*/  STL [R1+0x23e8], R18 ;  /* 0x0023e81201007387 */ /* 0x0001e20000100800 */
[----:B------:R-:W-:-:S03]  /*17b40*/  LEA.HI.X.SX32 R16, R16, R0, 0x1, P3 ;  /* 0x0000000010107211 */ /* 0x000fc600018f0eff */
[----:B0-----:R-:W5:Y:S01]  /*17b50*/  LDL.LU R18, [R1+0x2d4] ;  /* 0x0002d40001127983 */ /* 0x001f620000300800 */
[----:B------:R-:W-:-:S05]  /*17b60*/  LEA R24, P1, R13, R8, 0x1 ;  /* 0x000000080d187211 */ /* 0x000fca00078208ff */
[----:B------:R-:W-:Y:S04]  /*17b70*/  STL [R1+0x2424], R24 ;  /* 0x0024241801007387 */ /* 0x000fe80000100800 */
[----:B------:R0:W-:Y:S04]  /*17b80*/  STL [R1+0x23f0], R17 ;  /* 0x0023f01101007387 */ /* 0x0001e80000100800 */
[----:B0-----:R-:W5:Y:S01]  /*17b90*/  LDL.LU R17, [R1+0x2d0] ;  /* 0x0002d00001117983 */ /* 0x001f620000300800 */
[----:B------:R-:W-:-:S05]  /*17ba0*/  LEA R24, P2, R12, R8, 0x1 ;  /* 0x000000080c187211 */ /* 0x000fca00078408ff */
[----:B------:R0:W-:Y:S04]  /*17bb0*/  STL [R1+0x242c], R24 ;  /* 0x00242c1801007387 */ /* 0x0001e80000100800 */
[----:B------:R1:W-:Y:S01]  /*17bc0*/  STL [R1+0x23f8], R16 ;  /* 0x0023f81001007387 */ /* 0x0003e20000100800 */
[-C--:B------:R-:W-:Y:S02]  /*17bd0*/  LEA.HI.X.SX32 R15, R15, R0.reuse, 0x1, P5 ;  /* 0x000000000f0f7211 */ /* 0x080fe400028f0eff */
[----:B0-----:R-:W-:Y:S01]  /*17be0*/  LEA.HI.X.SX32 R24, R23, R0, 0x1, P4 ;  /* 0x0000000017187211 */ /* 0x001fe200020f0eff */
[----:B-1----:R-:W5:Y:S01]  /*17bf0*/  LDL.LU R16, [R1+0x2cc] ;  /* 0x0002cc0001107983 */ /* 0x002f620000300800 */
[----:B------:R-:W-:-:S05]  /*17c00*/  LEA R25, P3, R9, R8, 0x1 ;  /* 0x0000000809197211 */ /* 0x000fca00078608ff */
[----:B------:R-:W-:Y:S04]  /*17c10*/  STL [R1+0x2434], R25 ;  /* 0x0024341901007387 */ /* 0x000fe80000100800 */
[----:B------:R0:W-:Y:S01]  /*17c20*/  STL [R1+0x2400], R24 ;  /* 0x0024001801007387 */ /* 0x0001e20000100800 */
[----:B------:R-:W-:-:S05]  /*17c30*/  LEA R23, P4, R20, R8, 0x1 ;  /* 0x0000000814177211 */ /* 0x000fca00078808ff */
[----:B------:R-:W-:Y:S04]  /*17c40*/  STL [R1+0x243c], R23 ;  /* 0x00243c1701007387 */ /* 0x000fe80000100800 */
[----:B------:R1:W-:Y:S01]  /*17c50*/  STL [R1+0x2408], R15 ;  /* 0x0024080f01007387 */ /* 0x0003e20000100800 */
[----:B0-----:R-:W-:-:S03]  /*17c60*/  LEA.HI.X.SX32 R24, R14, R0, 0x1, P6 ;  /* 0x000000000e187211 */ /* 0x001fc600030f0eff */
[----:B-1----:R-:W5:Y:S01]  /*17c70*/  LDL.LU R15, [R1+0x2c8] ;  /* 0x0002c800010f7983 */ /* 0x002f620000300800 */
[----:B------:R-:W-:-:S05]  /*17c80*/  LEA R23, P5, R5, R8, 0x1 ;  /* 0x0000000805177211 */ /* 0x000fca00078a08ff */
[----:B------:R2:W-:Y:S04]  /*17c90*/  STL [R1+0x2444], R23 ;  /* 0x0024441701007387 */ /* 0x0005e80000100800 */
[----:B------:R-:W5:Y:S01]  /*17ca0*/  LDL.LU R14, [R1+0x2c4] ;  /* 0x0002c400010e7983 */ /* 0x000f620000300800 */
[----:B------:R-:W-:-:S03]  /*17cb0*/  LEA.HI.X.SX32 R21, R21, R0, 0x1, P0 ;  /* 0x0000000015157211 */ /* 0x000fc600000f0eff */
[----:B------:R3:W-:Y:S01]  /*17cc0*/  STL [R1+0x2410], R24 ;  /* 0x0024101801007387 */ /* 0x0007e20000100800 */
[----:B--2---:R-:W-:-:S05]  /*17cd0*/  LEA R23, P6, R4, R8, 0x1 ;  /* 0x0000000804177211 */ /* 0x004fca00078c08ff */
[----:B------:R-:W-:Y:S04]  /*17ce0*/  STL [R1+0x244c], R23 ;  /* 0x00244c1701007387 */ /* 0x000fe80000100800 */
[----:B------:R0:W-:Y:S01]  /*17cf0*/  STL [R1+0x2418], R21 ;  /* 0x0024181501007387 */ /* 0x0001e20000100800 */
[----:B---3--:R-:W-:-:S03]  /*17d00*/  LEA R24, P0, R29, R8, 0x1 ;  /* 0x000000081d187211 */ /* 0x008fc600078008ff */
[----:B0-----:R-:W2:Y:S01]  /*17d10*/  LDL.LU R21, [R1+0x2c0] ;  /* 0x0002c00001157983 */ /* 0x001ea20000300800 */
[----:B------:R-:W-:-:S03]  /*17d20*/  LEA.HI.X.SX32 R23, R13, R0, 0x1, P1 ;  /* 0x000000000d177211 */ /* 0x000fc600008f0eff */
[----:B------:R0:W-:Y:S04]  /*17d30*/  STL [R1+0x2454], R24 ;  /* 0x0024541801007387 */ /* 0x0001e80000100800 */
[----:B------:R-:W3:Y:S04]  /*17d40*/  LDL.LU R13, [R1+0x2bc] ;  /* 0x0002bc00010d7983 */ /* 0x000ee80000300800 */
[----:B------:R1:W-:Y:S01]  /*17d50*/  STL [R1+0x2420], R23 ;  /* 0x0024201701007387 */ /* 0x0003e20000100800 */
[----:B0-----:R-:W-:Y:S02]  /*17d60*/  LEA R24, P1, R28, R8, 0x1 ;  /* 0x000000081c187211 */ /* 0x001fe400078208ff */
[----:B-1----:R-:W-:-:S02]  /*17d70*/  LEA.HI.X.SX32 R23, R12, R0, 0x1, P2 ;  /* 0x000000000c177211 */ /* 0x002fc400010f0eff */
[----:B------:R-:W3:Y:S04]  /*17d80*/  LDL.LU R12, [R1+0x2b8] ;  /* 0x0002b800010c7983 */ /* 0x000ee80000300800 */
[----:B------:R-:W-:Y:S04]  /*17d90*/  STL [R1+0x245c], R24 ;  /* 0x00245c1801007387 */ /* 0x000fe80000100800 */
[----:B------:R0:W-:Y:S02]  /*17da0*/  STL [R1+0x2428], R23 ;  /* 0x0024281701007387 */ /* 0x0001e40000100800 */
[----:B0-----:R-:W-:-:S02]  /*17db0*/  LEA.HI.X.SX32 R23, R9, R0, 0x1, P3 ;  /* 0x0000000009177211 */ /* 0x001fc400018f0eff */
[----:B------:R-:W3:Y:S01]  /*17dc0*/  LDL.LU R9, [R1+0x2b4] ;  /* 0x0002b40001097983 */ /* 0x000ee20000300800 */
[----:B----4-:R-:W-:-:S05]  /*17dd0*/  LEA R24, P2, R22, R8, 0x1 ;  /* 0x0000000816187211 */ /* 0x010fca00078408ff */
[----:B------:R0:W-:Y:S04]  /*17de0*/  STL [R1+0x2464], R24 ;  /* 0x0024641801007387 */ /* 0x0001e80000100800 */
[----:B------:R1:W-:Y:S01]  /*17df0*/  STL [R1+0x2430], R23 ;  /* 0x0024301701007387 */ /* 0x0003e20000100800 */
[----:B0-----:R-:W-:Y:S02]  /*17e00*/  LEA R24, P3, R3, R8, 0x1 ;  /* 0x0000000803187211 */ /* 0x001fe400078608ff */
[----:B-1----:R-:W-:Y:S02]  /*17e10*/  LEA.HI.X.SX32 R23, R20, R0, 0x1, P4 ;  /* 0x0000000014177211 */ /* 0x002fe400020f0eff */
[----:B------:R-:W4:Y:S04]  /*17e20*/  LDL.LU R20, [R1+0x2b0] ;  /* 0x0002b00001147983 */ /* 0x000f280000300800 */
[----:B------:R0:W-:Y:S04]  /*17e30*/  STL [R1+0x246c], R24 ;  /* 0x00246c1801007387 */ /* 0x0001e80000100800 */
[----:B------:R1:W-:Y:S01]  /*17e40*/  STL [R1+0x2438], R23 ;  /* 0x0024381701007387 */ /* 0x0003e20000100800 */
[----:B0-----:R-:W-:-:S02]  /*17e50*/  LEA R24, P4, R19, R8, 0x1 ;  /* 0x0000000813187211 */ /* 0x001fc400078808ff */
[-C--:B-1----:R-:W-:Y:S02]  /*17e60*/  LEA.HI.X.SX32 R23, R5, R0.reuse, 0x1, P5 ;  /* 0x0000000005177211 */ /* 0x082fe400028f0eff */
[----:B------:R-:W4:Y:S04]  /*17e70*/  LDL.LU R5, [R1+0x2ac] ;  /* 0x0002ac0001057983 */ /* 0x000f280000300800 */
[----:B------:R-:W-:Y:S04]  /*17e80*/  STL [R1+0x2474], R24 ;  /* 0x0024741801007387 */ /* 0x000fe80000100800 */
[----:B------:R0:W-:Y:S02]  /*17e90*/  STL [R1+0x2440], R23 ;  /* 0x0024401701007387 */ /* 0x0001e40000100800 */
[----:B0-----:R-:W-:-:S02]  /*17ea0*/  LEA.HI.X.SX32 R23, R4, R0, 0x1, P6 ;  /* 0x0000000004177211 */ /* 0x001fc400030f0eff */
[----:B------:R-:W4:Y:S01]  /*17eb0*/  LDL.LU R4, [R1+0x2a8] ;  /* 0x0002a80001047983 */ /* 0x000f220000300800 */
[----:B-----5:R-:W-:-:S05]  /*17ec0*/  LEA R24, P5, R18, R8, 0x1 ;  /* 0x0000000812187211 */ /* 0x020fca00078a08ff */
[----:B------:R0:W-:Y:S04]  /*17ed0*/  STL [R1+0x247c], R24 ;  /* 0x00247c1801007387 */ /* 0x0001e80000100800 */
[----:B------:R-:W-:Y:S01]  /*17ee0*/  STL [R1+0x2448], R23 ;  /* 0x0024481701007387 */ /* 0x000fe20000100800 */
[----:B0-----:R-:W-:Y:S02]  /*17ef0*/  LEA.HI.X.SX32 R24, R29, R0, 0x1, P0 ;  /* 0x000000001d187211 */ /* 0x001fe400000f0eff */
[----:B------:R-:W-:-:S05]  /*17f00*/  LEA R25, P6, R17, R8, 0x1 ;  /* 0x0000000811197211 */ /* 0x000fca00078c08ff */
[----:B------:R-:W-:Y:S04]  /*17f10*/  STL [R1+0x2484], R25 ;  /* 0x0024841901007387 */ /* 0x000fe80000100800 */
[----:B------:R0:W-:Y:S04]  /*17f20*/  STL [R1+0x2450], R24 ;  /* 0x0024501801007387 */ /* 0x0001e80000100800 */
[----:B------:R-:W5:Y:S01]  /*17f30*/  LDL.LU R29, [R1+0x2a4] ;  /* 0x0002a400011d7983 */ /* 0x000f620000300800 */
[----:B0-----:R-:W-:Y:S02]  /*17f40*/  LEA.HI.X.SX32 R24, R28, R0, 0x1, P1 ;  /* 0x000000001c187211 */ /* 0x001fe400008f0eff */
[----:B------:R-:W-:-:S05]  /*17f50*/  LEA R23, P0, R16, R8, 0x1 ;  /* 0x0000000810177211 */ /* 0x000fca00078008ff */
[----:B------:R-:W-:Y:S04]  /*17f60*/  STL [R1+0x248c], R23 ;  /* 0x00248c1701007387 */ /* 0x000fe80000100800 */
[----:B------:R0:W-:Y:S04]  /*17f70*/  STL [R1+0x2458], R24 ;  /* 0x0024581801007387 */ /* 0x0001e80000100800 */
[----:B------:R-:W5:Y:S01]  /*17f80*/  LDL.LU R28, [R1+0x2a0] ;  /* 0x0002a000011c7983 */ /* 0x000f620000300800 */
[----:B0-----:R-:W-:Y:S02]  /*17f90*/  LEA.HI.X.SX32 R24, R22, R0, 0x1, P2 ;  /* 0x0000000016187211 */ /* 0x001fe400010f0eff */
[----:B------:R-:W-:-:S05]  /*17fa0*/  LEA R23, P1, R15, R8, 0x1 ;  /* 0x000000080f177211 */ /* 0x000fca00078208ff */
[----:B------:R0:W-:Y:S01]  /*17fb0*/  STL [R1+0x2494], R23 ;  /* 0x0024941701007387 */ /* 0x0001e20000100800 */
[----:B------:R-:W-:-:S03]  /*17fc0*/  LEA R22, P2, R14, R8, 0x1 ;  /* 0x000000080e167211 */ /* 0x000fc600078408ff */
[----:B0-----:R-:W5:Y:S04]  /*17fd0*/  LDL.LU R23, [R1+0x29c] ;  /* 0x00029c0001177983 */ /* 0x001f680000300800 */
[----:B------:R0:W-:Y:S04]  /*17fe0*/  STL [R1+0x2460], R24 ;  /* 0x0024601801007387 */ /* 0x0001e80000100800 */
[----:B------:R-:W-:Y:S01]  /*17ff0*/  STL [R1+0x249c], R22 ;  /* 0x00249c1601007387 */ /* 0x000fe20000100800 */
[----:B0-----:R-:W-:-:S03]  /*18000*/  LEA.HI.X.SX32 R24, R3, R0, 0x1, P3 ;  /* 0x0000000003187211 */ /* 0x001fc600018f0eff */
[----:B------:R-:W5:Y:S04]  /*18010*/  LDL.LU R3, [R1+0x298] ;  /* 0x0002980001037983 */ /* 0x000f680000300800 */
[----:B------:R0:W-:Y:S02]  /*18020*/  STL [R1+0x2468], R24 ;  /* 0x0024681801007387 */ /* 0x0001e40000100800 */
[----:B0-----:R-:W-:Y:S02]  /*18030*/  LEA.HI.X.SX32 R24, R19, R0, 0x1, P4 ;  /* 0x0000000013187211 */ /* 0x001fe400020f0eff */
        /* <DEDUP_REMOVED lines=10> */
[----:B-1----:R-:W-:Y:S02]  /*180e0*/  LEA.HI.X.SX32 R24, R17, R0, 0x1, P6 ;  /* 0x0000000011187211 */ /* 0x002fe400030f0eff */
        /* <DEDUP_REMOVED lines=17> */
[----:B------:R-:W-:Y:S01]  /*18200*/  STL [R1+0x2498], R24 ;  /* 0x0024981801007387 */ /* 0x000fe20000100800 */
[----:B0-----:R-:W-:-:S05]  /*18210*/  LEA R22, P2, R4, R8, 0x1 ;  /* 0x0000000804167211 */ /* 0x001fca00078408ff */
[----:B------:R0:W-:Y:S04]  /*18220*/  STL [R1+0x24d4], R22 ;  /* 0x0024d41601007387 */ /* 0x0001e80000100800 */
[----:B0-----:R-:W4:Y:S01]  /*18230*/  LDL.LU R22, [R1+0x27c] ;  /* 0x00027c0001167983 */ /* 0x001f220000300800 */
[----:B------:R-:W-:-:S05]  /*18240*/  LEA.HI.X.SX32 R21, R21, R0, 0x1, P3 ;  /* 0x0000000015157211 */ /* 0x000fca00018f0eff */
[----:B------:R5:W-:Y:S01]  /*18250*/  STL [R1+0x24a0], R21 ;  /* 0x0024a01501007387 */ /* 0x000be20000100800 */
[----:B------:R-:W-:Y:S02]  /*18260*/  LEA.HI.X.SX32 R24, R13, R0, 0x1, P4 ;  /* 0x000000000d187211 */ /* 0x000fe400020f0eff */
[----:B-----5:R-:W-:-:S05]  /*18270*/  LEA R21, P3, R29, R8, 0x1 ;  /* 0x000000081d157211 */ /* 0x020fca00078608ff */
[----:B------:R0:W-:Y:S04]  /*18280*/  STL [R1+0x24dc], R21 ;  /* 0x0024dc1501007387 */ /* 0x0001e80000100800 */
[----:B------:R-:W5:Y:S04]  /*18290*/  LDL.LU R13, [R1+0x278] ;  /* 0x00027800010d7983 */ /* 0x000f680000300800 */
[----:B------:R1:W-:Y:S01]  /*182a0*/  STL [R1+0x24a8], R24 ;  /* 0x0024a81801007387 */ /* 0x0003e20000100800 */
[----:B0-----:R-:W-:Y:S02]  /*182b0*/  LEA R21, P4, R28, R8, 0x1 ;  /* 0x000000081c157211 */ /* 0x001fe400078808ff */
[----:B-1----:R-:W-:-:S03]  /*182c0*/  LEA.HI.X.SX32 R24, R12, R0, 0x1, P5 ;  /* 0x000000000c187211 */ /* 0x002fc600028f0eff */
[----:B------:R-:W-:Y:S04]  /*182d0*/  STL [R1+0x24e4], R21 ;  /* 0x0024e41501007387 */ /* 0x000fe80000100800 */
[----:B------:R-:W5:Y:S04]  /*182e0*/  LDL.LU R12, [R1+0x274] ;  /* 0x00027400010c7983 */ /* 0x000f680000300800 */
[----:B------:R0:W-:Y:S02]  /*182f0*/  STL [R1+0x24b0], R24 ;  /* 0x0024b01801007387 */ /* 0x0001e40000100800 */
[----:B0-----:R-:W-:-:S02]  /*18300*/  LEA.HI.X.SX32 R24, R9, R0, 0x1, P6 ;  /* 0x0000000009187211 */ /* 0x001fc400030f0eff */
[----:B------:R-:W-:Y:S02]  /*18310*/  LEA.HI.X.SX32 R20, R20, R0, 0x1, P0 ;  /* 0x0000000014147211 */ /* 0x000fe400000f0eff */
[----:B------:R-:W-:-:S05]  /*18320*/  LEA R21, P5, R23, R8, 0x1 ;  /* 0x0000000817157211 */ /* 0x000fca00078a08ff */
[----:B------:R0:W-:Y:S04]  /*18330*/  STL [R1+0x24ec], R21 ;  /* 0x0024ec1501007387 */ /* 0x0001e80000100800 */
[----:B------:R-:W5:Y:S01]  /*18340*/  LDL.LU R9, [R1+0x270] ;  /* 0x0002700001097983 */ /* 0x000f620000300800 */
[----:B0-----:R-:W-:-:S03]  /*18350*/  LEA R21, P6, R3, R8, 0x1 ;  /* 0x0000000803157211 */ /* 0x001fc600078c08ff */
[----:B------:R-:W-:Y:S04]  /*18360*/  STL [R1+0x24b8], R24 ;  /* 0x0024b81801007387 */ /* 0x000fe80000100800 */
[----:B------:R0:W-:Y:S04]  /*18370*/  STL [R1+0x24f4], R21 ;  /* 0x0024f41501007387 */ /* 0x0001e80000100800 */
[----:B0-----:R-:W5:Y:S01]  /*18380*/  LDL.LU R21, [R1+0x26c] ;  /* 0x00026c0001157983 */ /* 0x001f620000300800 */
[----:B------:R-:W-:-:S03]  /*18390*/  LEA R24, P0, R19, R8, 0x1 ;  /* 0x0000000813187211 */ /* 0x000fc600078008ff */
[----:B------:R0:W-:Y:S02]  /*183a0*/  STL [R1+0x24c0], R20 ;  /* 0x0024c01401007387 */ /* 0x0001e40000100800 */
[----:B0-----:R-:W-:Y:S02]  /*183b0*/  LEA.HI.X.SX32 R20, R5, R0, 0x1, P1 ;  /* 0x0000000005147211 */ /* 0x001fe400008f0eff */
        /* <DEDUP_REMOVED lines=14> */
[----:B-1----:R-:W-:Y:S02]  /*184a0*/  LEA.HI.X.SX32 R20, R28, R0, 0x1, P4 ;  /* 0x000000001c147211 */ /* 0x002fe400020f0eff */
[----:B------:R-:W3:Y:S04]  /*184b0*/  LDL.LU R28, [R1+0x25c] ;  /* 0x00025c00011c7983 */ /* 0x000ee80000300800 */
[----:B------:R0:W-:Y:S04]  /*184c0*/  STL [R1+0x2514], R24 ;  /* 0x0025141801007387 */ /* 0x0001e80000100800 */
[----:B------:R1:W-:Y:S01]  /*184d0*/  STL [R1+0x24e0], R20 ;  /* 0x0024e01401007387 */ /* 0x0003e20000100800 */
[----:B------:R-:W-:-:S02]  /*184e0*/  LEA R25, P4, R15, R8, 0x1 ;  /* 0x000000080f197211 */ /* 0x000fc400078808ff */
[-C--:B------:R-:W-:Y:S02]  /*184f0*/  LEA.HI.X.SX32 R3, R3, R0.reuse, 0x1, P6 ;  /* 0x0000000003037211 */ /* 0x080fe400030f0eff */
[-C--:B0-----:R-:W-:Y:S01]  /*18500*/  LEA.HI.X.SX32 R24, R23, R0.reuse, 0x1, P5 ;  /* 0x0000000017187211 */ /* 0x081fe200028f0eff */
[----:B-1----:R-:W3:Y:S04]  /*18510*/  LDL.LU R20, [R1+0x258] ;  /* 0x0002580001147983 */ /* 0x002ee80000300800 */
[----:B------:R-:W-:Y:S04]  /*18520*/  STL [R1+0x251c], R25 ;  /* 0x00251c1901007387 */ /* 0x000fe80000100800 */
[----:B------:R0:W-:Y:S02]  /*18530*/  STL [R1+0x24e8], R24 ;  /* 0x0024e81801007387 */ /* 0x0001e40000100800 */
[----:B0-----:R-:W-:-:S02]  /*18540*/  LEA.HI.X.SX32 R24, R19, R0, 0x1, P0 ;  /* 0x0000000013187211 */ /* 0x001fc400000f0eff */
[----:B----4-:R-:W-:-:S05]  /*18550*/  LEA R23, P5, R14, R8, 0x1 ;  /* 0x000000080e177211 */ /* 0x010fca00078a08ff */
[----:B------:R-:W-:Y:S04]  /*18560*/  STL [R1+0x2524], R23 ;  /* 0x0025241701007387 */ /* 0x000fe80000100800 */
[----:B------:R0:W-:Y:S04]  /*18570*/  STL [R1+0x24f0], R3 ;  /* 0x0024f00301007387 */ /* 0x0001e80000100800 */
[----:B0-----:R-:W4:Y:S01]  /*18580*/  LDL.LU R3, [R1+0x254] ;  /* 0x0002540001037983 */ /* 0x001f220000300800 */
[----:B------:R-:W-:-:S05]  /*18590*/  LEA R23, P6, R22, R8, 0x1 ;  /* 0x0000000816177211 */ /* 0x000fca00078c08ff */
[----:B------:R5:W-:Y:S04]  /*185a0*/  STL [R1+0x252c], R23 ;  /* 0x00252c1701007387 */ /* 0x000be80000100800 */
[----:B------:R-:W4:Y:S01]  /*185b0*/  LDL.LU R19, [R1+0x250] ;  /* 0x0002500001137983 */ /* 0x000f220000300800 */
[----:B------:R-:W-:-:S03]  /*185c0*/  LEA.HI.X.SX32 R18, R18, R0, 0x1, P1 ;  /* 0x0000000012127211 */ /* 0x000fc600008f0eff */
[----:B------:R-:W-:Y:S01]  /*185d0*/  STL [R1+0x24f8], R24 ;  /* 0x0024f81801007387 */ /* 0x000fe20000100800 */
[----:B-----5:R-:W-:-:S05]  /*185e0*/  LEA R23, P0, R13, R8, 0x1 ;  /* 0x000000080d177211 */ /* 0x020fca00078008ff */
[----:B------:R-:W-:Y:S04]  /*185f0*/  STL [R1+0x2534], R23 ;  /* 0x0025341701007387 */ /* 0x000fe80000100800 */
[----:B------:R0:W-:Y:S04]  /*18600*/  STL [R1+0x2500], R18 ;  /* 0x0025001201007387 */ /* 0x0001e80000100800 */
[----:B0-----:R-:W5:Y:S01]  /*18610*/  LDL.LU R18, [R1+0x24c] ;  /* 0x00024c0001127983 */ /* 0x001f620000300800 */
[----:B------:R-:W-:Y:S02]  /*18620*/  LEA R24, P1, R12, R8, 0x1 ;  /* 0x000000080c187211 */ /* 0x000fe400078208ff */
[----:B------:R-:W-:-:S03]  /*18630*/  LEA.HI.X.SX32 R23, R17, R0, 0x1, P2 ;  /* 0x0000000011177211 */ /* 0x000fc600010f0eff */
[----:B------:R-:W-:Y:S04]  /*18640*/  STL [R1+0x253c], R24 ;  /* 0x00253c1801007387 */ /* 0x000fe80000100800 */
[----:B------:R-:W5:Y:S04]  /*18650*/  LDL.LU R17, [R1+0x248] ;  /* 0x0002480001117983 */ /* 0x000f680000300800 */
[----:B------:R0:W-:Y:S02]  /*18660*/  STL [R1+0x2508], R23 ;  /* 0x0025081701007387 */ /* 0x0001e40000100800 */
[----:B0-----:R-:W-:-:S02]  /*18670*/  LEA.HI.X.SX32 R23, R16, R0, 0x1, P3 ;  /* 0x0000000010177211 */ /* 0x001fc400018f0eff */
[----:B------:R-:W5:Y:S01]  /*18680*/  LDL.LU R16, [R1+0x244] ;  /* 0x0002440001107983 */ /* 0x000f620000300800 */
[----:B------:R-:W-:-:S05]  /*18690*/  LEA R24, P2, R9, R8, 0x1 ;  /* 0x0000000809187211 */ /* 0x000fca00078408ff */
[----:B------:R-:W-:Y:S04]  /*186a0*/  STL [R1+0x2544], R24 ;  /* 0x0025441801007387 */ /* 0x000fe80000100800 */
[----:B------:R0:W-:Y:S02]  /*186b0*/  STL [R1+0x2510], R23 ;  /* 0x0025101701007387 */ /* 0x0001e40000100800 */
[----:B0-----:R-:W-:Y:S02]  /*186c0*/  LEA.HI.X.SX32 R23, R15, R0, 0x1, P4 ;  /* 0x000000000f177211 */ /* 0x001fe400020f0eff */
[----:B------:R-:W5:Y:S01]  /*186d0*/  LDL.LU R15, [R1+0x240] ;  /* 0x00024000010f7983 */ /* 0x000f620000300800 */
[----:B------:R-:W-:-:S05]  /*186e0*/  LEA R24, P3, R21, R8, 0x1 ;  /* 0x0000000815187211 */ /* 0x000fca00078608ff */
[----:B------:R0:W-:Y:S04]  /*186f0*/  STL [R1+0x254c], R24 ;  /* 0x00254c1801007387 */ /* 0x0001e80000100800 */
[----:B------:R1:W-:Y:S01]  /*18700*/  STL [R1+0x2518], R23 ;  /* 0x0025181701007387 */ /* 0x0003e20000100800 */
[----:B0-----:R-:W-:Y:S02]  /*18710*/  LEA R24, P4, R5, R8, 0x1 ;  /* 0x0000000805187211 */ /* 0x001fe400078808ff */
        /* <DEDUP_REMOVED lines=10> */
[-C--:B0-----:R-:W-:Y:S02]  /*187c0*/  LEA.HI.X.SX32 R23, R13, R0.reuse, 0x1, P0 ;  /* 0x000000000d177211 */ /* 0x081fe400000f0eff */
[----:B------:R-:W3:Y:S01]  /*187d0*/  LDL.LU R13, [R1+0x234] ;  /* 0x00023400010d7983 */ /* 0x000ee20000300800 */
[----:B------:R-:W-:-:S03]  /*187e0*/  LEA.HI.X.SX32 R12, R12, R0, 0x1, P1 ;  /* 0x000000000c0c7211 */ /* 0x000fc600008f0eff */
[----:B------:R0:W-:Y:S04]  /*187f0*/  STL [R1+0x2564], R24 ;  /* 0x0025641801007387 */ /* 0x0001e80000100800 */
[----:B------:R1:W-:Y:S01]  /*18800*/  STL [R1+0x2530], R23 ;  /* 0x0025301701007387 */ /* 0x0003e20000100800 */
[----:B0-----:R-:W-:Y:S02]  /*18810*/  LEA R24, P0, R28, R8, 0x1 ;  /* 0x000000081c187211 */ /* 0x001fe400078008ff */
[----:B------:R-:W-:-:S03]  /*18820*/  LEA.HI.X.SX32 R9, R9, R0, 0x1, P2 ;  /* 0x0000000009097211 */ /* 0x000fc600010f0eff */
[----:B------:R-:W-:Y:S04]  /*18830*/  STL [R1+0x256c], R24 ;  /* 0x00256c1801007387 */ /* 0x000fe80000100800 */
[----:B------:R0:W-:Y:S01]  /*18840*/  STL [R1+0x2538], R12 ;  /* 0x0025380c01007387 */ /* 0x0001e20000100800 */
[----:B-1----:R-:W-:-:S03]  /*18850*/  LEA R23, P1, R20, R8, 0x1 ;  /* 0x0000000814177211 */ /* 0x002fc600078208ff */
[----:B0-----:R-:W3:Y:S04]  /*18860*/  LDL.LU R12, [R1+0x230] ;  /* 0x00023000010c7983 */ /* 0x001ee80000300800 */
[----:B------:R-:W-:Y:S04]  /*18870*/  STL [R1+0x2574], R23 ;  /* 0x0025741701007387 */ /* 0x000fe80000100800 */
[----:B------:R0:W-:Y:S04]  /*18880*/  STL [R1+0x2540], R9 ;  /* 0x0025400901007387 */ /* 0x0001e80000100800 */
[----:B0-----:R-:W3:Y:S01]  /*18890*/  LDL.LU R9, [R1+0x22c] ;  /* 0x00022c0001097983 */ /* 0x001ee20000300800 */
[----:B------:R-:W-:-:S02]  /*188a0*/  LEA.HI.X.SX32 R23, R21, R0, 0x1, P3 ;  /* 0x0000000015177211 */ /* 0x000fc400018f0eff */
[----:B----4-:R-:W-:-:S05]  /*188b0*/  LEA R24, P2, R3, R8, 0x1 ;  /* 0x0000000803187211 */ /* 0x010fca00078408ff */
[----:B------:R0:W-:Y:S04]  /*188c0*/  STL [R1+0x257c], R24 ;  /* 0x00257c1801007387 */ /* 0x0001e80000100800 */
[----:B------:R-:W4:Y:S04]  /*188d0*/  LDL.LU R21, [R1+0x228] ;  /* 0x0002280001157983 */ /* 0x000f280000300800 */
[----:B------:R1:W-:Y:S01]  /*188e0*/  STL [R1+0x2548], R23 ;  /* 0x0025481701007387 */ /* 0x0003e20000100800 */
[----:B0-----:R-:W-:Y:S02]  /*188f0*/  LEA R24, P3, R19, R8, 0x1 ;  /* 0x0000000813187211 */ /* 0x001fe400078608ff */
[----:B-1----:R-:W-:-:S03]  /*18900*/  LEA.HI.X.SX32 R23, R5, R0, 0x1, P4 ;  /* 0x0000000005177211 */ /* 0x002fc600020f0eff */
        /* <DEDUP_REMOVED lines=14> */
[-C--:B-1----:R-:W-:Y:S02]  /*189f0*/  LEA.HI.X.SX32 R23, R28, R0.reuse, 0x1, P0 ;  /* 0x000000001c177211 */ /* 0x082fe400000f0eff */
[----:B------:R-:W5:Y:S04]  /*18a00*/  LDL.LU R28, [R1+0x218] ;  /* 0x00021800011c7983 */ /* 0x000f680000300800 */
[----:B------:R-:W-:Y:S04]  /*18a10*/  STL [R1+0x259c], R24 ;  /* 0x00259c1801007387 */ /* 0x000fe80000100800 */
        /* <DEDUP_REMOVED lines=9> */
[----:B------:R-:W-:Y:S04]  /*18ab0*/  STL [R1+0x25ac], R24 ;  /* 0x0025ac1801007387 */ /* 0x000fe80000100800 */
[----:B------:R0:W-:Y:S02]  /*18ac0*/  STL [R1+0x2578], R23 ;  /* 0x0025781701007387 */ /* 0x0001e40000100800 */
[----:B0-----:R-:W-:Y:S02]  /*18ad0*/  LEA.HI.X.SX32 R23, R19, R0, 0x1, P3 ;  /* 0x0000000013177211 */ /* 0x001fe400018f0eff */
[----:B------:R-:W5:Y:S01]  /*18ae0*/  LDL.LU R19, [R1+0x20c] ;  /* 0x00020c0001137983 */ /* 0x000f620000300800 */
[----:B--2---:R-:W-:-:S05]  /*18af0*/  LEA R24, P2, R22, R8, 0x1 ;  /* 0x0000000816187211 */ /* 0x004fca00078408ff */
[----:B------:R3:W-:Y:S04]  /*18b00*/  STL [R1+0x25b4], R24 ;  /* 0x0025b41801007387 */ /* 0x0007e80000100800 */
[----:B------:R0:W-:Y:S01]  /*18b10*/  STL [R1+0x2580], R23 ;  /* 0x0025801701007387 */ /* 0x0001e20000100800 */
[----:B---3--:R-:W-:Y:S02]  /*18b20*/  LEA R24, P3, R13, R8, 0x1 ;  /* 0x000000080d187211 */ /* 0x008fe400078608ff */
[----:B0-----:R-:W-:-:S03]  /*18b30*/  LEA.HI.X.SX32 R23, R18, R0, 0x1, P4 ;  /* 0x0000000012177211 */ /* 0x001fc600020f0eff */
[----:B------:R-:W-:Y:S04]  /*18b40*/  STL [R1+0x25bc], R24 ;  /* 0x0025bc1801007387 */ /* 0x000fe80000100800 */
[----:B------:R-:W2:Y:S04]  /*18b50*/  LDL.LU R18, [R1+0x208] ;  /* 0x0002080001127983 */ /* 0x000ea80000300800 */
[----:B------:R0:W-:Y:S02]  /*18b60*/  STL [R1+0x2588], R23 ;  /* 0x0025881701007387 */ /* 0x0001e40000100800 */
[----:B0-----:R-:W-:-:S02]  /*18b70*/  LEA.HI.X.SX32 R23, R17, R0, 0x1, P5 ;  /* 0x0000000011177211 */ /* 0x001fc400028f0eff */
[----:B------:R-:W-:-:S05]  /*18b80*/  LEA R24, P4, R12, R8, 0x1 ;  /* 0x000000080c187211 */ /* 0x000fca00078808ff */
[----:B------:R0:W-:Y:S04]  /*18b90*/  STL [R1+0x25c4], R24 ;  /* 0x0025c41801007387 */ /* 0x0001e80000100800 */
[----:B------:R-:W3:Y:S04]  /*18ba0*/  LDL.LU R17, [R1+0x204] ;  /* 0x0002040001117983 */ /* 0x000ee80000300800 */
[----:B------:R1:W-:Y:S01]  /*18bb0*/  STL [R1+0x2590], R23 ;  /* 0x0025901701007387 */ /* 0x0003e20000100800 */
[----:B0-----:R-:W-:Y:S02]  /*18bc0*/  LEA R24, P5, R9, R8, 0x1 ;  /* 0x0000000809187211 */ /* 0x001fe400078a08ff */
[----:B-1----:R-:W-:-:S03]  /*18bd0*/  LEA.HI.X.SX32 R23, R16, R0, 0x1, P6 ;  /* 0x0000000010177211 */ /* 0x002fc600030f0eff */
[----:B------:R-:W-:Y:S04]  /*18be0*/  STL [R1+0x25cc], R24 ;  /* 0x0025cc1801007387 */ /* 0x000fe80000100800 */
[----:B------:R-:W3:Y:S04]  /*18bf0*/  LDL.LU R16, [R1+0x200] ;  /* 0x0002000001107983 */ /* 0x000ee80000300800 */
[----:B------:R0:W-:Y:S02]  /*18c00*/  STL [R1+0x2598], R23 ;  /* 0x0025981701007387 */ /* 0x0001e40000100800 */
[----:B0-----:R-:W-:-:S02]  /*18c10*/  LEA.HI.X.SX32 R23, R15, R0, 0x1, P0 ;  /* 0x000000000f177211 */ /* 0x001fc400000f0eff */
[----:B----4-:R-:W-:-:S05]  /*18c20*/  LEA R24, P6, R21, R8, 0x1 ;  /* 0x0000000815187211 */ /* 0x010fca00078c08ff */
[----:B------:R0:W-:Y:S04]  /*18c30*/  STL [R1+0x25d4], R24 ;  /* 0x0025d41801007387 */ /* 0x0001e80000100800 */
[----:B------:R-:W4:Y:S04]  /*18c40*/  LDL.LU R15, [R1+0x1fc] ;  /* 0x0001fc00010f7983 */ /* 0x000f280000300800 */
[----:B------:R1:W-:Y:S01]  /*18c50*/  STL [R1+0x25a0], R23 ;  /* 0x0025a01701007387 */ /* 0x0003e20000100800 */
[----:B0-----:R-:W-:Y:S02]  /*18c60*/  LEA R24, P0, R5, R8, 0x1 ;  /* 0x0000000805187211 */ /* 0x001fe400078008ff */
[----:B-1----:R-:W-:-:S03]  /*18c70*/  LEA.HI.X.SX32 R23, R14, R0, 0x1, P1 ;  /* 0x000000000e177211 */ /* 0x002fc600008f0eff */
[----:B------:R0:W-:Y:S04]  /*18c80*/  STL [R1+0x25dc], R24 ;  /* 0x0025dc1801007387 */ /* 0x0001e80000100800 */
[----:B------:R-:W4:Y:S01]  /*18c90*/  LDL.LU R14, [R1+0x1f4] ;  /* 0x0001f400010e7983 */ /* 0x000f220000300800 */
[----:B------:R-:W-:-:S03]  /*18ca0*/  LEA.HI.X.SX32 R22, R22, R0, 0x1, P2 ;  /* 0x0000000016167211 */ /* 0x000fc600010f0eff */
[----:B------:R1:W-:Y:S01]  /*18cb0*/  STL [R1+0x25a8], R23 ;  /* 0x0025a81701007387 */ /* 0x0003e20000100800 */
[----:B0-----:R-:W-:-:S03]  /*18cc0*/  LEA R24, P1, R4, R8, 0x1 ;  /* 0x0000000804187211 */ /* 0x001fc600078208ff */
[----:B-1----:R-:W4:Y:S04]  /*18cd0*/  LDL.LU R23, [R1+0x1ec] ;  /* 0x0001ec0001177983 */ /* 0x002f280000300800 */
[----:B------:R-:W-:Y:S04]  /*18ce0*/  STL [R1+0x25e4], R24 ;  /* 0x0025e41801007387 */ /* 0x000fe80000100800 */
[----:B------:R0:W-:Y:S02]  /*18cf0*/  STL [R1+0x25b0], R22 ;  /* 0x0025b01601007387 */ /* 0x0001e40000100800 */
[----:B0-----:R-:W-:-:S02]  /*18d00*/  LEA.HI.X.SX32 R22, R13, R0, 0x1, P3 ;  /* 0x000000000d167211 */ /* 0x001fc400018f0eff */
[----:B------:R-:W4:Y:S01]  /*18d10*/  LDL.LU R13, [R1+0x1e8] ;  /* 0x0001e800010d7983 */ /* 0x000f220000300800 */
[----:B-----5:R-:W-:-:S05]  /*18d20*/  LEA R24, P2, R29, R8, 0x1 ;  /* 0x000000081d187211 */ /* 0x020fca00078408ff */
[----:B------:R-:W-:Y:S04]  /*18d30*/  STL [R1+0x25ec], R24 ;  /* 0x0025ec1801007387 */ /* 0x000fe80000100800 */
[----:B------:R0:W-:Y:S02]  /*18d40*/  STL [R1+0x25b8], R22 ;  /* 0x0025b81601007387 */ /* 0x0001e40000100800 */
[----:B0-----:R-:W-:Y:S02]  /*18d50*/  LEA.HI.X.SX32 R22, R12, R0, 0x1, P4 ;  /* 0x000000000c167211 */ /* 0x001fe400020f0eff */
[-C--:B------:R-:W-:Y:S01]  /*18d60*/  LEA R24, P3, R28, R8.reuse, 0x1 ;  /* 0x000000081c187211 */ /* 0x080fe200078608ff */
[----:B------:R-:W5:Y:S04]  /*18d70*/  LDL.LU R12, [R1+0x1e0] ;  /* 0x0001e000010c7983 */ /* 0x000f680000300800 */
[----:B------:R0:W-:Y:S04]  /*18d80*/  STL [R1+0x25f4], R24 ;  /* 0x0025f41801007387 */ /* 0x0001e80000100800 */
[----:B------:R1:W-:Y:S01]  /*18d90*/  STL [R1+0x25c0], R22 ;  /* 0x0025c01601007387 */ /* 0x0003e20000100800 */
[----:B0-----:R-:W-:-:S02]  /*18da0*/  LEA R24, P4, R20, R8, 0x1 ;  /* 0x0000000814187211 */ /* 0x001fc400078808ff */
[-C--:B-1----:R-:W-:Y:S02]  /*18db0*/  LEA.HI.X.SX32 R22, R9, R0.reuse, 0x1, P5 ;  /* 0x0000000009167211 */ /* 0x082fe400028f0eff */
[----:B------:R-:W5:Y:S04]  /*18dc0*/  LDL.LU R9, [R1+0x1dc] ;  /* 0x0001dc0001097983 */ /* 0x000f680000300800 */
[----:B------:R0:W-:Y:S04]  /*18dd0*/  STL [R1+0x25fc], R24 ;  /* 0x0025fc1801007387 */ /* 0x0001e80000100800 */
[----:B------:R1:W-:Y:S01]  /*18de0*/  STL [R1+0x25c8], R22 ;  /* 0x0025c81601007387 */ /* 0x0003e20000100800 */
[----:B------:R-:W-:-:S02]  /*18df0*/  LEA.HI.X.SX32 R5, R5, R0, 0x1, P0 ;  /* 0x0000000005057211 */ /* 0x000fc400000f0eff */
[----:B0-----:R-:W-:Y:S01]  /*18e00*/  LEA.HI.X.SX32 R24, R21, R0, 0x1, P6 ;  /* 0x0000000015187211 */ /* 0x001fe200030f0eff */
[----:B-1----:R-:W5:Y:S01]  /*18e10*/  LDL.LU R22, [R1+0x1d8] ;  /* 0x0001d80001167983 */ /* 0x002f620000300800 */
[----:B------:R-:W-:-:S05]  /*18e20*/  LEA R25, P5, R3, R8, 0x1 ;  /* 0x0000000803197211 */ /* 0x000fca00078a08ff */
[----:B------:R-:W-:Y:S04]  /*18e30*/  STL [R1+0x2604], R25 ;  /* 0x0026041901007387 */ /* 0x000fe80000100800 */
[----:B------:R-:W-:Y:S01]  /*18e40*/  STL [R1+0x25d0], R24 ;  /* 0x0025d01801007387 */ /* 0x000fe20000100800 */
[----:B------:R-:W-:-:S05]  /*18e50*/  LEA R21, P6, R19, R8, 0x1 ;  /* 0x0000000813157211 */ /* 0x000fca00078c08ff */
[----:B------:R-:W-:Y:S04]  /*18e60*/  STL [R1+0x260c], R21 ;  /* 0x00260c1501007387 */ /* 0x000fe80000100800 */
[----:B------:R0:W-:Y:S04]  /*18e70*/  STL [R1+0x25d8], R5 ;  /* 0x0025d80501007387 */ /* 0x0001e80000100800 */
[----:B0-----:R-:W5:Y:S01]  /*18e80*/  LDL.LU R5, [R1+0x1d4] ;  /* 0x0001d40001057983 */ /* 0x001f620000300800 */
[----:B------:R-:W-:Y:S02]  /*18e90*/  LEA.HI.X.SX32 R24, R4, R0, 0x1, P1 ;  /* 0x0000000004187211 */ /* 0x000fe400008f0eff */
[----:B--2---:R-:W-:-:S02]  /*18ea0*/  LEA R21, P0, R18, R8, 0x1 ;  /* 0x0000000812157211 */ /* 0x004fc400078008ff */
[----:B------:R-:W-:-:S03]  /*18eb0*/  LEA.HI.X.SX32 R25, R29, R0, 0x1, P2 ;  /* 0x000000001d197211 */ /* 0x000fc600010f0eff */
[----:B------:R3:W-:Y:S04]  /*18ec0*/  STL [R1+0x2614], R21 ;  /* 0x0026141501007387 */ /* 0x0007e80000100800 */
[----:B------:R-:W2:Y:S04]  /*18ed0*/  LDL.LU R4, [R1+0x1d0] ;  /* 0x0001d00001047983 */ /* 0x000ea80000300800 */
[----:B------:R0:W-:Y:S01]  /*18ee0*/  STL [R1+0x25e0], R24 ;  /* 0x0025e01801007387 */ /* 0x0001e20000100800 */
[----:B------:R-:W-:Y:S02]  /*18ef0*/  LEA.HI.X.SX32 R20, R20, R0, 0x1, P4 ;  /* 0x0000000014147211 */ /* 0x000fe400020f0eff */
[----:B---3--:R-:W-:-:S05]  /*18f00*/  LEA R21, P1, R17, R8, 0x1 ;  /* 0x0000000811157211 */ /* 0x008fca00078208ff */
[----:B------:R1:W-:Y:S04]  /*18f10*/  STL [R1+0x261c], R21 ;  /* 0x00261c1501007387 */ /* 0x0003e80000100800 */
[----:B------:R-:W-:Y:S04]  /*18f20*/  STL [R1+0x25e8], R25 ;  /* 0x0025e81901007387 */ /* 0x000fe80000100800 */
[----:B------:R-:W3:Y:S01]  /*18f30*/  LDL.LU R29, [R1+0x1cc] ;  /* 0x0001cc00011d7983 */ /* 0x000ee20000300800 */
[----:B0-----:R-:W-:Y:S02]  /*18f40*/  LEA R24, P2, R16, R8, 0x1 ;  /* 0x0000000810187211 */ /* 0x001fe400078408ff */
[----:B-1----:R-:W-:-:S03]  /*18f50*/  LEA.HI.X.SX32 R21, R28, R0, 0x1, P3 ;  /* 0x000000001c157211 */ /* 0x002fc600018f0eff */
[----:B------:R-:W-:Y:S04]  /*18f60*/  STL [R1+0x2624], R24 ;  /* 0x0026241801007387 */ /* 0x000fe80000100800 */
[----:B------:R-:W3:Y:S04]  /*18f70*/  LDL.LU R28, [R1+0x1c8] ;  /* 0x0001c800011c7983 */ /* 0x000ee80000300800 */
[----:B------:R0:W-:Y:S04]  /*18f80*/  STL [R1+0x25f0], R21 ;  /* 0x0025f01501007387 */ /* 0x0001e80000100800 */
[----:B0-----:R-:W3:Y:S01]  /*18f90*/  LDL.LU R21, [R1+0x1c4] ;  /* 0x0001c40001157983 */ /* 0x001ee20000300800 */
[----:B----4-:R-:W-:-:S05]  /*18fa0*/  LEA R24, P3, R15, R8, 0x1 ;  /* 0x000000080f187211 */ /* 0x010fca00078608ff */
[----:B------:R-:W-:Y:S04]  /*18fb0*/  STL [R1+0x262c], R24 ;  /* 0x00262c1801007387 */ /* 0x000fe80000100800 */
[----:B------:R0:W-:Y:S02]  /*18fc0*/  STL [R1+0x25f8], R20 ;  /* 0x0025f81401007387 */ /* 0x0001e40000100800 */
[----:B0-----:R-:W-:Y:S02]  /*18fd0*/  LEA.HI.X.SX32 R20, R3, R0, 0x1, P5 ;  /* 0x0000000003147211 */ /* 0x001fe400028f0eff */
[-C--:B------:R-:W-:Y:S01]  /*18fe0*/  LEA R24, P4, R14, R8.reuse, 0x1 ;  /* 0x000000080e187211 */ /* 0x080fe200078808ff */
[----:B------:R-:W4:Y:S04]  /*18ff0*/  LDL.LU R3, [R1+0x1c0] ;  /* 0x0001c00001037983 */ /* 0x000f280000300800 */
[----:B------:R-:W-:Y:S04]  /*19000*/  STL [R1+0x2634], R24 ;  /* 0x0026341801007387 */ /* 0x000fe80000100800 */
[----:B------:R0:W-:Y:S04]  /*19010*/  STL [R1+0x2600], R20 ;  /* 0x0026001401007387 */ /* 0x0001e80000100800 */
[----:B0-----:R-:W4:Y:S01]  /*19020*/  LDL.LU R20, [R1+0x1bc] ;  /* 0x0001bc0001147983 */ /* 0x001f220000300800 */
[----:B------:R-:W-:-:S02]  /*19030*/  LEA R24, P5, R23, R8, 0x1 ;  /* 0x0000000817187211 */ /* 0x000fc400078a08ff */
[----:B------:R-:W-:-:S03]  /*19040*/  LEA.HI.X.SX32 R19, R19, R0, 0x1, P6 ;  /* 0x0000000013137211 */ /* 0x000fc600030f0eff */
[----:B------:R0:W-:Y:S01]  /*19050*/  STL [R1+0x263c], R24 ;  /* 0x00263c1801007387 */ /* 0x0001e20000100800 */
[----:B------:R-:W-:-:S03]  /*19060*/  LEA.HI.X.SX32 R18, R18, R0, 0x1, P0 ;  /* 0x0000000012127211 */ /* 0x000fc600000f0eff */
[----:B------:R1:W-:Y:S01]  /*19070*/  STL [R1+0x2608], R19 ;  /* 0x0026081301007387 */ /* 0x0003e20000100800 */
[----:B0-----:R-:W-:-:S03]  /*19080*/  LEA R24, P6, R13, R8, 0x1 ;  /* 0x000000080d187211 */ /* 0x001fc600078c08ff */
[----:B-1----:R-:W4:Y:S01]  /*19090*/  LDL.LU R19, [R1+0x1b8] ;  /* 0x0001b80001137983 */ /* 0x002f220000300800 */
[----:B------:R-:W-:-:S03]  /*190a0*/  LEA.HI.X.SX32 R17, R17, R0, 0x1, P1 ;  /* 0x0000000011117211 */ /* 0x000fc600008f0eff */
[----:B------:R-:W-:Y:S04]  /*190b0*/  STL [R1+0x2644], R24 ;  /* 0x0026441801007387 */ /* 0x000fe80000100800 */
[----:B------:R0:W-:Y:S04]  /*190c0*/  STL [R1+0x2610], R18 ;  /* 0x0026101201007387 */ /* 0x0001e80000100800 */
[----:B0-----:R-:W4:Y:S01]  /*190d0*/  LDL.LU R18, [R1+0x1b4] ;  /* 0x0001b40001127983 */ /* 0x001f220000300800 */
[----:B-----5:R-:W-:-:S05]  /*190e0*/  LEA R24, P0, R12, R8, 0x1 ;  /* 0x000000080c187211 */ /* 0x020fca00078008ff */
[----:B------:R-:W-:Y:S04]  /*190f0*/  STL [R1+0x264c], R24 ;  /* 0x00264c1801007387 */ /* 0x000fe80000100800 */
[----:B------:R0:W-:Y:S02]  /*19100*/  STL [R1+0x2618], R17 ;  /* 0x0026181101007387 */ /* 0x0001e40000100800 */
[----:B0-----:R-:W-:Y:S02]  /*19110*/  LEA.HI.X.SX32 R17, R16, R0, 0x1, P2 ;  /* 0x0000000010117211 */ /* 0x001fe400010f0eff */
[----:B------:R-:W-:-:S05]  /*19120*/  LEA R24, P1, R9, R8, 0x1 ;  /* 0x0000000809187211 */ /* 0x000fca00078208ff */
[----:B------:R-:W-:Y:S04]  /*19130*/  STL [R1+0x2654], R24 ;  /* 0x0026541801007387 */ /* 0x000fe80000100800 */
[----:B------:R0:W-:Y:S01]  /*19140*/  STL [R1+0x2620], R17 ;  /* 0x0026201101007387 */ /* 0x0001e20000100800 */
[----:B------:R-:W-:-:S03]  /*19150*/  LEA R16, P2, R22, R8, 0x1 ;  /* 0x0000000816107211 */ /* 0x000fc600078408ff */
[----:B0-----:R-:W5:Y:S04]  /*19160*/  LDL.LU R17, [R1+0x1b0] ;  /* 0x0001b00001117983 */ /* 0x001f680000300800 */
[----:B------:R0:W-:Y:S02]  /*19170*/  STL [R1+0x265c], R16 ;  /* 0x00265c1001007387 */ /* 0x0001e40000100800 */
[----:B0-----:R-:W-:-:S05]  /*19180*/  LEA.HI.X.SX32 R16, R15, R0, 0x1, P3 ;  /* 0x000000000f107211 */ /* 0x001fca00018f0eff */
[----:B------:R0:W-:Y:S04]  /*19190*/  STL [R1+0x2628], R16 ;  /* 0x0026281001007387 */ /* 0x0001e80000100800 */
[----:B0-----:R-:W5:Y:S01]  /*191a0*/  LDL.LU R16, [R1+0x1ac] ;  /* 0x0001ac0001107983 */ /* 0x001f620000300800 */
[----:B------:R-:W-:Y:S02]  /*191b0*/  LEA.HI.X.SX32 R14, R14, R0, 0x1, P4 ;  /* 0x000000000e0e7211 */ /* 0x000fe400020f0eff */
[----:B------:R-:W-:-:S05]  /*191c0*/  LEA R15, P3, R5, R8, 0x1 ;  /* 0x00000008050f7211 */ /* 0x000fca00078608ff */
[----:B------:R0:W-:Y:S04]  /*191d0*/  STL [R1+0x2664], R15 ;  /* 0x0026640f01007387 */ /* 0x0001e80000100800 */
[----:B0-----:R-:W5:Y:S04]  /*191e0*/  LDL.LU R15, [R1+0x1a4] ;  /* 0x0001a400010f7983 */ /* 0x001f680000300800 */
[----:B------:R0:W-:Y:S01]  /*191f0*/  STL [R1+0x2630], R14 ;  /* 0x0026300e01007387 */ /* 0x0001e20000100800 */
[----:B--2---:R-:W-:Y:S02]  /*19200*/  LEA R24, P4, R4, R8, 0x1 ;  /* 0x0000000804187211 */ /* 0x004fe400078808ff */
[-C--:B------:R-:W-:Y:S01]  /*19210*/  LEA.HI.X.SX32 R25, R23, R0.reuse, 0x1, P5 ;  /* 0x0000000017197211 */ /* 0x080fe200028f0eff */
[----:B0-----:R-:W2:Y:S01]  /*19220*/  LDL.LU R14, [R1+0x19c] ;  /* 0x00019c00010e7983 */ /* 0x001ea20000300800 */
[----:B------:R-:W-:-:S03]  /*19230*/  LEA.HI.X.SX32 R23, R13, R0, 0x1, P6 ;  /* 0x000000000d177211 */ /* 0x000fc600030f0eff */
[----:B------:R3:W-:Y:S04]  /*19240*/  STL [R1+0x266c], R24 ;  /* 0x00266c1801007387 */ /* 0x0007e80000100800 */
[----:B------:R-:W-:Y:S04]  /*19250*/  STL [R1+0x2638], R25 ;  /* 0x0026381901007387 */ /* 0x000fe80000100800 */
[----:B------:R-:W2:Y:S01]  /*19260*/  LDL.LU R13, [R1+0x194] ;  /* 0x00019400010d7983 */ /* 0x000ea20000300800 */
[----:B---3--:R-:W-:-:S05]  /*19270*/  LEA R24, P5, R29, R8, 0x1 ;  /* 0x000000081d187211 */ /* 0x008fca00078a08ff */
[----:B------:R0:W-:Y:S04]  /*19280*/  STL [R1+0x2674], R24 ;  /* 0x0026741801007387 */ /* 0x0001e80000100800 */
[----:B------:R1:W-:Y:S01]  /*19290*/  STL [R1+0x2640], R23 ;  /* 0x0026401701007387 */ /* 0x0003e20000100800 */
[----:B0-----:R-:W-:Y:S02]  /*192a0*/  LEA R24, P6, R28, R8, 0x1 ;  /* 0x000000081c187211 */ /* 0x001fe400078c08ff */
[----:B-1----:R-:W-:Y:S02]  /*192b0*/  LEA.HI.X.SX32 R23, R12, R0, 0x1, P0 ;  /* 0x000000000c177211 */ /* 0x002fe400000f0eff */
[----:B------:R-:W3:Y:S04]  /*192c0*/  LDL.LU R12, [R1+0x190] ;  /* 0x00019000010c7983 */ /* 0x000ee80000300800 */
[----:B------:R0:W-:Y:S04]  /*192d0*/  STL [R1+0x267c], R24 ;  /* 0x00267c1801007387 */ /* 0x0001e80000100800 */
[----:B------:R1:W-:Y:S01]  /*192e0*/  STL [R1+0x2648], R23 ;  /* 0x0026481701007387 */ /* 0x0003e20000100800 */
[----:B0-----:R-:W-:-:S02]  /*192f0*/  LEA R24, P0, R21, R8, 0x1 ;  /* 0x0000000815187211 */ /* 0x001fc400078008ff */
[-C--:B-1----:R-:W-:Y:S02]  /*19300*/  LEA.HI.X.SX32 R23, R9, R0.reuse, 0x1, P1 ;  /* 0x0000000009177211 */ /* 0x082fe400008f0eff */
[----:B------:R-:W3:Y:S01]  /*19310*/  LDL.LU R9, [R1+0x18c] ;  /* 0x00018c0001097983 */ /* 0x000ee20000300800 */
[----:B------:R-:W-:-:S03]  /*19320*/  LEA.HI.X.SX32 R22, R22, R0, 0x1, P2 ;  /* 0x0000000016167211 */ /* 0x000fc600010f0eff */
[----:B------:R-:W-:Y:S04]  /*19330*/  STL [R1+0x2684], R24 ;  /* 0x0026841801007387 */ /* 0x000fe80000100800 */
[----:B------:R0:W-:Y:S04]  /*19340*/  STL [R1+0x2650], R23 ;  /* 0x0026501701007387 */ /* 0x0001e80000100800 */
[----:B0-----:R-:W3:Y:S01]  /*19350*/  LDL.LU R23, [R1+0x188] ;  /* 0x0001880001177983 */ /* 0x001ee20000300800 */
[----:B----4-:R-:W-:-:S05]  /*19360*/  LEA R24, P1, R3, R8, 0x1 ;  /* 0x0000000803187211 */ /* 0x010fca00078208ff */
[----:B------:R0:W-:Y:S04]  /*19370*/  STL [R1+0x268c], R24 ;  /* 0x00268c1801007387 */ /* 0x0001e80000100800 */
[----:B------:R1:W-:Y:S01]  /*19380*/  STL [R1+0x2658], R22 ;  /* 0x0026581601007387 */ /* 0x0003e20000100800 */
[----:B0-----:R-:W-:Y:S02]  /*19390*/  LEA R24, P2, R20, R8, 0x1 ;  /* 0x0000000814187211 */ /* 0x001fe400078408ff */
[-C--:B-1----:R-:W-:Y:S02]  /*193a0*/  LEA.HI.X.SX32 R22, R5, R0.reuse, 0x1, P3 ;  /* 0x0000000005167211 */ /* 0x082fe400018f0eff */
[----:B------:R-:W4:Y:S04]  /*193b0*/  LDL.LU R5, [R1+0x184] ;  /* 0x0001840001057983 */ /* 0x000f280000300800 */
[----:B------:R-:W-:Y:S04]  /*193c0*/  STL [R1+0x2694], R24 ;  /* 0x0026941801007387 */ /* 0x000fe80000100800 */
[----:B------:R0:W-:Y:S02]  /*193d0*/  STL [R1+0x2660], R22 ;  /* 0x0026601601007387 */ /* 0x0001e40000100800 */
[----:B0-----:R-:W-:-:S02]  /*193e0*/  LEA.HI.X.SX32 R22, R4, R0, 0x1, P4 ;  /* 0x0000000004167211 */ /* 0x001fc400020f0eff */
[----:B------:R-:W4:Y:S01]  /*193f0*/  LDL.LU R4, [R1+0x180] ;  /* 0x0001800001047983 */ /* 0x000f220000300800 */
[----:B------:R-:W-:-:S05]  /*19400*/  LEA R24, P3, R19, R8, 0x1 ;  /* 0x0000000813187211 */ /* 0x000fca00078608ff */
[----:B------:R0:W-:Y:S04]  /*19410*/  STL [R1+0x269c], R24 ;  /* 0x00269c1801007387 */ /* 0x0001e80000100800 */
[----:B------:R1:W-:Y:S01]  /*19420*/  STL [R1+0x2668], R22 ;  /* 0x0026681601007387 */ /* 0x0003e20000100800 */
[----:B0-----:R-:W-:Y:S02]  /*19430*/  LEA R24, P4, R18, R8, 0x1 ;  /* 0x0000000812187211 */ /* 0x001fe400078808ff */
[----:B-1----:R-:W-:-:S03]  /*19440*/  LEA.HI.X.SX32 R22, R29, R0, 0x1, P5 ;  /* 0x000000001d167211 */ /* 0x002fc600028f0eff */
[----:B------:R0:W-:Y:S04]  /*19450*/  STL [R1+0x26a4], R24 ;  /* 0x0026a41801007387 */ /* 0x0001e80000100800 */
[----:B------:R-:W4:Y:S04]  /*19460*/  LDL.LU R29, [R1+0x17c] ;  /* 0x00017c00011d7983 */ /* 0x000f280000300800 */
[----:B------:R5:W-:Y:S01]  /*19470*/  STL [R1+0x2670], R22 ;  /* 0x0026701601007387 */ /* 0x000be20000100800 */
[-C--:B0-----:R-:W-:Y:S02]  /*19480*/  LEA.HI.X.SX32 R24, R28, R0.reuse, 0x1, P6 ;  /* 0x000000001c187211 */ /* 0x081fe400030f0eff */
[----:B------:R-:W-:-:S02]  /*19490*/  LEA.HI.X.SX32 R21, R21, R0, 0x1, P0 ;  /* 0x0000000015157211 */ /* 0x000fc400000f0eff */
[----:B------:R-:W-:Y:S02]  /*194a0*/  LEA.HI.X.SX32 R3, R3, R0, 0x1, P1 ;  /* 0x0000000003037211 */ /* 0x000fe400008f0eff */
[----:B-----5:R-:W-:-:S05]  /*194b0*/  LEA R22, P5, R17, R8, 0x1 ;  /* 0x0000000811167211 */ /* 0x020fca00078a08ff */
[----:B------:R0:W-:Y:S04]  /*194c0*/  STL [R1+0x26ac], R22 ;  /* 0x0026ac1601007387 */ /* 0x0001e80000100800 */
[----:B------:R-:W5:Y:S04]  /*194d0*/  LDL.LU R28, [R1+0x178] ;  /* 0x00017800011c7983 */ /* 0x000f680000300800 */
[----:B------:R-:W-:Y:S01]  /*194e0*/  STL [R1+0x2678], R24 ;  /* 0x0026781801007387 */ /* 0x000fe20000100800 */
[----:B0-----:R-:W-:-:S05]  /*194f0*/  LEA R22, P6, R16, R8, 0x1 ;  /* 0x0000000810167211 */ /* 0x001fca00078c08ff */
[----:B------:R0:W-:Y:S04]  /*19500*/  STL [R1+0x26b4], R22 ;  /* 0x0026b41601007387 */ /* 0x0001e80000100800 */
[----:B------:R-:W-:Y:S01]  /*19510*/  STL [R1+0x2680], R21 ;  /* 0x0026801501007387 */ /* 0x000fe20000100800 */
[----:B------:R-:W-:Y:S02]  /*19520*/  LEA.HI.X.SX32 R20, R20, R0, 0x1, P2 ;  /* 0x0000000014147211 */ /* 0x000fe400010f0eff */
[----:B0-----:R-:W-:-:S05]  /*19530*/  LEA R22, P0, R15, R8, 0x1 ;  /* 0x000000080f167211 */ /* 0x001fca00078008ff */
[----:B------:R0:W-:Y:S04]  /*19540*/  STL [R1+0x26bc], R22 ;  /* 0x0026bc1601007387 */ /* 0x0001e80000100800 */
[----:B0-----:R-:W5:Y:S01]  /*19550*/  LDL.LU R22, [R1+0x174] ;  /* 0x0001740001167983 */ /* 0x001f620000300800 */
[----:B--2---:R-:W-:-:S03]  /*19560*/  LEA R21, P1, R14, R8, 0x1 ;  /* 0x000000080e157211 */ /* 0x004fc600078208ff */
[----:B------:R0:W-:Y:S04]  /*19570*/  STL [R1+0x2688], R3 ;  /* 0x0026880301007387 */ /* 0x0001e80000100800 */
[----:B0-----:R-:W2:Y:S04]  /*19580*/  LDL.LU R3, [R1+0x170] ;  /* 0x0001700001037983 */ /* 0x001ea80000300800 */
[----:B------:R0:W-:Y:S01]  /*19590*/  STL [R1+0x26c4], R21 ;  /* 0x0026c41501007387 */ /* 0x0001e20000100800 */
[----:B------:R-:W-:Y:S02]  /*195a0*/  LEA R24, P2, R13, R8, 0x1 ;  /* 0x000000080d187211 */ /* 0x000fe400078408ff */
[-C--:B------:R-:W-:Y:S01]  /*195b0*/  LEA.HI.X.SX32 R19, R19, R0.reuse, 0x1, P3 ;  /* 0x0000000013137211 */ /* 0x080fe200018f0eff */
[----:B0-----:R-:W2:Y:S04]  /*195c0*/  LDL.LU R21, [R1+0x16c] ;  /* 0x00016c0001157983 */ /* 0x001ea80000300800 */
[----:B------:R0:W-:Y:S01]  /*195d0*/  STL [R1+0x2690], R20 ;  /* 0x0026901401007387 */ /* 0x0001e20000100800 */
[----:B------:R-:W-:-:S03]  /*195e0*/  LEA.HI.X.SX32 R18, R18, R0, 0x1, P4 ;  /* 0x0000000012127211 */ /* 0x000fc600020f0eff */
[----:B0-----:R-:W2:Y:S04]  /*195f0*/  LDL.LU R20, [R1+0x168] ;  /* 0x0001680001147983 */ /* 0x001ea80000300800 */
[----:B------:R3:W-:Y:S04]  /*19600*/  STL [R1+0x26cc], R24 ;  /* 0x0026cc1801007387 */ /* 0x0007e80000100800 */
[----:B------:R0:W-:Y:S01]  /*19610*/  STL [R1+0x2698], R19 ;  /* 0x0026981301007387 */ /* 0x0001e20000100800 */
[----:B---3--:R-:W-:-:S03]  /*19620*/  LEA R24, P3, R12, R8, 0x1 ;  /* 0x000000080c187211 */ /* 0x008fc600078608ff */
[----:B0-----:R-:W3:Y:S01]  /*19630*/  LDL.LU R19, [R1+0x164] ;  /* 0x0001640001137983 */ /* 0x001ee20000300800 */
[----:B------:R-:W-:-:S03]  /*19640*/  LEA.HI.X.SX32 R17, R17, R0, 0x1, P5 ;  /* 0x0000000011117211 */ /* 0x000fc600028f0eff */
[----:B------:R0:W-:Y:S04]  /*19650*/  STL [R1+0x26d4], R24 ;  /* 0x0026d41801007387 */ /* 0x0001e80000100800 */
[----:B------:R1:W-:Y:S01]  /*19660*/  STL [R1+0x26a0], R18 ;  /* 0x0026a01201007387 */ /* 0x0003e20000100800 */
[----:B0-----:R-:W-:-:S03]  /*19670*/  LEA R24, P4, R9, R8, 0x1 ;  /* 0x0000000809187211 */ /* 0x001fc600078808ff */
[----:B-1----:R-:W3:Y:S01]  /*19680*/  LDL.LU R18, [R1+0x160] ;  /* 0x0001600001127983 */ /* 0x002ee20000300800 */
[----:B------:R-:W-:-:S03]  /*19690*/  LEA.HI.X.SX32 R16, R16, R0, 0x1, P6 ;  /* 0x0000000010107211 */ /* 0x000fc600030f0eff */
[----:B------:R0:W-:Y:S04]  /*196a0*/  STL [R1+0x26dc], R24 ;  /* 0x0026dc1801007387 */ /* 0x0001e80000100800 */
[----:B------:R1:W-:Y:S01]  /*196b0*/  STL [R1+0x26a8], R17 ;  /* 0x0026a81101007387 */ /* 0x0003e20000100800 */
[----:B0-----:R-:W-:-:S03]  /*196c0*/  LEA R24, P5, R23, R8, 0x1 ;  /* 0x0000000817187211 */ /* 0x001fc600078a08ff */
[----:B-1----:R-:W3:Y:S01]  /*196d0*/  LDL.LU R17, [R1+0x15c] ;  /* 0x00015c0001117983 */ /* 0x002ee20000300800 */
[----:B------:R-:W-:-:S03]  /*196e0*/  LEA.HI.X.SX32 R15, R15, R0, 0x1, P0 ;  /* 0x000000000f0f7211 */ /* 0x000fc600000f0eff */
[----:B------:R-:W-:Y:S04]  /*196f0*/  STL [R1+0x26e4], R24 ;  /* 0x0026e41801007387 */ /* 0x000fe80000100800 */
[----:B------:R0:W-:Y:S04]  /*19700*/  STL [R1+0x26b0], R16 ;  /* 0x0026b01001007387 */ /* 0x0001e80000100800 */
[----:B0-----:R-:W3:Y:S01]  /*19710*/  LDL.LU R16, [R1+0x158] ;  /* 0x0001580001107983 */ /* 0x001ee20000300800 */
[----:B----4-:R-:W-:-:S05]  /*19720*/  LEA R24, P6, R5, R8, 0x1 ;  /* 0x0000000805187211 */ /* 0x010fca00078c08ff */
[----:B------:R-:W-:Y:S04]  /*19730*/  STL [R1+0x26ec], R24 ;  /* 0x0026ec1801007387 */ /* 0x000fe80000100800 */
[----:B------:R0:W-:Y:S02]  /*19740*/  STL [R1+0x26b8], R15 ;  /* 0x0026b80f01007387 */ /* 0x0001e40000100800 */
[----:B0-----:R-:W-:Y:S02]  /*19750*/  LEA.HI.X.SX32 R15, R14, R0, 0x1, P1 ;  /* 0x000000000e0f7211 */ /* 0x001fe400008f0eff */
[----:B------:R-:W-:-:S05]  /*19760*/  LEA R24, P0, R4, R8, 0x1 ;  /* 0x0000000804187211 */ /* 0x000fca00078008ff */
[----:B------:R-:W-:Y:S04]  /*19770*/  STL [R1+0x26f4], R24 ;  /* 0x0026f41801007387 */ /* 0x000fe80000100800 */
[----:B------:R0:W-:Y:S04]  /*19780*/  STL [R1+0x26c0], R15 ;  /* 0x0026c00f01007387 */ /* 0x0001e80000100800 */
[----:B0-----:R-:W4:Y:S01]  /*19790*/  LDL.LU R15, [R1+0x154] ;  /* 0x00015400010f7983 */ /* 0x001f220000300800 */
[----:B------:R-:W-:Y:S02]  /*197a0*/  LEA.HI.X.SX32 R24, R13, R0, 0x1, P2 ;  /* 0x000000000d187211 */ /* 0x000fe400010f0eff */
[----:B------:R-:W-:-:S05]  /*197b0*/  LEA R14, P1, R29, R8, 0x1 ;  /* 0x000000081d0e7211 */ /* 0x000fca00078208ff */
[----:B------:R0:W-:Y:S01]  /*197c0*/  STL [R1+0x26fc], R14 ;  /* 0x0026fc0e01007387 */ /* 0x0001e20000100800 */
[----:B------:R-:W-:-:S03]  /*197d0*/  LEA.HI.X.SX32 R25, R9, R0, 0x1, P4 ;  /* 0x0000000009197211 */ /* 0x000fc600020f0eff */
[----:B0-----:R-:W4:Y:S04]  /*197e0*/  LDL.LU R14, [R1+0x150] ;  /* 0x00015000010e7983 */ /* 0x001f280000300800 */
[----:B------:R0:W-:Y:S02]  /*197f0*/  STL [R1+0x26c8], R24 ;  /* 0x0026c81801007387 */ /* 0x0001e40000100800 */
[----:B0-----:R-:W-:Y:S02]  /*19800*/  LEA.HI.X.SX32 R24, R12, R0, 0x1, P3 ;  /* 0x000000000c187211 */ /* 0x001fe400018f0eff */
[----:B-----5:R-:W-:-:S05]  /*19810*/  LEA R13, P2, R28, R8, 0x1 ;  /* 0x000000081c0d7211 */ /* 0x020fca00078408ff */
[----:B------:R0:W-:Y:S04]  /*19820*/  STL [R1+0x2704], R13 ;  /* 0x0027040d01007387 */ /* 0x0001e80000100800 */
[----:B0-----:R-:W5:Y:S04]  /*19830*/  LDL.LU R13, [R1+0x14c] ;  /* 0x00014c00010d7983 */ /* 0x001f680000300800 */
[----:B------:R-:W5:Y:S04]  /*19840*/  LDL.LU R12, [R1+0x144] ;  /* 0x00014400010c7983 */ /* 0x000f680000300800 */
[----:B------:R2:W-:Y:S01]  /*19850*/  STL [R1+0x26d0], R24 ;  /* 0x0026d01801007387 */ /* 0x0005e20000100800 */
[----:B------:R-:W-:-:S05]  /*19860*/  LEA R26, P3, R22, R8, 0x1 ;  /* 0x00000008161a7211 */ /* 0x000fca00078608ff */
[----:B------:R-:W-:Y:S04]  /*19870*/  STL [R1+0x270c], R26 ;  /* 0x00270c1a01007387 */ /* 0x000fe80000100800 */
[----:B------:R-:W5:Y:S01]  /*19880*/  LDL.LU R9, [R1+0x13c] ;  /* 0x00013c0001097983 */ /* 0x000f620000300800 */
[----:B--2---:R-:W-:-:S03]  /*19890*/  LEA R24, P4, R3, R8, 0x1 ;  /* 0x0000000803187211 */ /* 0x004fc600078808ff */
[----:B------:R0:W-:Y:S04]  /*198a0*/  STL [R1+0x26d8], R25 ;  /* 0x0026d81901007387 */ /* 0x0001e80000100800 */
[----:B------:R1:W-:Y:S01]  /*198b0*/  STL [R1+0x2714], R24 ;  /* 0x0027141801007387 */ /* 0x0003e20000100800 */
[-C--:B0-----:R-:W-:Y:S02]  /*198c0*/  LEA.HI.X.SX32 R25, R23, R0.reuse, 0x1, P5 ;  /* 0x0000000017197211 */ /* 0x081fe400028f0eff */
[----:B------:R-:W-:Y:S02]  /*198d0*/  LEA.HI.X.SX32 R23, R5, R0, 0x1, P6 ;  /* 0x0000000005177211 */ /* 0x000fe400030f0eff */
[-C--:B-1----:R-:W-:Y:S01]  /*198e0*/  LEA R24, P5, R21, R8.reuse, 0x1 ;  /* 0x0000000815187211 */ /* 0x082fe200078a08ff */
[----:B------:R-:W-:Y:S04]  /*198f0*/  STL [R1+0x26e0], R25 ;  /* 0x0026e01901007387 */ /* 0x000fe80000100800 */
[----:B------:R-:W2:Y:S04]  /*19900*/  LDL.LU R5, [R1+0x138] ;  /* 0x0001380001057983 */ /* 0x000ea80000300800 */
[----:B------:R0:W-:Y:S04]  /*19910*/  STL [R1+0x271c], R24 ;  /* 0x00271c1801007387 */ /* 0x0001e80000100800 */
[----:B------:R1:W-:Y:S01]  /*19920*/  STL [R1+0x26e8], R23 ;  /* 0x0026e81701007387 */ /* 0x0003e20000100800 */
[----:B0-----:R-:W-:-:S02]  /*19930*/  LEA R24, P6, R20, R8, 0x1 ;  /* 0x0000000814187211 */ /* 0x001fc400078c08ff */
[----:B-1----:R-:W-:Y:S02]  /*19940*/  LEA.HI.X.SX32 R23, R4, R0, 0x1, P0 ;  /* 0x0000000004177211 */ /* 0x002fe400000f0eff */
        /* <DEDUP_REMOVED lines=14> */
[----:B-1----:R-:W-:-:S03]  /*19a30*/  LEA.HI.X.SX32 R23, R22, R0, 0x1, P3 ;  /* 0x0000000016177211 */ /* 0x002fc600018f0eff */
[----:B------:R-:W-:Y:S01]  /*19a40*/  STL [R1+0x273c], R24 ;  /* 0x00273c1801007387 */ /* 0x000fe20000100800 */
[----:B------:R-:W-:-:S03]  /*19a50*/  LEA R22, P3, R16, R8, 0x1 ;  /* 0x0000000810167211 */ /* 0x000fc600078608ff */
[----:B------:R0:W-:Y:S01]  /*19a60*/  STL [R1+0x2708], R23 ;  /* 0x0027081701007387 */ /* 0x0001e20000100800 */
[----:B------:R-:W-:-:S03]  /*19a70*/  LEA.HI.X.SX32 R3, R3, R0, 0x1, P4 ;  /* 0x0000000003037211 */ /* 0x000fc600020f0eff */
[----:B0-----:R-:W3:Y:S04]  /*19a80*/  LDL.LU R23, [R1+0x128] ;  /* 0x0001280001177983 */ /* 0x001ee80000300800 */
[----:B------:R-:W-:Y:S04]  /*19a90*/  STL [R1+0x2744], R22 ;  /* 0x0027441601007387 */ /* 0x000fe80000100800 */
[----:B------:R0:W-:Y:S04]  /*19aa0*/  STL [R1+0x2710], R3 ;  /* 0x0027100301007387 */ /* 0x0001e80000100800 */
[----:B0-----:R-:W3:Y:S01]  /*19ab0*/  LDL.LU R3, [R1+0x124] ;  /* 0x0001240001037983 */ /* 0x001ee20000300800 */
[----:B------:R-:W-:-:S02]  /*19ac0*/  LEA.HI.X.SX32 R22, R21, R0, 0x1, P5 ;  /* 0x0000000015167211 */ /* 0x000fc400028f0eff */
[----:B----4-:R-:W-:-:S05]  /*19ad0*/  LEA R24, P4, R15, R8, 0x1 ;  /* 0x000000080f187211 */ /* 0x010fca00078808ff */
[----:B------:R-:W-:Y:S04]  /*19ae0*/  STL [R1+0x274c], R24 ;  /* 0x00274c1801007387 */ /* 0x000fe80000100800 */
[----:B------:R0:W-:Y:S04]  /*19af0*/  STL [R1+0x2718], R22 ;  /* 0x0027181601007387 */ /* 0x0001e80000100800 */
[----:B0-----:R-:W4:Y:S01]  /*19b00*/  LDL.LU R22, [R1+0x120] ;  /* 0x0001200001167983 */ /* 0x001f220000300800 */
[----:B------:R-:W-:Y:S02]  /*19b10*/  LEA R21, P5, R14, R8, 0x1 ;  /* 0x000000080e157211 */ /* 0x000fe400078a08ff */
[----:B------:R-:W-:-:S03]  /*19b20*/  LEA.HI.X.SX32 R20, R20, R0, 0x1, P6 ;  /* 0x0000000014147211 */ /* 0x000fc600030f0eff */
[----:B------:R-:W-:Y:S04]  /*19b30*/  STL [R1+0x2754], R21 ;  /* 0x0027541501007387 */ /* 0x000fe80000100800 */
[----:B------:R0:W-:Y:S01]  /*19b40*/  STL [R1+0x2720], R20 ;  /* 0x0027201401007387 */ /* 0x0001e20000100800 */
[-C--:B------:R-:W-:Y:S02]  /*19b50*/  LEA.HI.X.SX32 R24, R18, R0.reuse, 0x1, P1 ;  /* 0x0000000012187211 */ /* 0x080fe400008f0eff */
[-C--:B0-----:R-:W-:Y:S02]  /*19b60*/  LEA.HI.X.SX32 R20, R19, R0.reuse, 0x1, P0 ;  /* 0x0000000013147211 */ /* 0x081fe400000f0eff */
[----:B------:R-:W-:Y:S02]  /*19b70*/  LEA.HI.X.SX32 R17, R17, R0, 0x1, P2 ;  /* 0x0000000011117211 */ /* 0x000fe400010f0eff */
[----:B-----5:R-:W-:-:S05]  /*19b80*/  LEA R21, P6, R13, R8, 0x1 ;  /* 0x000000080d157211 */ /* 0x020fca00078c08ff */
[----:B------:R0:W-:Y:S01]  /*19b90*/  STL [R1+0x275c], R21 ;  /* 0x00275c1501007387 */ /* 0x0001e20000100800 */
[----:B------:R-:W-:-:S03]  /*19ba0*/  LEA R19, P0, R12, R8, 0x1 ;  /* 0x000000080c137211 */ /* 0x000fc600078008ff */
[----:B0-----:R-:W5:Y:S04]  /*19bb0*/  LDL.LU R21, [R1+0x118] ;  /* 0x0001180001157983 */ /* 0x001f680000300800 */
[----:B------:R0:W-:Y:S04]  /*19bc0*/  STL [R1+0x2728], R20 ;  /* 0x0027281401007387 */ /* 0x0001e80000100800 */
[----:B0-----:R-:W5:Y:S04]  /*19bd0*/  LDL.LU R20, [R1+0x110] ;  /* 0x0001100001147983 */ /* 0x001f680000300800 */
[----:B------:R0:W-:Y:S01]  /*19be0*/  STL [R1+0x2764], R19 ;  /* 0x0027641301007387 */ /* 0x0001e20000100800 */
[----:B------:R-:W-:-:S03]  /*19bf0*/  LEA.HI.X.SX32 R16, R16, R0, 0x1, P3 ;  /* 0x0000000010107211 */ /* 0x000fc600018f0eff */
[----:B0-----:R-:W5:Y:S04]  /*19c00*/  LDL.LU R19, [R1+0x108] ;  /* 0x0001080001137983 */ /* 0x001f680000300800 */
[----:B------:R-:W-:Y:S01]  /*19c10*/  STL [R1+0x2730], R24 ;  /* 0x0027301801007387 */ /* 0x000fe20000100800 */
[----:B------:R-:W-:-:S05]  /*19c20*/  LEA R18, P1, R9, R8, 0x1 ;  /* 0x0000000809127211 */ /* 0x000fca00078208ff */
[----:B------:R0:W-:Y:S01]  /*19c30*/  STL [R1+0x276c], R18 ;  /* 0x00276c1201007387 */ /* 0x0001e20000100800 */
[----:B------:R-:W-:-:S03]  /*19c40*/  LEA.HI.X.SX32 R15, R15, R0, 0x1, P4 ;  /* 0x000000000f0f7211 */ /* 0x000fc600020f0eff */
[----:B0-----:R-:W5:Y:S04]  /*19c50*/  LDL.LU R18, [R1+0xfc] ;  /* 0x0000fc0001127983 */ /* 0x001f680000300800 */
[----:B------:R0:W-:Y:S01]  /*19c60*/  STL [R1+0x2738], R17 ;  /* 0x0027381101007387 */ /* 0x0001e20000100800 */
[----:B--2---:R-:W-:-:S03]  /*19c70*/  LEA R24, P2, R5, R8, 0x1 ;  /* 0x0000000805187211 */ /* 0x004fc600078408ff */
[----:B0-----:R-:W2:Y:S04]  /*19c80*/  LDL.LU R17, [R1+0xf8] ;  /* 0x0000f80001117983 */ /* 0x001ea80000300800 */
[----:B------:R0:W-:Y:S04]  /*19c90*/  STL [R1+0x2774], R24 ;  /* 0x0027741801007387 */ /* 0x0001e80000100800 */
[----:B------:R1:W-:Y:S01]  /*19ca0*/  STL [R1+0x2740], R16 ;  /* 0x0027401001007387 */ /* 0x0003e20000100800 */
[----:B0-----:R-:W-:-:S03]  /*19cb0*/  LEA R24, P3, R4, R8, 0x1 ;  /* 0x0000000804187211 */ /* 0x001fc600078608ff */
[----:B-1----:R-:W2:Y:S04]  /*19cc0*/  LDL.LU R16, [R1+0xf4] ;  /* 0x0000f40001107983 */ /* 0x002ea80000300800 */
[----:B------:R0:W-:Y:S01]  /*19cd0*/  STL [R1+0x277c], R24 ;  /* 0x00277c1801007387 */ /* 0x0001e20000100800 */
[----:B------:R-:W-:-:S03]  /*19ce0*/  LEA.HI.X.SX32 R13, R13, R0, 0x1, P6 ;  /* 0x000000000d0d7211 */ /* 0x000fc600030f0eff */
[----:B------:R1:W-:Y:S01]  /*19cf0*/  STL [R1+0x2748], R15 ;  /* 0x0027480f01007387 */ /* 0x0003e20000100800 */
[----:B0-----:R-:W-:Y:S02]  /*19d00*/  LEA.HI.X.SX32 R24, R14, R0, 0x1, P5 ;  /* 0x000000000e187211 */ /* 0x001fe400028f0eff */
[-C--:B---3--:R-:W-:Y:S01]  /*19d10*/  LEA R25, P4, R29, R8.reuse, 0x1 ;  /* 0x000000081d197211 */ /* 0x088fe200078808ff */
[----:B-1----:R-:W3:Y:S04]  /*19d20*/  LDL.LU R15, [R1+0xe8] ;  /* 0x0000e800010f7983 */ /* 0x002ee80000300800 */
[----:B------:R-:W-:Y:S04]  /*19d30*/  STL [R1+0x2784], R25 ;  /* 0x0027841901007387 */ /* 0x000fe80000100800 */
[----:B------:R0:W-:Y:S01]  /*19d40*/  STL [R1+0x2750], R24 ;  /* 0x0027501801007387 */ /* 0x0001e20000100800 */
[----:B------:R-:W-:-:S05]  /*19d50*/  LEA R14, P5, R28, R8, 0x1 ;  /* 0x000000081c0e7211 */ /* 0x000fca00078a08ff */
[----:B------:R1:W-:Y:S01]  /*19d60*/  STL [R1+0x278c], R14 ;  /* 0x00278c0e01007387 */ /* 0x0003e20000100800 */
[----:B0-----:R-:W-:-:S03]  /*19d70*/  LEA.HI.X.SX32 R24, R12, R0, 0x1, P0 ;  /* 0x000000000c187211 */ /* 0x001fc600000f0eff */
[----:B-1----:R-:W3:Y:S04]  /*19d80*/  LDL.LU R14, [R1+0xe0] ;  /* 0x0000e000010e7983 */ /* 0x002ee80000300800 */
[----:B------:R0:W-:Y:S01]  /*19d90*/  STL [R1+0x2758], R13 ;  /* 0x0027580d01007387 */ /* 0x0001e20000100800 */
[----:B------:R-:W-:Y:S02]  /*19da0*/  LEA.HI.X.SX32 R9, R9, R0, 0x1, P1 ;  /* 0x0000000009097211 */ /* 0x000fe400008f0eff */
[----:B0-----:R-:W-:-:S05]  /*19db0*/  LEA R13, P6, R23, R8, 0x1 ;  /* 0x00000008170d7211 */ /* 0x001fca00078c08ff */
[----:B------:R0:W-:Y:S04]  /*19dc0*/  STL [R1+0x2794], R13 ;  /* 0x0027940d01007387 */ /* 0x0001e80000100800 */
[----:B0-----:R-:W3:Y:S01]  /*19dd0*/  LDL.LU R13, [R1+0xd8] ;  /* 0x0000d800010d7983 */ /* 0x001ee20000300800 */
[----:B------:R-:W-:-:S03]  /*19de0*/  LEA R12, P0, R3, R8, 0x1 ;  /* 0x00000008030c7211 */ /* 0x000fc600078008ff */
[----:B------:R-:W-:Y:S04]  /*19df0*/  STL [R1+0x2760], R24 ;  /* 0x0027601801007387 */ /* 0x000fe80000100800 */
[----:B------:R0:W-:Y:S04]  /*19e00*/  STL [R1+0x279c], R12 ;  /* 0x00279c0c01007387 */ /* 0x0001e80000100800 */
[----:B0-----:R-:W3:Y:S04]  /*19e10*/  LDL.LU R12, [R1+0xd0] ;  /* 0x0000d000010c7983 */ /* 0x001ee80000300800 */
[----:B------:R0:W-:Y:S01]  /*19e20*/  STL [R1+0x2768], R9 ;  /* 0x0027680901007387 */ /* 0x0001e20000100800 */
[----:B------:R-:W-:-:S03]  /*19e30*/  LEA.HI.X.SX32 R24, R5, R0, 0x1, P2 ;  /* 0x0000000005187211 */ /* 0x000fc600010f0eff */
[----:B0-----:R-:W3:Y:S01]  /*19e40*/  LDL.LU R9, [R1+0xcc] ;  /* 0x0000cc0001097983 */ /* 0x001ee20000300800 */
[----:B----4-:R-:W-:-:S05]  /*19e50*/  LEA R25, P1, R22, R8, 0x1 ;  /* 0x0000000816197211 */ /* 0x010fca00078208ff */
[----:B------:R-:W-:Y:S04]  /*19e60*/  STL [R1+0x27a4], R25 ;  /* 0x0027a41901007387 */ /* 0x000fe80000100800 */
[----:B------:R-:W4:Y:S04]  /*19e70*/  LDL.LU R5, [R1+0xc8] ;  /* 0x0000c80001057983 */ /* 0x000f280000300800 */
[----:B------:R0:W-:Y:S02]  /*19e80*/  STL [R1+0x2770], R24 ;  /* 0x0027701801007387 */ /* 0x0001e40000100800 */
[----:B0-----:R-:W-:-:S02]  /*19e90*/  LEA.HI.X.SX32 R24, R4, R0, 0x1, P3 ;  /* 0x0000000004187211 */ /* 0x001fc400018f0eff */
[----:B------:R-:W4:Y:S01]  /*19ea0*/  LDL.LU R4, [R1+0xc0] ;  /* 0x0000c00001047983 */ /* 0x000f220000300800 */
[----:B------:R-:W-:Y:S02]  /*19eb0*/  LEA.HI.X.SX32 R22, R22, R0, 0x1, P1 ;  /* 0x0000000016167211 */ /* 0x000fe400008f0eff */
[----:B-----5:R-:W-:-:S05]  /*19ec0*/  LEA R25, P2, R21, R8, 0x1 ;  /* 0x0000000815197211 */ /* 0x020fca00078408ff */
[----:B------:R0:W-:Y:S04]  /*19ed0*/  STL [R1+0x27ac], R25 ;  /* 0x0027ac1901007387 */ /* 0x0001e80000100800 */
[----:B------:R1:W-:Y:S01]  /*19ee0*/  STL [R1+0x2778], R24 ;  /* 0x0027781801007387 */ /* 0x0003e20000100800 */
[----:B0-----:R-:W-:Y:S02]  /*19ef0*/  LEA R25, P3, R20, R8, 0x1 ;  /* 0x0000000814197211 */ /* 0x001fe400078608ff */
[----:B-1----:R-:W-:Y:S02]  /*19f00*/  LEA.HI.X.SX32 R24, R29, R0, 0x1, P4 ;  /* 0x000000001d187211 */ /* 0x002fe400020f0eff */
[----:B------:R-:W5:Y:S04]  /*19f10*/  LDL.LU R29, [R1+0xbc] ;  /* 0x0000bc00011d7983 */ /* 0x000f680000300800 */
[----:B------:R0:W-:Y:S01]  /*19f20*/  STL [R1+0x27b4], R25 ;  /* 0x0027b41901007387 */ /* 0x0001e20000100800 */
[----:B------:R-:W-:-:S03]  /*19f30*/  LEA R26, P4, R19, R8, 0x1 ;  /* 0x00000008131a7211 */ /* 0x000fc600078808ff */
[----:B------:R-:W-:Y:S01]  /*19f40*/  STL [R1+0x2780], R24 ;  /* 0x0027801801007387 */ /* 0x000fe20000100800 */
[----:B0-----:R-:W-:-:S03]  /*19f50*/  LEA.HI.X.SX32 R25, R28, R0, 0x1, P5 ;  /* 0x000000001c197211 */ /* 0x001fc600028f0eff */
[----:B------:R-:W-:Y:S04]  /*19f60*/  STL [R1+0x27bc], R26 ;  /* 0x0027bc1a01007387 */ /* 0x000fe80000100800 */
[----:B------:R-:W5:Y:S04]  /*19f70*/  LDL.LU R28, [R1+0xb4] ;  /* 0x0000b400011c7983 */ /* 0x000f680000300800 */
[----:B------:R0:W-:Y:S02]  /*19f80*/  STL [R1+0x2788], R25 ;  /* 0x0027881901007387 */ /* 0x0001e40000100800 */
[----:B0-----:R-:W-:-:S02]  /*19f90*/  LEA.HI.X.SX32 R25, R23, R0, 0x1, P6 ;  /* 0x0000000017197211 */ /* 0x001fc400030f0eff */
[----:B------:R-:W-:-:S05]  /*19fa0*/  LEA R24, P5, R18, R8, 0x1 ;  /* 0x0000000812187211 */ /* 0x000fca00078a08ff */
[----:B------:R0:W-:Y:S04]  /*19fb0*/  STL [R1+0x27c4], R24 ;  /* 0x0027c41801007387 */ /* 0x0001e80000100800 */
[----:B------:R-:W-:Y:S01]  /*19fc0*/  STL [R1+0x2790], R25 ;  /* 0x0027901901007387 */ /* 0x000fe20000100800 */
[----:B--2---:R-:W-:Y:S02]  /*19fd0*/  LEA R23, P6, R17, R8, 0x1 ;  /* 0x0000000811177211 */ /* 0x004fe400078c08ff */
[----:B0-----:R-:W-:Y:S02]  /*19fe0*/  LEA.HI.X.SX32 R24, R3, R0, 0x1, P0 ;  /* 0x0000000003187211 */ /* 0x001fe400000f0eff */
[----:B------:R-:W2:Y:S04]  /*19ff0*/  LDL.LU R3, [R1+0xb0] ;  /* 0x0000b00001037983 */ /* 0x000ea80000300800 */
[----:B------:R0:W-:Y:S04]  /*1a000*/  STL [R1+0x27cc], R23 ;  /* 0x0027cc1701007387 */ /* 0x0001e80000100800 */
[----:B------:R-:W-:Y:S04]  /*1a010*/  STL [R1+0x2798], R24 ;  /* 0x0027981801007387 */ /* 0x000fe80000100800 */
[----:B------:R-:W2:Y:S01]  /*1a020*/  LDL.LU R27, [R1+0xa4] ;  /* 0x0000a400011b7983 */ /* 0x000ea20000300800 */
[----:B0-----:R-:W-:-:S05]  /*1a030*/  LEA R23, P0, R16, R8, 0x1 ;  /* 0x0000000810177211 */ /* 0x001fca00078008ff */
[----:B------:R3:W-:Y:S04]  /*1a040*/  STL [R1+0x27d4], R23 ;  /* 0x0027d41701007387 */ /* 0x0007e80000100800 */
[----:B------:R0:W-:Y:S01]  /*1a050*/  STL [R1+0x27a0], R22 ;  /* 0x0027a01601007387 */ /* 0x0001e20000100800 */
[----:B------:R-:W-:Y:S02]  /*1a060*/  LEA.HI.X.SX32 R20, R20, R0, 0x1, P3 ;  /* 0x0000000014147211 */ /* 0x000fe400018f0eff */
[----:B---3--:R-:W-:Y:S02]  /*1a070*/  LEA R23, P1, R15, R8, 0x1 ;  /* 0x000000080f177211 */ /* 0x008fe400078208ff */
[----:B0-----:R-:W-:-:S03]  /*1a080*/  LEA.HI.X.SX32 R22, R21, R0, 0x1, P2 ;  /* 0x0000000015167211 */ /* 0x001fc600010f0eff */
[----:B------:R-:W-:Y:S04]  /*1a090*/  STL [R1+0x27dc], R23 ;  /* 0x0027dc1701007387 */ /* 0x000fe80000100800 */
[----:B------:R-:W-:Y:S01]  /*1a0a0*/  STL [R1+0x27a8], R22 ;  /* 0x0027a81601007387 */ /* 0x000fe20000100800 */
[-C--:B------:R-:W-:Y:S02]  /*1a0b0*/  LEA.HI.X.SX32 R19, R19, R0.reuse, 0x1, P4 ;  /* 0x0000000013137211 */ /* 0x080fe400020f0eff */
[----:B------:R-:W-:Y:S02]  /*1a0c0*/  LEA.HI.X.SX32 R17, R17, R0, 0x1, P6 ;  /* 0x0000000011117211 */ /* 0x000fe400030f0eff */
[----:B------:R-:W-:-:S05]  /*1a0d0*/  LEA R21, P2, R14, R8, 0x1 ;  /* 0x000000080e157211 */ /* 0x000fca00078408ff */
[----:B------:R0:W-:Y:S04]  /*1a0e0*/  STL [R1+0x27e4], R21 ;  /* 0x0027e41501007387 */ /* 0x0001e80000100800 */
[----:B------:R-:W3:Y:S04]  /*1a0f0*/  LDL.LU R26, [R1+0xa0] ;  /* 0x0000a000011a7983 */ /* 0x000ee80000300800 */
[----:B------:R1:W-:Y:S01]  /*1a100*/  STL [R1+0x27b0], R20 ;  /* 0x0027b01401007387 */ /* 0x0003e20000100800 */
[----:B0-----:R-:W-:-:S05]  /*1a110*/  LEA R21, P3, R13, R8, 0x1 ;  /* 0x000000080d157211 */ /* 0x001fca00078608ff */
[----:B------:R-:W-:Y:S04]  /*1a120*/  STL [R1+0x27ec], R21 ;  /* 0x0027ec1501007387 */ /* 0x000fe80000100800 */
[----:B------:R-:W3:Y:S04]  /*1a130*/  LDL.LU R25, [R1+0x9c] ;  /* 0x00009c0001197983 */ /* 0x000ee80000300800 */
[----:B------:R0:W-:Y:S01]  /*1a140*/  STL [R1+0x27b8], R19 ;  /* 0x0027b81301007387 */ /* 0x0001e20000100800 */
[----:B-1----:R-:W-:Y:S02]  /*1a150*/  LEA R20, P4, R12, R8, 0x1 ;  /* 0x000000080c147211 */ /* 0x002fe400078808ff */
[----:B0-----:R-:W-:-:S03]  /*1a160*/  LEA.HI.X.SX32 R19, R18, R0, 0x1, P5 ;  /* 0x0000000012137211 */ /* 0x001fc600028f0eff */
[----:B------:R-:W-:Y:S04]  /*1a170*/  STL [R1+0x27f4], R20 ;  /* 0x0027f41401007387 */ /* 0x000fe80000100800 */
[----:B------:R-:W-:Y:S01]  /*1a180*/  STL [R1+0x27c0], R19 ;  /* 0x0027c01301007387 */ /* 0x000fe20000100800 */
[----:B------:R-:W-:-:S03]  /*1a190*/  LEA R18, P5, R9, R8, 0x1 ;  /* 0x0000000809127211 */ /* 0x000fc600078a08ff */
[----:B------:R-:W3:Y:S04]  /*1a1a0*/  LDL.LU R24, [R1+0x94] ;  /* 0x0000940001187983 */ /* 0x000ee80000300800 */
[----:B------:R-:W-:Y:S04]  /*1a1b0*/  STL [R1+0x27fc], R18 ;  /* 0x0027fc1201007387 */ /* 0x000fe80000100800 */
[----:B------:R0:W-:Y:S04]  /*1a1c0*/  STL [R1+0x27c8], R17 ;  /* 0x0027c81101007387 */ /* 0x0001e80000100800 */
[----:B------:R-:W3:Y:S01]  /*1a1d0*/  LDL.LU R23, [R1+0x90] ;  /* 0x0000900001177983 */ /* 0x000ee20000300800 */
[----:B0-----:R-:W-:-:S02]  /*1a1e0*/  LEA.HI.X.SX32 R17, R16, R0, 0x1, P0 ;  /* 0x0000000010117211 */ /* 0x001fc400000f0eff */
[----:B------:R-:W-:Y:S02]  /*1a1f0*/  LEA.HI.X.SX32 R15, R15, R0, 0x1, P1 ;  /* 0x000000000f0f7211 */ /* 0x000fe400008f0eff */
[----:B----4-:R-:W-:-:S05]  /*1a200*/  LEA R18, P6, R5, R8, 0x1 ;  /* 0x0000000805127211 */ /* 0x010fca00078c08ff */
[----:B------:R-:W-:Y:S04]  /*1a210*/  STL [R1+0x2804], R18 ;  /* 0x0028041201007387 */ /* 0x000fe80000100800 */
[----:B------:R-:W-:Y:S04]  /*1a220*/  STL [R1+0x27d0], R17 ;  /* 0x0027d01101007387 */ /* 0x000fe80000100800 */
[----:B------:R-:W4:Y:S01]  /*1a230*/  LDL.LU R22, [R1+0x8c] ;  /* 0x00008c0001167983 */ /* 0x000f220000300800 */
[----:B------:R-:W-:-:S05]  /*1a240*/  LEA R16, P0, R4, R8, 0x1 ;  /* 0x0000000804107211 */ /* 0x000fca00078008ff */
[----:B------:R-:W-:Y:S04]  /*1a250*/  STL [R1+0x280c], R16 ;  /* 0x00280c1001007387 */ /* 0x000fe80000100800 */
[----:B------:R0:W-:Y:S04]  /*1a260*/  STL [R1+0x27d8], R15 ;  /* 0x0027d80f01007387 */ /* 0x0001e80000100800 */
[----:B------:R-:W4:Y:S01]  /*1a270*/  LDL.LU R21, [R1+0x78] ;  /* 0x0000780001157983 */ /* 0x000f220000300800 */
[-C--:B------:R-:W-:Y:S02]  /*1a280*/  LEA.HI.X.SX32 R13, R13, R0.reuse, 0x1, P3 ;  /* 0x000000000d0d7211 */ /* 0x080fe400018f0eff */
[----:B0-----:R-:W-:-:S02]  /*1a290*/  LEA.HI.X.SX32 R15, R14, R0, 0x1, P2 ;  /* 0x000000000e0f7211 */ /* 0x001fc400010f0eff */
[-C--:B------:R-:W-:Y:S02]  /*1a2a0*/  LEA.HI.X.SX32 R9, R9, R0.reuse, 0x1, P5 ;  /* 0x0000000009097211 */ /* 0x080fe400028f0eff */
[----:B------:R-:W-:Y:S02]  /*1a2b0*/  LEA.HI.X.SX32 R4, R4, R0, 0x1, P0 ;  /* 0x0000000004047211 */ /* 0x000fe400000f0eff */
[----:B-----5:R-:W-:-:S05]  /*1a2c0*/  LEA R16, P1, R29, R8, 0x1 ;  /* 0x000000081d107211 */ /* 0x020fca00078208ff */
[----:B------:R-:W-:Y:S04]  /*1a2d0*/  STL [R1+0x2814], R16 ;  /* 0x0028141001007387 */ /* 0x000fe80000100800 */
[----:B------:R-:W5:Y:S04]  /*1a2e0*/  LDL.LU R20, [R1+0x74] ;  /* 0x0000740001147983 */ /* 0x000f680000300800 */
[----:B------:R-:W-:Y:S04]  /*1a2f0*/  STL [R1+0x27e0], R15 ;  /* 0x0027e00f01007387 */ /* 0x000fe80000100800 */
[----:B------:R-:W5:Y:S01]  /*1a300*/  LDL.LU R19, [R1+0x70] ;  /* 0x0000700001137983 */ /* 0x000f620000300800 */
[----:B------:R-:W-:-:S05]  /*1a310*/  LEA R14, P2, R28, R8, 0x1 ;  /* 0x000000081c0e7211 */ /* 0x000fca00078408ff */
[----:B------:R-:W-:Y:S04]  /*1a320*/  STL [R1+0x281c], R14 ;  /* 0x00281c0e01007387 */ /* 0x000fe80000100800 */
[----:B------:R-:W5:Y:S04]  /*1a330*/  LDL.LU R18, [R1+0x6c] ;  /* 0x00006c0001127983 */ /* 0x000f680000300800 */
[----:B------:R0:W-:Y:S04]  /*1a340*/  STL [R1+0x27e8], R13 ;  /* 0x0027e80d01007387 */ /* 0x0001e80000100800 */
[----:B------:R-:W5:Y:S01]  /*1a350*/  LDL.LU R17, [R1+0x68] ;  /* 0x0000680001117983 */ /* 0x000f620000300800 */
[----:B0-----:R-:W-:Y:S01]  /*1a360*/  LEA.HI.X.SX32 R13, R12, R0, 0x1, P4 ;  /* 0x000000000c0d7211 */ /* 0x001fe200020f0eff */
[----:B------:R-:W-:Y:S01]  /*1a370*/  IMAD.MOV.U32 R15, RZ, RZ, R11 ;  /* 0x000000ffff0f7224 */ /* 0x000fe200078e000b */
[----:B--2---:R-:W-:-:S05]  /*1a380*/  LEA R14, P3, R3, R8, 0x1 ;  /* 0x00000008030e7211 */ /* 0x004fca00078608ff */
[----:B------:R-:W-:Y:S04]  /*1a390*/  STL [R1+0x2824], R14 ;  /* 0x0028240e01007387 */ /* 0x000fe80000100800 */
[----:B------:R0:W-:Y:S01]  /*1a3a0*/  STL [R1+0x27f0], R13 ;  /* 0x0027f00d01007387 */ /* 0x0001e20000100800 */
[----:B------:R-:W-:-:S05]  /*1a3b0*/  LEA R12, P4, R27, R8, 0x1 ;  /* 0x000000081b0c7211 */ /* 0x000fca00078808ff */
[----:B------:R1:W-:Y:S01]  /*1a3c0*/  STL [R1+0x282c], R12 ;  /* 0x00282c0c01007387 */ /* 0x0003e20000100800 */
[----:B0-----:R-:W-:-:S03]  /*1a3d0*/  IMAD.MOV.U32 R13, RZ, RZ, R7 ;  /* 0x000000ffff0d7224 */ /* 0x001fc600078e0007 */
[----:B------:R-:W2:Y:S01]  /*1a3e0*/  LDL.LU R16, [R1+0x64] ;  /* 0x0000640001107983 */ /* 0x000ea20000300800 */
[----:B------:R-:W-:-:S03]  /*1a3f0*/  IMAD.MOV.U32 R14, RZ, RZ, R10 ;  /* 0x000000ffff0e7224 */ /* 0x000fc600078e000a */
[----:B------:R0:W-:Y:S01]  /*1a400*/  STL [R1+0x27f8], R9 ;  /* 0x0027f80901007387 */ /* 0x0001e20000100800 */
[----:B-1----:R-:W-:Y:S01]  /*1a410*/  IMAD.MOV.U32 R12, RZ, RZ, R6 ;  /* 0x000000ffff0c7224 */ /* 0x002fe200078e0006 */
[-C--:B------:R-:W-:Y:S02]  /*1a420*/  LEA.HI.X.SX32 R6, R5, R0.reuse, 0x1, P6 ;  /* 0x0000000005067211 */ /* 0x080fe400030f0eff */
[----:B------:R-:W2:Y:S01]  /*1a430*/  LDL.LU R11, [R1+0x5c] ;  /* 0x00005c00010b7983 */ /* 0x000ea20000300800 */
[-C--:B------:R-:W-:Y:S02]  /*1a440*/  LEA.HI.X.SX32 R28, R28, R0.reuse, 0x1, P2 ;  /* 0x000000001c1c7211 */ /* 0x080fe400010f0eff */
[----:B------:R-:W-:Y:S02]  /*1a450*/  LEA.HI.X.SX32 R3, R3, R0, 0x1, P3 ;  /* 0x0000000003037211 */ /* 0x000fe400018f0eff */
[----:B---3--:R-:W-:-:S05]  /*1a460*/  LEA R7, P5, R26, R8, 0x1 ;  /* 0x000000081a077211 */ /* 0x008fca00078a08ff */
[----:B------:R-:W-:Y:S04]  /*1a470*/  STL [R1+0x2834], R7 ;  /* 0x0028340701007387 */ /* 0x000fe80000100800 */
[----:B------:R-:W3:Y:S04]  /*1a480*/  LDL.LU R10, [R1+0x58] ;  /* 0x00005800010a7983 */ /* 0x000ee80000300800 */
[----:B------:R-:W-:Y:S04]  /*1a490*/  STL [R1+0x2800], R6 ;  /* 0x0028000601007387 */ /* 0x000fe80000100800 */
[----:B0-----:R-:W3:Y:S01]  /*1a4a0*/  LDL.LU R9, [R1+0x50] ;  /* 0x0000500001097983 */ /* 0x001ee20000300800 */
[----:B------:R-:W-:-:S05]  /*1a4b0*/  LEA R5, P6, R25, R8, 0x1 ;  /* 0x0000000819057211 */ /* 0x000fca00078c08ff */
[----:B------:R0:W-:Y:S04]  /*1a4c0*/  STL [R1+0x283c], R5 ;  /* 0x00283c0501007387 */ /* 0x0001e80000100800 */
[----:B0-----:R-:W3:Y:S04]  /*1a4d0*/  LDL.LU R5, [R1+0x4c] ;  /* 0x00004c0001057983 */ /* 0x001ee80000300800 */
[----:B------:R0:W-:Y:S04]  /*1a4e0*/  STL [R1+0x2808], R4 ;  /* 0x0028080401007387 */ /* 0x0001e80000100800 */
[----:B------:R-:W3:Y:S01]  /*1a4f0*/  LDL.LU R7, [R1+0x48] ;  /* 0x0000480001077983 */ /* 0x000ee20000300800 */
[----:B------:R-:W-:-:S02]  /*1a500*/  LEA R6, P0, R24, R8, 0x1 ;  /* 0x0000000818067211 */ /* 0x000fc400078008ff */
[----:B0-----:R-:W-:-:S03]  /*1a510*/  LEA.HI.X.SX32 R4, R29, R0, 0x1, P1 ;  /* 0x000000001d047211 */ /* 0x001fc600008f0eff */
[----:B------:R0:W-:Y:S01]  /*1a520*/  STL [R1+0x2844], R6 ;  /* 0x0028440601007387 */ /* 0x0001e20000100800 */
[----:B------:R-:W-:-:S03]  /*1a530*/  LEA R29, P1, R23, R8, 0x1 ;  /* 0x00000008171d7211 */ /* 0x000fc600078208ff */
[----:B0-----:R-:W3:Y:S04]  /*1a540*/  LDL.LU R6, [R1+0x44] ;  /* 0x0000440001067983 */ /* 0x001ee80000300800 */
[----:B------:R0:W-:Y:S04]  /*1a550*/  STL [R1+0x2810], R4 ;  /* 0x0028100401007387 */ /* 0x0001e80000100800 */
[----:B0-----:R-:W3:Y:S04]  /*1a560*/  LDL.LU R4, [R1+0x34] ;  /* 0x0000340001047983 */ /* 0x001ee80000300800 */
[----:B------:R0:W-:Y:S04]  /*1a570*/  STL [R1+0x28bc], R29 ;  /* 0x0028bc1d01007387 */ /* 0x0001e80000100800 */
[----:B0-----:R-:W3:Y:S04]  /*1a580*/  LDL.LU R29, [R1+0x28] ;  /* 0x00002800011d7983 */ /* 0x001ee80000300800 */
[----:B------:R4:W-:Y:S02]  /*1a590*/  STL [R1+0x2818], R28 ;  /* 0x0028181c01007387 */ /* 0x0009e40000100800 */
[----:B----4-:R-:W-:-:S05]  /*1a5a0*/  LEA R28, P2, R22, R8, 0x1 ;  /* 0x00000008161c7211 */ /* 0x010fca00078408ff */
[----:B------:R0:W-:Y:S04]  /*1a5b0*/  STL [R1+0x284c], R28 ;  /* 0x00284c1c01007387 */ /* 0x0001e80000100800 */
[----:B0-----:R-:W4:Y:S04]  /*1a5c0*/  LDL.LU R28, [R1+0x2a68] ;  /* 0x002a6800011c7983 */ /* 0x001f280000300800 */
[----:B------:R0:W-:Y:S02]  /*1a5d0*/  STL [R1+0x2820], R3 ;  /* 0x0028200301007387 */ /* 0x0001e40000100800 */
[----:B0-----:R-:W-:-:S05]  /*1a5e0*/  LEA R3, P3, R21, R8, 0x1 ;  /* 0x0000000815037211 */ /* 0x001fca00078608ff */
[----:B------:R0:W-:Y:S04]  /*1a5f0*/  STL [R1+0x2854], R3 ;  /* 0x0028540301007387 */ /* 0x0001e80000100800 */
[----:B0-----:R-:W4:Y:S01]  /*1a600*/  LDL.LU R3, [R1+0x2a64] ;  /* 0x002a640001037983 */ /* 0x001f220000300800 */
[-C--:B------:R-:W-:Y:S02]  /*1a610*/  LEA.HI.X.SX32 R27, R27, R0.reuse, 0x1, P4 ;  /* 0x000000001b1b7211 */ /* 0x080fe400020f0eff */
[----:B------:R-:W-:-:S03]  /*1a620*/  LEA.HI.X.SX32 R26, R26, R0, 0x1, P5 ;  /* 0x000000001a1a7211 */ /* 0x000fc600028f0eff */
[----:B------:R5:W-:Y:S01]  /*1a630*/  STL [R1+0x2828], R27 ;  /* 0x0028281b01007387 */ /* 0x000be20000100800 */
[-C--:B------:R-:W-:Y:S02]  /*1a640*/  LEA.HI.X.SX32 R25, R25, R0.reuse, 0x1, P6 ;  /* 0x0000000019197211 */ /* 0x080fe400030f0eff */
[----:B------:R-:W-:Y:S02]  /*1a650*/  LEA.HI.X.SX32 R24, R24, R0, 0x1, P0 ;  /* 0x0000000018187211 */ /* 0x000fe400000f0eff */
[----:B-----5:R-:W-:-:S05]  /*1a660*/  LEA R27, P4, R20, R8, 0x1 ;  /* 0x00000008141b7211 */ /* 0x020fca00078808ff */
[----:B------:R0:W-:Y:S04]  /*1a670*/  STL [R1+0x285c], R27 ;  /* 0x00285c1b01007387 */ /* 0x0001e80000100800 */
[----:B------:R1:W-:Y:S01]  /*1a680*/  STL [R1+0x2830], R26 ;  /* 0x0028301a01007387 */ /* 0x0003e20000100800 */
[-C--:B0-----:R-:W-:Y:S02]  /*1a690*/  LEA R27, P5, R19, R8.reuse, 0x1 ;  /* 0x00000008131b7211 */ /* 0x081fe400078a08ff */
[----:B-1----:R-:W-:-:S03]  /*1a6a0*/  LEA R26, P6, R18, R8, 0x1 ;  /* 0x00000008121a7211 */ /* 0x002fc600078c08ff */
[----:B------:R-:W-:Y:S04]  /*1a6b0*/  STL [R1+0x2864], R27 ;  /* 0x0028641b01007387 */ /* 0x000fe80000100800 */
[----:B------:R0:W-:Y:S04]  /*1a6c0*/  STL [R1+0x2838], R25 ;  /* 0x0028381901007387 */ /* 0x0001e80000100800 */
[----:B------:R-:W-:Y:S04]  /*1a6d0*/  STL [R1+0x286c], R26 ;  /* 0x00286c1a01007387 */ /* 0x000fe80000100800 */
[----:B------:R1:W-:Y:S01]  /*1a6e0*/  STL [R1+0x2840], R24 ;  /* 0x0028401801007387 */ /* 0x0003e20000100800 */
[----:B0-----:R-:W-:-:S02]  /*1a6f0*/  LEA R25, P0, R17, R8, 0x1 ;  /* 0x0000000811197211 */ /* 0x001fc400078008ff */
[----:B-1----:R-:W-:-:S03]  /*1a700*/  LEA.HI.X.SX32 R24, R23, R0, 0x1, P1 ;  /* 0x0000000017187211 */ /* 0x002fc600008f0eff */
[----:B------:R-:W-:Y:S04]  /*1a710*/  STL [R1+0x2874], R25 ;  /* 0x0028741901007387 */ /* 0x000fe80000100800 */
[----:B------:R0:W-:Y:S02]  /*1a720*/  STL [R1+0x28b8], R24 ;  /* 0x0028b81801007387 */ /* 0x0001e40000100800 */
[----:B0-----:R-:W-:Y:S02]  /*1a730*/  LEA.HI.X.SX32 R24, R22, R0, 0x1, P2 ;  /* 0x0000000016187211 */ /* 0x001fe400010f0eff */
[----:B--2---:R-:W-:-:S05]  /*1a740*/  LEA R23, P1, R16, R8, 0x1 ;  /* 0x0000000810177211 */ /* 0x004fca00078208ff */
[----:B------:R0:W-:Y:S01]  /*1a750*/  STL [R1+0x287c], R23 ;  /* 0x00287c1701007387 */ /* 0x0001e20000100800 */
[----:B------:R-:W-:-:S03]  /*1a760*/  LEA R22, P2, R11, R8, 0x1 ;  /* 0x000000080b167211 */ /* 0x000fc600078408ff */
[----:B------:R-:W-:Y:S01]  /*1a770*/  STL [R1+0x2848], R24 ;  /* 0x0028481801007387 */ /* 0x000fe20000100800 */
[----:B0-----:R-:W-:-:S03]  /*1a780*/  LEA.HI.X.SX32 R23, R21, R0, 0x1, P3 ;  /* 0x0000000015177211 */ /* 0x001fc600018f0eff */
[----:B------:R0:W-:Y:S04]  /*1a790*/  STL [R1+0x2884], R22 ;  /* 0x0028841601007387 */ /* 0x0001e80000100800 */
[----:B------:R-:W-:Y:S01]  /*1a7a0*/  STL [R1+0x2850], R23 ;  /* 0x0028501701007387 */ /* 0x000fe20000100800 */
[----:B0-----:R-:W-:Y:S02]  /*1a7b0*/  LEA.HI.X.SX32 R22, R20, R0, 0x1, P4 ;  /* 0x0000000014167211 */ /* 0x001fe400020f0eff */
[----:B---3--:R-:W-:-:S05]  /*1a7c0*/  LEA R21, P3, R10, R8, 0x1 ;  /* 0x000000080a157211 */ /* 0x008fca00078608ff */
[----:B------:R0:W-:Y:S01]  /*1a7d0*/  STL [R1+0x288c], R21 ;  /* 0x00288c1501007387 */ /* 0x0001e20000100800 */
[----:B------:R-:W-:-:S03]  /*1a7e0*/  LEA R20, P4, R9, R8, 0x1 ;  /* 0x0000000809147211 */ /* 0x000fc600078808ff */
[----:B------:R-:W-:Y:S01]  /*1a7f0*/  STL [R1+0x2858], R22 ;  /* 0x0028581601007387 */ /* 0x000fe20000100800 */
[----:B0-----:R-:W-:-:S03]  /*1a800*/  LEA.HI.X.SX32 R21, R19, R0, 0x1, P5 ;  /* 0x0000000013157211 */ /* 0x001fc600028f0eff */
[----:B------:R0:W-:Y:S04]  /*1a810*/  STL [R1+0x2894], R20 ;  /* 0x0028941401007387 */ /* 0x0001e80000100800 */
[----:B------:R-:W-:Y:S01]  /*1a820*/  STL [R1+0x2860], R21 ;  /* 0x0028601501007387 */ /* 0x000fe20000100800 */
[----:B0-----:R-:W-:Y:S02]  /*1a830*/  LEA.HI.X.SX32 R20, R18, R0, 0x1, P6 ;  /* 0x0000000012147211 */ /* 0x001fe400030f0eff */
[----:B------:R-:W-:-:S05]  /*1a840*/  LEA R19, P5, R5, R8, 0x1 ;  /* 0x0000000805137211 */ /* 0x000fca00078a08ff */
[----:B------:R0:W-:Y:S01]  /*1a850*/  STL [R1+0x289c], R19 ;  /* 0x00289c1301007387 */ /* 0x0001e20000100800 */
[----:B------:R-:W-:-:S03]  /*1a860*/  LEA R18, P6, R7, R8, 0x1 ;  /* 0x0000000807127211 */ /* 0x000fc600078c08ff */
[----:B------:R-:W-:Y:S01]  /*1a870*/  STL [R1+0x2868], R20 ;  /* 0x0028681401007387 */ /* 0x000fe20000100800 */
[----:B0-----:R-:W-:-:S03]  /*1a880*/  LEA.HI.X.SX32 R19, R17, R0, 0x1, P0 ;  /* 0x0000000011137211 */ /* 0x001fc600000f0eff */
[----:B------:R0:W-:Y:S04]  /*1a890*/  STL [R1+0x28a0], R18 ;  /* 0x0028a01201007387 */ /* 0x0001e80000100800 */
[----:B------:R-:W-:Y:S01]  /*1a8a0*/  STL [R1+0x2870], R19 ;  /* 0x0028701301007387 */ /* 0x000fe20000100800 */
[----:B------:R-:W-:Y:S02]  /*1a8b0*/  LEA R17, P0, R6, R8, 0x1 ;  /* 0x0000000806117211 */ /* 0x000fe400078008ff */
        /* <DEDUP_REMOVED lines=11> */
[----:B0-----:R-:W-:Y:S02]  /*1a970*/  LEA.HI.X.SX32 R11, R9, R0, 0x1, P4 ;  /* 0x00000000090b7211 */ /* 0x001fe400020f0eff */
[-C--:B----4-:R-:W-:Y:S02]  /*1a980*/  LEA R9, P4, R28, R8.reuse, 0x1 ;  /* 0x000000081c097211 */ /* 0x090fe400078808ff */
[----:B------:R-:W-:-:S05]  /*1a990*/  LEA R10, P3, R3, R8, 0x1 ;  /* 0x00000008030a7211 */ /* 0x000fca00078608ff */
[----:B------:R0:W-:Y:S04]  /*1a9a0*/  STL [R1+0x28b0], R10 ;  /* 0x0028b00a01007387 */ /* 0x0001e80000100800 */
[----:B------:R-:W-:Y:S04]  /*1a9b0*/  STL [R1+0x2890], R11 ;  /* 0x0028900b01007387 */ /* 0x000fe80000100800 */
[----:B------:R1:W-:Y:S01]  /*1a9c0*/  STL [R1+0x28b4], R9 ;  /* 0x0028b40901007387 */ /* 0x0003e20000100800 */
[----:B0-----:R-:W-:Y:S01]  /*1a9d0*/  LEA.HI.X.SX32 R10, R5, R0, 0x1, P5 ;  /* 0x00000000050a7211 */ /* 0x001fe200028f0eff */
[----:B------:R-:W-:Y:S01]  /*1a9e0*/  IMAD.MOV.U32 R5, RZ, RZ, c[0x0][0x188] ;  /* 0x00006200ff057624 */ /* 0x000fe200078e00ff */
[----:B-1----:R-:W-:-:S02]  /*1a9f0*/  LEA R9, P5, R2, R8, 0x1 ;  /* 0x0000000802097211 */ /* 0x002fc400078a08ff */
[-C--:B------:R-:W-:Y:S02]  /*1aa00*/  LEA.HI.X.SX32 R8, R7, R0.reuse, 0x1, P6 ;  /* 0x0000000007087211 */ /* 0x080fe400030f0eff */
[-C--:B------:R-:W-:Y:S01]  /*1aa10*/  LEA.HI.X.SX32 R7, R6, R0.reuse, 0x1, P0 ;  /* 0x0000000006077211 */ /* 0x080fe200000f0eff */
[----:B------:R-:W-:Y:S01]  /*1aa20*/  STL [R1+0x2898], R10 ;  /* 0x0028980a01007387 */ /* 0x000fe20000100800 */
[----:B------:R-:W-:Y:S01]  /*1aa30*/  IMAD R6, R5, 0x7f, RZ ;  /* 0x0000007f05067824 */ /* 0x000fe200078e02ff */
[-C--:B------:R-:W-:Y:S02]  /*1aa40*/  LEA.HI.X.SX32 R5, R4, R0.reuse, 0x1, P1 ;  /* 0x0000000004057211 */ /* 0x080fe400008f0eff */
[----:B------:R-:W-:Y:S01]  /*1aa50*/  STL [R1+0x2240], R9 ;  /* 0x0022400901007387 */ /* 0x000fe20000100800 */
[----:B------:R-:W-:-:S03]  /*1aa60*/  LEA.HI.X.SX32 R4, R29, R0, 0x1, P2 ;  /* 0x000000001d047211 */ /* 0x000fc600010f0eff */
[----:B------:R0:W-:Y:S04]  /*1aa70*/  STL [R1+0x2228], R8 ;  /* 0x0022280801007387 */ /* 0x0001e80000100800 */
[----:B------:R1:W-:Y:S01]  /*1aa80*/  STL [R1+0x222c], R7 ;  /* 0x00222c0701007387 */ /* 0x0003e20000100800 */
[----:B------:R-:W-:-:S03]  /*1aa90*/  IMAD.MOV.U32 R29, RZ, RZ, c[0x0][0x188] ;  /* 0x00006200ff1d7624 */ /* 0x000fc600078e00ff */
[----:B------:R-:W-:Y:S01]  /*1aaa0*/  STL [R1+0x2230], R5 ;  /* 0x0022300501007387 */ /* 0x000fe20000100800 */
[-C--:B0-----:R-:W-:Y:S02]  /*1aab0*/  LEA.HI.X.SX32 R8, R28, R0.reuse, 0x1, P4 ;  /* 0x000000001c087211 */ /* 0x081fe400020f0eff */
[-C--:B-1----:R-:W-:Y:S02]  /*1aac0*/  LEA.HI.X.SX32 R7, R3, R0.reuse, 0x1, P3 ;  /* 0x0000000003077211 */ /* 0x082fe400018f0eff */
[----:B------:R-:W2:Y:S01]  /*1aad0*/  LDL.LU R3, [R1+0x2a60] ;  /* 0x002a600001037983 */ /* 0x000ea20000300800 */
[----:B------:R-:W-:-:S03]  /*1aae0*/  LEA.HI.X.SX32 R0, R2, R0, 0x1, P5 ;  /* 0x0000000002007211 */ /* 0x000fc600028f0eff */
[----:B------:R0:W-:Y:S01]  /*1aaf0*/  STL [R1+0x2234], R4 ;  /* 0x0022340401007387 */ /* 0x0001e20000100800 */
[----:B------:R-:W-:-:S03]  /*1ab00*/  IMAD R29, R29, 0x7e, RZ ;  /* 0x0000007e1d1d7824 */ /* 0x000fc600078e02ff */
[----:B------:R1:W-:Y:S04]  /*1ab10*/  STL [R1+0x2238], R7 ;  /* 0x0022380701007387 */ /* 0x0003e80000100800 */
[----:B------:R-:W3:Y:S01]  /*1ab20*/  LDL.LU R28, [R1+0x2a5c] ;  /* 0x002a5c00011c7983 */ /* 0x000ee20000300800 */
[----:B0-----:R-:W-:-:S03]  /*1ab30*/  IMAD.WIDE R4, R6, 0x2, R14 ;  /* 0x0000000206047825 */ /* 0x001fc600078e020e */
[----:B------:R0:W-:Y:S01]  /*1ab40*/  STL [R1+0x223c], R8 ;  /* 0x00223c0801007387 */ /* 0x0001e20000100800 */
[----:B-1----:R-:W-:-:S03]  /*1ab50*/  IMAD.WIDE R6, R6, 0x2, R12 ;  /* 0x0000000206067825 */ /* 0x002fc600078e020c */
[----:B------:R-:W4:Y:S01]  /*1ab60*/  LDL.LU R2, [R1+0x2a58] ;  /* 0x002a580001027983 */ /* 0x000f220000300800 */
[----:B------:R-:W-:-:S03]  /*1ab70*/  IMAD.MOV.U32 R11, RZ, RZ, c[0x0][0x188] ;  /* 0x00006200ff0b7624 */ /* 0x000fc600078e00ff */
[----:B------:R-:W-:Y:S04]  /*1ab80*/  STL [R1+0x1a34], R0 ;  /* 0x001a340001007387 */ /* 0x000fe80000100800 */
[----:B------:R-:W-:Y:S04]  /*1ab90*/  STL [R1+0x1a3c], R4 ;  /* 0x001a3c0401007387 */ /* 0x000fe80000100800 */
[----:B------:R1:W-:Y:S01]  /*1aba0*/  STL [R1+0x1a38], R5 ;  /* 0x001a380501007387 */ /* 0x0003e20000100800 */
[----:B0-----:R-:W-:-:S03]  /*1abb0*/  IMAD.WIDE R8, R29, 0x2, R12 ;  /* 0x000000021d087825 */ /* 0x001fc600078e020c */
[----:B------:R0:W-:Y:S01]  /*1abc0*/  STL [R1+0x2224], R6 ;  /* 0x0022240601007387 */ /* 0x0001e20000100800 */
[----:B-1----:R-:W-:-:S03]  /*1abd0*/  IMAD.WIDE R4, R29, 0x2, R14 ;  /* 0x000000021d047825 */ /* 0x002fc600078e020e */
[----:B------:R-:W-:Y:S01]  /*1abe0*/  STL [R1+0x2214], R7 ;  /* 0x0022140701007387 */ /* 0x000fe20000100800 */
[----:B0-----:R-:W-:-:S03]  /*1abf0*/  IMAD R6, R11, 0x7d, RZ ;  /* 0x0000007d0b067824 */ /* 0x001fc600078e02ff */
[----:B------:R-:W-:Y:S04]  /*1ac00*/  STL [R1+0x2220], R4 ;  /* 0x0022200401007387 */ /* 0x000fe80000100800 */
[----:B------:R0:W-:Y:S01]  /*1ac10*/  STL [R1+0x2218], R5 ;  /* 0x0022180501007387 */ /* 0x0001e20000100800 */
[----:B------:R-:W-:-:S03]  /*1ac20*/  IMAD R0, R11, 0x7c, RZ ;  /* 0x0000007c0b007824 */ /* 0x000fc600078e02ff */
[----:B------:R-:W-:Y:S01]  /*1ac30*/  STL [R1+0x221c], R8 ;  /* 0x00221c0801007387 */ /* 0x000fe20000100800 */
[----:B0-----:R-:W-:-:S03]  /*1ac40*/  IMAD.WIDE R4, R6, 0x2, R14 ;  /* 0x0000000206047825 */ /* 0x001fc600078e020e */
[----:B------:R0:W-:Y:S01]  /*1ac50*/  STL [R1+0x21f4], R9 ;  /* 0x0021f40901007387 */ /* 0x0001e20000100800 */
[----:B------:R-:W-:-:S03]  /*1ac60*/  IMAD.WIDE R6, R6, 0x2, R12 ;  /* 0x0000000206067825 */ /* 0x000fc600078e020c */
[----:B------:R-:W-:Y:S04]  /*1ac70*/  STL [R1+0x2210], R4 ;  /* 0x0022100401007387 */ /* 0x000fe80000100800 */
[----:B------:R1:W-:Y:S04]  /*1ac80*/  STL [R1+0x2208], R5 ;  /* 0x0022080501007387 */ /* 0x0003e80000100800 */
[----:B------:R5:W-:Y:S01]  /*1ac90*/  STL [R1+0x220c], R6 ;  /* 0x00220c0601007387 */ /* 0x000be20000100800 */
[----:B0-----:R-:W-:-:S04]  /*1aca0*/  IMAD.WIDE R8, R0, 0x2, R12 ;  /* 0x0000000200087825 */ /* 0x001fc800078e020c */
[----:B-1----:R-:W-:Y:S01]  /*1acb0*/  IMAD.WIDE R4, R0, 0x2, R14 ;  /* 0x0000000200047825 */ /* 0x002fe200078e020e */
[----:B------:R-:W-:Y:S03]  /*1acc0*/  STL [R1+0x2200], R7 ;  /* 0x0022000701007387 */ /* 0x000fe60000100800 */
[C---:B-----5:R-:W-:Y:S01]  /*1acd0*/  IMAD R6, R11.reuse, 0x7b, RZ ;  /* 0x0000007b0b067824 */ /* 0x060fe200078e02ff */
        /* <DEDUP_REMOVED lines=273> */
[----:B------:R-:W-:Y:S01]  /*1bdf0*/  STL [R1+0x1f90], R4 ;  /* 0x001f900401007387 */ /* 0x000fe20000100800 */
[----:B------:R-:W-:-:S03]  /*1be00*/  IMAD R0, R11, 0x53, RZ ;  /* 0x000000530b007824 */ /* 0x000fc600078e02ff */
[----:B------:R1:W-:Y:S01]  /*1be10*/  STL [R1+0x1f88], R5 ;  /* 0x001f880501007387 */ /* 0x0003e20000100800 */
[----:B0-----:R-:W-:-:S03]  /*1be20*/  IMAD.WIDE R8, R10, 0x2, R12 ;  /* 0x000000020a087825 */ /* 0x001fc600078e020c */
[----:B------:R-:W-:Y:S01]  /*1be30*/  STL [R1+0x1f8c], R6 ;  /* 0x001f8c0601007387 */ /* 0x000fe20000100800 */
[----:B-1----:R-:W-:-:S03]  /*1be40*/  IMAD.WIDE R4, R10, 0x2, R14 ;  /* 0x000000020a047825 */ /* 0x002fc600078e020e */
[----:B------:R0:W-:Y:S04]  /*1be50*/  STL [R1+0x1f80], R7 ;  /* 0x001f800701007387 */ /* 0x0001e80000100800 */
[----:B------:R-:W-:Y:S01]  /*1be60*/  STL [R1+0x1f84], R4 ;  /* 0x001f840401007387 */ /* 0x000fe20000100800 */
[----:B------:R-:W-:-:S03]  /*1be70*/  IMAD R10, R11, 0x52, RZ ;  /* 0x000000520b0a7824 */ /* 0x000fc600078e02ff */
[----:B------:R1:W-:Y:S01]  /*1be80*/  STL [R1+0x1f78], R5 ;  /* 0x001f780501007387 */ /* 0x0003e20000100800 */
[----:B0-----:R-:W-:-:S03]  /*1be90*/  IMAD.WIDE R6, R0, 0x2, R14 ;  /* 0x0000000200067825 */ /* 0x001fc600078e020e */
[----:B------:R0:W-:Y:S04]  /*1bea0*/  STL [R1+0x1f7c], R8 ;  /* 0x001f7c0801007387 */ /* 0x0001e80000100800 */
[----:B------:R-:W-:Y:S01]  /*1beb0*/  STL [R1+0x1a40], R9 ;  /* 0x001a400901007387 */ /* 0x000fe20000100800 */
[----:B-1----:R-:W-:-:S03]  /*1bec0*/  IMAD.WIDE R4, R0, 0x2, R12 ;  /* 0x0000000200047825 */ /* 0x002fc600078e020c */
[----:B------:R-:W-:Y:S04]  /*1bed0*/  STL [R1+0x1f70], R6 ;  /* 0x001f700601007387 */ /* 0x000fe80000100800 */
[----:B------:R1:W-:Y:S01]  /*1bee0*/  STL [R1+0x1f68], R7 ;  /* 0x001f680701007387 */ /* 0x0003e20000100800 */
[----:B0-----:R-:W-:-:S03]  /*1bef0*/  IMAD R8, R11, 0x51, RZ ;  /* 0x000000510b087824 */ /* 0x001fc600078e02ff */
[----:B------:R-:W-:Y:S01]  /*1bf00*/  STL [R1+0x1f6c], R4 ;  /* 0x001f6c0401007387 */ /* 0x000fe20000100800 */
[----:B-1----:R-:W-:-:S03]  /*1bf10*/  IMAD.WIDE R6, R10, 0x2, R14 ;  /* 0x000000020a067825 */ /* 0x002fc600078e020e */
[----:B------:R0:W-:Y:S04]  /*1bf20*/  STL [R1+0x1f60], R5 ;  /* 0x001f600501007387 */ /* 0x0001e80000100800 */
[----:B------:R-:W-:Y:S01]  /*1bf30*/  STL [R1+0x1f64], R6 ;  /* 0x001f640601007387 */ /* 0x000fe20000100800 */
[----:B------:R-:W-:-:S03]  /*1bf40*/  IMAD R0, R11, 0x50, RZ ;  /* 0x000000500b007824 */ /* 0x000fc600078e02ff */
[----:B------:R1:W-:Y:S01]  /*1bf50*/  STL [R1+0x1a44], R7 ;  /* 0x001a440701007387 */ /* 0x0003e20000100800 */
[----:B0-----:R-:W-:-:S05]  /*1bf60*/  IMAD.WIDE R4, R10, 0x2, R12 ;  /* 0x000000020a047825 */ /* 0x001fca00078e020c */
[----:B------:R-:W-:Y:S01]  /*1bf70*/  STL [R1+0x1f5c], R4 ;  /* 0x001f5c0401007387 */ /* 0x000fe20000100800 */
[----:B-1----:R-:W-:-:S03]  /*1bf80*/  IMAD.WIDE R6, R8, 0x2, R14 ;  /* 0x0000000208067825 */ /* 0x002fc600078e020e */
[----:B------:R0:W-:Y:S01]  /*1bf90*/  STL [R1+0x1a48], R5 ;  /* 0x001a480501007387 */ /* 0x0001e20000100800 */
[----:B------:R-:W-:-:S03]  /*1bfa0*/  IMAD.WIDE R8, R8, 0x2, R12 ;  /* 0x0000000208087825 */ /* 0x000fc600078e020c */
[----:B------:R-:W-:Y:S04]  /*1bfb0*/  STL [R1+0x1a50], R6 ;  /* 0x001a500601007387 */ /* 0x000fe80000100800 */
[----:B------:R1:W-:Y:S01]  /*1bfc0*/  STL [R1+0x1a4c], R7 ;  /* 0x001a4c0701007387 */ /* 0x0003e20000100800 */
[----:B0-----:R-:W-:-:S03]  /*1bfd0*/  IMAD.WIDE R4, R0, 0x2, R14 ;  /* 0x0000000200047825 */ /* 0x001fc600078e020e */
[----:B------:R0:W-:Y:S04]  /*1bfe0*/  STL [R1+0x1a58], R8 ;  /* 0x001a580801007387 */ /* 0x0001e80000100800 */
[----:B------:R-:W-:Y:S01]  /*1bff0*/  STL [R1+0x1a54], R9 ;  /* 0x001a540901007387 */ /* 0x000fe20000100800 */
[----:B-1----:R-:W-:-:S03]  /*1c000*/  IMAD.WIDE R6, R0, 0x2, R12 ;  /* 0x0000000200067825 */ /* 0x002fc600078e020c */
[----:B------:R-:W-:Y:S01]  /*1c010*/  STL [R1+0x1a60], R4 ;  /* 0x001a600401007387 */ /* 0x000fe20000100800 */
[----:B0-----:R-:W-:-:S03]  /*1c020*/  IMAD R8, R11, 0x4f, RZ ;  /* 0x0000004f0b087824 */ /* 0x001fc600078e02ff */
        /* <DEDUP_REMOVED lines=99> */
[----:B------:R-:W-:-:S03]  /*1c660*/  IMAD.SHL.U32 R0, R11, 0x40, RZ ;  /* 0x000000400b007824 */ /* 0x000fc600078e00ff */
        /* <DEDUP_REMOVED lines=439> */
[----:B------:R1:W-:Y:S01]  /*1e1e0*/  STL [R1+0x1f2c], R5 ;  /* 0x001f2c0501007387 */ /* 0x0003e20000100800 */
[----:B0-----:R-:W-:-:S03]  /*1e1f0*/  IMAD.WIDE R6, R0, 0x2, R12 ;  /* 0x0000000200067825 */ /* 0x001fc600078e020c */
[----:B------:R-:W-:Y:S01]  /*1e200*/  STL [R1+0x1f38], R8 ;  /* 0x001f380801007387 */ /* 0x000fe20000100800 */
[----:B-1----:R-:W-:-:S03]  /*1e210*/  IMAD.WIDE R4, R0, 0x2, R14 ;  /* 0x0000000200047825 */ /* 0x002fc600078e020e */
[----:B------:R0:W-:Y:S04]  /*1e220*/  STL [R1+0x1f34], R9 ;  /* 0x001f340901007387 */ /* 0x0001e80000100800 */
[----:B------:R-:W-:Y:S04]  /*1e230*/  STL [R1+0x1f40], R4 ;  /* 0x001f400401007387 */ /* 0x000fe80000100800 */
[----:B------:R1:W-:Y:S01]  /*1e240*/  STL [R1+0x1f3c], R5 ;  /* 0x001f3c0501007387 */ /* 0x0003e20000100800 */
[----:B0-----:R-:W-:-:S03]  /*1e250*/  IMAD.WIDE R8, R11, 0x2, R14 ;  /* 0x000000020b087825 */ /* 0x001fc600078e020e */
[----:B------:R-:W-:Y:S04]  /*1e260*/  STL [R1+0x1f48], R6 ;  /* 0x001f480601007387 */ /* 0x000fe80000100800 */
[----:B------:R-:W-:Y:S01]  /*1e270*/  STL [R1+0x1f44], R7 ;  /* 0x001f440701007387 */ /* 0x000fe20000100800 */
[----:B-1----:R-:W-:-:S03]  /*1e280*/  IMAD.WIDE R4, R11, 0x2, R12 ;  /* 0x000000020b047825 */ /* 0x002fc600078e020c */
[----:B------:R-:W-:Y:S04]  /*1e290*/  STL [R1+0x1f50], R8 ;  /* 0x001f500801007387 */ /* 0x000fe80000100800 */
[----:B------:R-:W-:Y:S04]  /*1e2a0*/  STL [R1+0x1f4c], R9 ;  /* 0x001f4c0901007387 */ /* 0x000fe80000100800 */
[----:B------:R0:W-:Y:S04]  /*1e2b0*/  STL [R1+0x1f58], R4 ;  /* 0x001f580401007387 */ /* 0x0001e80000100800 */
[----:B------:R1:W-:Y:S04]  /*1e2c0*/  STL [R1+0x1f54], R5 ;  /* 0x001f540501007387 */ /* 0x0003e80000100800 */
[----:B------:R-:W-:Y:S04]  /*1e2d0*/  STL [R1+0x1a30], RZ ;  /* 0x001a30ff01007387 */ /* 0x000fe80000100800 */
        /* <DEDUP_REMOVED lines=907> */
[----:B------:R-:W-:Y:S01]  /*21b90*/  STL [R1+0x27c], RZ ;  /* 0x00027cff01007387 */ /* 0x000fe20000100800 */
[----:B0-----:R-:W-:-:S03]  /*21ba0*/  IMAD.SHL.U32 R4, R11, 0x80, RZ ;  /* 0x000000800b047824 */ /* 0x001fc600078e00ff */
[----:B------:R-:W-:Y:S04]  /*21bb0*/  STL [R1+0x260], RZ ;  /* 0x000260ff01007387 */ /* 0x000fe80000100800 */
[----:B------:R-:W-:Y:S04]  /*21bc0*/  STL [R1+0x264], RZ ;  /* 0x000264ff01007387 */ /* 0x000fe80000100800 */
[----:B------:R-:W-:Y:S04]  /*21bd0*/  STL [R1+0x268], RZ ;  /* 0x000268ff01007387 */ /* 0x000fe80000100800 */
[----:B------:R-:W-:Y:S04]  /*21be0*/  STL [R1+0x26c], RZ ;  /* 0x00026cff01007387 */ /* 0x000fe80000100800 */
[----:B------:R-:W1:Y:S04]  /*21bf0*/  LDL.LU R11, [R1+0x4b4] ;  /* 0x0004b400010b7983 */ /* 0x000e680000300800 */
[----:B------:R-:W0:Y:S01]  /*21c00*/  S2R R29, SR_TID.X ;  /* 0x00000000001d7919 */ /* 0x000e220000002100 */
[----:B------:R-:W-:-:S04]  /*21c10*/  SHF.R.S32.HI R0, RZ, 0x1f, R4 ;  /* 0x0000001fff007819 */ /* 0x000fc80000011404 */
[----:B------:R-:W-:Y:S02]  /*21c20*/  SHF.L.U64.HI R0, R4, 0x1, R0 ;  /* 0x0000000104007819 */ /* 0x000fe40000010200 */
[----:B0-----:R-:W-:-:S05]  /*21c30*/  LOP3.LUT R29, R29, 0xff, RZ, 0xc0, !PT ;  /* 0x000000ff1d1d7812 */ /* 0x001fca00078ec0ff */
[----:B------:R-:W-:-:S05]  /*21c40*/  IMAD.SHL.U32 R29, R29, 0x2, RZ ;  /* 0x000000021d1d7824 */ /* 0x000fca00078e00ff */
[C---:B------:R-:W-:Y:S02]  /*21c50*/  LOP3.LUT R4, R29.reuse, 0x30, RZ, 0x3c, !PT ;  /* 0x000000301d047812 */ /* 0x040fe400078e3cff */
[C---:B------:R-:W-:Y:S02]  /*21c60*/  LOP3.LUT R4, R29.reuse, 0x60, RZ, 0x3c, !PT ;  /* 0x000000601d047812 */ /* 0x040fe400078e3cff */
[----:B----4-:R-:W-:Y:S01]  /*21c70*/  LOP3.LUT R4, R2, 0x40, RZ, 0x3c, !PT ;  /* 0x0000004002047812 */ /* 0x010fe200078e3cff */
[----:B------:R-:W-:Y:S02]  /*21c80*/  ULDC UR4, c[0x0][0x18c] ;  /* 0x0000630000047ab9 */ /* 0x000fe40000000800 */
[----:B------:R-:W-:Y:S01]  /*21c90*/  USHF.L.U32 UR4, UR4, 0x7, URZ ;  /* 0x0000000704047899 */ /* 0x000fe2000800063f */
[C---:B------:R-:W-:Y:S02]  /*21ca0*/  LOP3.LUT R6, R29.reuse, 0x10, RZ, 0x3c, !PT ;  /* 0x000000101d067812 */ /* 0x040fe400078e3cff */
[C---:B------:R-:W-:Y:S01]  /*21cb0*/  LOP3.LUT R6, R29.reuse, 0x40, RZ, 0x3c, !PT ;  /* 0x000000401d067812 */ /* 0x040fe200078e3cff */
[----:B------:R-:W-:Y:S01]  /*21cc0*/  USHF.R.S32.HI UR5, URZ, 0x1f, UR4 ;  /* 0x0000001f3f057899 */ /* 0x000fe20008011404 */
[----:B------:R-:W-:-:S02]  /*21cd0*/  LOP3.LUT R6, R29, 0x70, RZ, 0x3c, !PT ;  /* 0x000000701d067812 */ /* 0x000fc400078e3cff */
[----:B------:R-:W-:Y:S01]  /*21ce0*/  LOP3.LUT R6, R2, 0x60, RZ, 0x3c, !PT ;  /* 0x0000006002067812 */ /* 0x000fe200078e3cff */
[----:B------:R-:W-:Y:S02]  /*21cf0*/  USHF.L.U32 UR8, UR4, 0x1, URZ ;  /* 0x0000000104087899 */ /* 0x000fe4000800063f */
[----:B------:R-:W-:Y:S01]  /*21d00*/  USHF.L.U64.HI UR5, UR4, 0x1, UR5 ;  /* 0x0000000104057899 */ /* 0x000fe20008010205 */
[----:B-1----:R-:W-:-:S05]  /*21d10*/  SHF.R.S32.HI R5, RZ, 0x7, R11 ;  /* 0x00000007ff057819 */ /* 0x002fca000001140b */
        /* <DEDUP_REMOVED lines=103> */
[----:B0-----:R-:W-:-:S03]  /*22390*/  LOP3.LUT R5, R29, 0x20, RZ, 0x3c, !PT ;  /* 0x000000201d057812 */ /* 0x001fc600078e3cff */
[----:B------:R-:W-:Y:S01]  /*223a0*/  STL [R1+0x10a8], RZ ;  /* 0x0010a8ff01007387 */ /* 0x000fe20000100800 */
[----:B------:R-:W-:-:S03]  /*223b0*/  LOP3.LUT R5, R29, 0x50, RZ, 0x3c, !PT ;  /* 0x000000501d057812 */ /* 0x000fc600078e3cff */
[----:B------:R-:W-:Y:S01]  /*223c0*/  STL [R1+0x10ac], RZ ;  /* 0x0010acff01007387 */ /* 0x000fe20000100800 */
[----:B------:R-:W-:-:S03]  /*223d0*/  LOP3.LUT R5, R2, 0x20, RZ, 0x3c, !PT ;  /* 0x0000002002057812 */ /* 0x000fc600078e3cff */
[----:B------:R-:W-:Y:S01]  /*223e0*/  STL [R1+0x10c0], RZ ;  /* 0x0010c0ff01007387 */ /* 0x000fe20000100800 */
[----:B---3--:R-:W-:-:S03]  /*223f0*/  LOP3.LUT R5, R28, 0x40, RZ, 0x3c, !PT ;  /* 0x000000401c057812 */ /* 0x008fc600078e3cff */
[----:B------:R-:W-:Y:S04]  /*22400*/  STL [R1+0x10c4], RZ ;  /* 0x0010c4ff01007387 */ /* 0x000fe80000100800 */
[----:B------:R-:W-:Y:S04]  /*22410*/  STL [R1+0x10c8], RZ ;  /* 0x0010c8ff01007387 */ /* 0x000fe80000100800 */
[----:B------:R-:W-:Y:S04]  /*22420*/  STL [R1+0x10cc], RZ ;  /* 0x0010ccff01007387 */ /* 0x000fe80000100800 */
[----:B------:R-:W-:Y:S04]  /*22430*/  STL [R1+0x10b0], RZ ;  /* 0x0010b0ff01007387 */ /* 0x000fe80000100800 */
[----:B------:R-:W-:Y:S04]  /*22440*/  STL [R1+0x10b4], RZ ;  /* 0x0010b4ff01007387 */ /* 0x000fe80000100800 */
[----:B------:R-:W-:Y:S04]  /*22450*/  STL [R1+0x10b8], RZ ;  /* 0x0010b8ff01007387 */ /* 0x000fe80000100800 */
[----:B------:R-:W-:Y:S04]  /*22460*/  STL [R1+0x10bc], RZ ;  /* 0x0010bcff01007387 */ /* 0x000fe80000100800 */
[----:B------:R2:W-:Y:S04]  /*22470*/  STL [R1+0x2a2c], R4 ;  /* 0x002a2c0401007387 */ /* 0x0005e80000100800 */
[----:B------:R0:W-:Y:S01]  /*22480*/  STL [R1+0x2a34], R5 ;  /* 0x002a340501007387 */ /* 0x0001e20000100800 */
[----:B--2---:R-:W-:-:S03]  /*22490*/  LOP3.LUT R4, R3, 0x40, RZ, 0x3c, !PT ;  /* 0x0000004003047812 */ /* 0x004fc600078e3cff */
.L_x_2:
[----:B-----5:R-:W2:Y:S04]  /*224a0*/  LDL.64 R6, [R1+0x1a28] ;  /* 0x001a280001067983 */ /* 0x020ea80000100a00 */
[----:B--2---:R1:W-:Y:S04]  /*224b0*/  STL [R1+0xab0c], R7 ;  /* 0x00ab0c0701007387 */ /* 0x0043e80000100800 */
[----:B-1----:R-:W2:Y:S01]  /*224c0*/  LDL R7, [R1+0x1a30] ;  /* 0x001a300001077983 */ /* 0x002ea20000100800 */
[----:B0-----:R-:W-:-:S03]  /*224d0*/  IMAD.MOV.U32 R4, RZ, RZ, c[0x0][0x180] ;  /* 0x00006000ff047624 */ /* 0x001fc600078e00ff */
[----:B------:R-:W-:Y:S04]  /*224e0*/  STL [R1+0xa830], R29 ;  /* 0x00a8301d01007387 */ /* 0x000fe80000100800 */
        /* <DEDUP_REMOVED lines=73> */
[----:B------:R-:W-:Y:S01]  /*22980*/  STL [R1+0xa96c], R29 ;  /* 0x00a96c1d01007387 */ /* 0x000fe20000100800 */
[----:B--2---:R-:W-:-:S03]  /*22990*/  IMAD R4, R7, -0x80, R4 ;  /* 0xffffff8007047824 */ /* 0x004fc600078e0204 */
        /* <DEDUP_REMOVED lines=108> */
[----:B------:R1:W-:Y:S04]  /*23060*/  STL [R1+0xab08], R27 ;  /* 0x00ab081b01007387 */ /* 0x0003e80000100800 */
        /* <DEDUP_REMOVED lines=217> */
[----:B------:R-:W2:Y:S01]  /*23e00*/  LDL.LU R7, [R1+0xab0c] ;  /* 0x00ab0c0001077983 */ /* 0x000ea20000300800 */
[----:B------:R-:W-:-:S02]  /*23e10*/  ISETP.GT.AND P0, PT, R4, RZ, PT ;  /* 0x000000ff0400720c */ /* 0x000fc40003f04270 */
[----:B-1----:R-:W-:Y:S02]  /*23e20*/  PRMT R27, RZ, 0x7610, R27 ;  /* 0x00007610ff1b7816 */ /* 0x002fe4000000001b */
[----:B------:R-:W-:Y:S02]  /*23e30*/  PRMT R29, RZ, 0x7610, R29 ;  /* 0x00007610ff1d7816 */ /* 0x000fe4000000001d */
[----:B------:R-:W-:-:S07]  /*23e40*/  ISETP.GT.AND P1, PT, R4, 0x1, PT ;  /* 0x000000010400780c */ /* 0x000fce0003f24270 */
[----:B--2---:R-:W2:Y:S04]  /*23e50*/  @P0 LDG.E.U16 R27, [R6.64] ;  /* 0x00000006061b0981 */ /* 0x004ea8000c1e1500 */
[----:B--2---:R1:W-:Y:S04]  /*23e60*/  STL [R1+0x504], R27 ;  /* 0x0005041b01007387 */ /* 0x0043e80000100800 */
[----:B-1----:R-:W2:Y:S04]  /*23e70*/  LDL.LU R27, [R1+0xab08] ;  /* 0x00ab0800011b7983 */ /* 0x002ea80000300800 */
[----:B------:R-:W3:Y:S01]  /*23e80*/  LDL.64 R6, [R1+0x1a20] ;  /* 0x001a200001067983 */ /* 0x000ee20000100a00 */
[----:B------:R-:W-:-:S02]  /*23e90*/  ISETP.GT.AND P2, PT, R4, 0x2, PT ;  /* 0x000000020400780c */ /* 0x000fc40003f44270 */
[----:B--2---:R-:W-:Y:S01]  /*23ea0*/  PRMT R27, RZ, 0x7610, R27 ;  /* 0x00007610ff1b7816 */ /* 0x004fe2000000001b */
[----:B---3--:R-:W2:Y:S04]  /*23eb0*/  @P0 LDG.E.U16 R29, [R6.64] ;  /* 0x00000006061d0981 */ /* 0x008ea8000c1e1500 */
[----:B--2---:R1:W-:Y:S04]  /*23ec0*/  STL [R1+0x500], R29 ;  /* 0x0005001d01007387 */ /* 0x0043e80000100800 */
[----:B-1----:R-:W2:Y:S04]  /*23ed0*/  LDL.LU R29, [R1+0xab04] ;  /* 0x00ab0400011d7983 */ /* 0x002ea80000300800 */
[----:B------:R-:W3:Y:S04]  /*23ee0*/  LDL R6, [R1+0x1f54] ;  /* 0x001f540001067983 */ /* 0x000ee80000100800 */
[----:B------:R-:W3:Y:S01]  /*23ef0*/  LDL R7, [R1+0x1f58] ;  /* 0x001f580001077983 */ /* 0x000ee20000100800 */
[----:B--2---:R-:W-:-:S02]  /*23f00*/  PRMT R29, RZ, 0x7610, R29 ;  /* 0x00007610ff1d7816 */ /* 0x004fc4000000001d */
[----:B---3--:R-:W-:-:S04]  /*23f10*/  @P1 LOP3.LUT R7, R7, R6, RZ, 0x3c, !PT ;  /* 0x0000000607071212 */ /* 0x008fc800078e3cff */
[----:B------:R-:W-:-:S04]  /*23f20*/  @P1 LOP3.LUT R6, R7, R6, RZ, 0x3c, !PT ;  /* 0x0000000607061212 */ /* 0x000fc800078e3cff */
[----:B------:R-:W-:-:S05]  /*23f30*/  @P1 LOP3.LUT R7, R7, R6, RZ, 0x3c, !PT ;  /* 0x0000000607071212 */ /* 0x000fca00078e3cff */
[----:B------:R-:W2:Y:S04]  /*23f40*/  @P1 LDG.E.U16 R27, [R6.64] ;  /* 0x00000006061b1981 */ /* 0x000ea8000c1e1500 */
[----:B--2---:R1:W-:Y:S04]  /*23f50*/  STL [R1+0x4fc], R27 ;  /* 0x0004fc1b01007387 */ /* 0x0043e80000100800 */
[----:B-1----:R-:W2:Y:S04]  /*23f60*/  LDL.LU R27, [R1+0xab00] ;  /* 0x00ab0000011b7983 */ /* 0x002ea80000300800 */
[----:B------:R-:W3:Y:S04]  /*23f70*/  LDL R6, [R1+0x1f4c] ;  /* 0x001f4c0001067983 */ /* 0x000ee80000100800 */
[----:B------:R-:W3:Y:S01]  /*23f80*/  LDL R7, [R1+0x1f50] ;  /* 0x001f500001077983 */ /* 0x000ee20000100800 */
[----:B------:R-:W-:-:S02]  /*23f90*/  ISETP.GT.AND P0, PT, R4, 0x3, PT ;  /* 0x000000030400780c */ /* 0x000fc40003f04270 */
[----:B--2---:R-:W-:Y:S02]  /*23fa0*/  PRMT R27, RZ, 0x7610, R27 ;  /* 0x00007610ff1b7816 */ /* 0x004fe4000000001b */
        /* <DEDUP_REMOVED lines=530> */
[----:B------:R-:W-:-:S02]  /*260d0*/  PRMT R0, RZ, 0x7610, R0 ;  /* 0x00007610ff007816 */ /* 0x000fc40000000000 */
[----:B------:R-:W-:Y:S02]  /*260e0*/  PRMT R3, RZ, 0x7610, R3 ;  /* 0x00007610ff037816 */ /* 0x000fe40000000003 */
[----:B------:R-:W-:Y:S02]  /*260f0*/  ISETP.GT.AND P1, PT, R4, 0x1f, PT ;  /* 0x0000001f0400780c */ /* 0x000fe40003f24270 */
[----:B---3--:R-:W-:-:S04]  /*26100*/  @P2 LOP3.LUT R7, R7, R6, RZ, 0x3c, !PT ;  /* 0x0000000607072212 */ /* 0x008fc800078e3cff */
[----:B------:R-:W-:-:S04]  /*26110*/  @P2 LOP3.LUT R6, R7, R6, RZ, 0x3c, !PT ;  /* 0x0000000607062212 */ /* 0x000fc800078e3cff */
[----:B------:R-:W-:-:S05]  /*26120*/  @P2 LOP3.LUT R7, R7, R6, RZ, 0x3c, !PT ;  /* 0x0000000607072212 */ /* 0x000fca00078e3cff */
[----:B------:R-:W3:Y:S04]  /*26130*/  @P2 LDG.E.U16 R29, [R6.64] ;  /* 0x00000006061d2981 */ /* 0x000ee8000c1e1500 */
[----:B---3--:R1:W-:Y:S04]  /*26140*/  STL [R1+0x2f4], R29 ;  /* 0x0002f41d01007387 */ /* 0x0083e80000100800 */
[----:B-1----:R-:W3:Y:S04]  /*26150*/  LDL.LU R29, [R1+0xaa1c] ;  /* 0x00aa1c00011d7983 */ /* 0x002ee80000300800 */
[----:B------:R-:W4:Y:S04]  /*26160*/  LDL R6, [R1+0x1d84] ;  /* 0x001d840001067983 */ /* 0x000f280000100800 */
[----:B------:R-:W4:Y:S01]  /*26170*/  LDL R7, [R1+0x1d88] ;  /* 0x001d880001077983 */ /* 0x000f220000100800 */
[----:B--2---:R-:W-:-:S02]  /*26180*/  PRMT R27, RZ, 0x7610, R27 ;  /* 0x00007610ff1b7816 */ /* 0x004fc4000000001b */
[----:B------:R-:W-:Y:S02]  /*26190*/  ISETP.GT.AND P2, PT, R4, 0x20, PT ;  /* 0x000000200400780c */ /* 0x000fe40003f44270 */
[----:B----4-:R-:W-:-:S04]  /*261a0*/  @P0 LOP3.LUT R7, R7, R6, RZ, 0x3c, !PT ;  /* 0x0000000607070212 */ /* 0x010fc800078e3cff */
[----:B------:R-:W-:-:S04]  /*261b0*/  @P0 LOP3.LUT R6, R7, R6, RZ, 0x3c, !PT ;  /* 0x0000000607060212 */ /* 0x000fc800078e3cff */
[----:B------:R-:W-:-:S05]  /*261c0*/  @P0 LOP3.LUT R7, R7, R6, RZ, 0x3c, !PT ;  /* 0x0000000607070212 */ /* 0x000fca00078e3cff */
[----:B------:R1:W2:Y:S04]  /*261d0*/  @P0 LDG.E.U16 R0, [R6.64] ;  /* 0x0000000606000981 */ /* 0x0002a8000c1e1500 */
[----:B-1----:R-:W4:Y:S04]  /*261e0*/  LDL R6, [R1+0x1d7c] ;  /* 0x001d7c0001067983 */ /* 0x002f280000100800 */
[----:B------:R-:W4:Y:S01]  /*261f0*/  LDL R7, [R1+0x1d80] ;  /* 0x001d800001077983 */ /* 0x000f220000100800 */
[----:B---3--:R-:W-:-:S03]  /*26200*/  PRMT R29, RZ, 0x7610, R29 ;  /* 0x00007610ff1d7816 */ /* 0x008fc6000000001d */
[----:B--2---:R-:W-:Y:S01]  /*26210*/  STL [R1+0xa70c], R0 ;  /* 0x00a70c0001007387 */ /* 0x004fe20000100800 */
[----:B----4-:R-:W-:-:S04]  /*26220*/  @P0 LOP3.LUT R7, R7, R6, RZ, 0x3c, !PT ;  /* 0x0000000607070212 */ /* 0x010fc800078e3cff */
[----:B------:R-:W-:-:S04]  /*26230*/  @P0 LOP3.LUT R6, R7, R6, RZ, 0x3c, !PT ;  /* 0x0000000607060212 */ /* 0x000fc800078e3cff */
[----:B------:R-:W-:-:S05]  /*26240*/  @P0 LOP3.LUT R7, R7, R6, RZ, 0x3c, !PT ;  /* 0x0000000607070212 */ /* 0x000fca00078e3cff */
[----:B------:R1:W2:Y:S04]  /*26250*/  @P0 LDG.E.U16 R3, [R6.64] ;  /* 0x0000000606030981 */ /* 0x0002a8000c1e1500 */
[----:B-1----:R-:W3:Y:S04]  /*26260*/  LDL R6, [R1+0x1d74] ;  /* 0x001d740001067983 */ /* 0x002ee80000100800 */
[----:B------:R-:W3:Y:S01]  /*26270*/  LDL R7, [R1+0x1d78] ;  /* 0x001d780001077983 */ /* 0x000ee20000100800 */
[----:B------:R-:W-:-:S03]  /*26280*/  ISETP.GT.AND P0, PT, R4, 0x21, PT ;  /* 0x000000210400780c */ /* 0x000fc60003f04270 */
[----:B--2---:R-:W-:Y:S01]  /*26290*/  STL [R1+0xa710], R3 ;  /* 0x00a7100301007387 */ /* 0x004fe20000100800 */
        /* <DEDUP_REMOVED lines=103> */
[----:B------:R-:W-:Y:S02]  /*26910*/  ISETP.GT.AND P2, PT, R4, 0x26, PT ;  /* 0x000000260400780c */ /* 0x000fe40003f44270 */
        /* <DEDUP_REMOVED lines=8> */
[----:B------:R-:W3:Y:S02]  /*269a0*/  LDL R7, [R1+0x1d18] ;  /* 0x001d180001077983 */ /* 0x000ee40000100800 */
        /* <DEDUP_REMOVED lines=16> */
[----:B---3--:R-:W-:Y:S02]  /*26ab0*/  PRMT R29, RZ, 0x7610, R29 ;  /* 0x00007610ff1d7816 */ /* 0x008fe4000000001d */
[----:B------:R-:W-:Y:S01]  /*26ac0*/  ISETP.GT.AND P1, PT, R4, 0x28, PT ;  /* 0x000000280400780c */ /* 0x000fe20003f24270 */
[----:B--2---:R-:W-:Y:S01]  /*26ad0*/  STL [R1+0xa764], R3 ;  /* 0x00a7640301007387 */ /* 0x004fe20000100800 */
[----:B----4-:R-:W-:-:S04]  /*26ae0*/  @P2 LOP3.LUT R7, R7, R6, RZ, 0x3c, !PT ;  /* 0x0000000607072212 */ /* 0x010fc800078e3cff */
        /* <DEDUP_REMOVED lines=130> */
[----:B---3--:R-:W-:-:S02]  /*27310*/  PRMT R29, RZ, 0x7610, R29 ;  /* 0x00007610ff1d7816 */ /* 0x008fc4000000001d */
[----:B----4-:R-:W-:-:S04]  /*27320*/  @P0 LOP3.LUT R7, R7, R6, RZ, 0x3c, !PT ;  /* 0x0000000607070212 */ /* 0x010fc800078e3cff */
[----:B------:R-:W-:-:S04]  /*27330*/  @P0 LOP3.LUT R6, R7, R6, RZ, 0x3c, !PT ;  /* 0x0000000607060212 */ /* 0x000fc800078e3cff */
[----:B------:R-:W-:-:S05]  /*27340*/  @P0 LOP3.LUT R7, R7, R6, RZ, 0x3c, !PT ;  /* 0x0000000607070212 */ /* 0x000fca00078e3cff */
[----:B------:R1:W3:Y:S04]  /*27350*/  @P0 LDG.E.U16 R0, [R6.64] ;  /* 0x0000000606000981 */ /* 0x0002e8000c1e1500 */
[----:B-1----:R-:W4:Y:S04]  /*27360*/  LDL R6, [R1+0x1c8c] ;  /* 0x001c8c0001067983 */ /* 0x002f280000100800 */
[----:B------:R-:W4:Y:S01]  /*27370*/  LDL R7, [R1+0x1c90] ;  /* 0x001c900001077983 */ /* 0x000f220000100800 */
[----:B--2---:R-:W-:Y:S02]  /*27380*/  PRMT R27, RZ, 0x7610, R27 ;  /* 0x00007610ff1b7816 */ /* 0x004fe4000000001b */
[----:B------:R-:W-:Y:S01]  /*27390*/  ISETP.GT.AND P2, PT, R4, 0x2f, PT ;  /* 0x0000002f0400780c */ /* 0x000fe20003f44270 */
[----:B---3--:R-:W-:Y:S01]  /*273a0*/  STL [R1+0xa768], R0 ;  /* 0x00a7680001007387 */ /* 0x008fe20000100800 */
        /* <DEDUP_REMOVED lines=257> */
[----:B------:R-:W3:Y:S04]  /*283c0*/  @P2 LDG.E.U16 R29, [R6.64] ;  /* 0x00000006061d2981 */ /* 0x000ee8000c1e1500 */
[----:B---3--:R1:W-:Y:S04]  /*283d0*/  STL [R1+0x190], R29 ;  /* 0x0001901d01007387 */ /* 0x0083e80000100800 */
[----:B-1----:R-:W3:Y:S04]  /*283e0*/  LDL.LU R29, [R1+0xa940] ;  /* 0x00a94000011d7983 */ /* 0x002ee80000300800 */
[----:B------:R-:W4:Y:S04]  /*283f0*/  LDL R6, [R1+0x1bac] ;  /* 0x001bac0001067983 */ /* 0x000f280000100800 */
[----:B------:R-:W4:Y:S01]  /*28400*/  LDL R7, [R1+0x1bb0] ;  /* 0x001bb00001077983 */ /* 0x000f220000100800 */
[----:B------:R-:W-:-:S02]  /*28410*/  ISETP.GT.AND P0, PT, R4, 0x3c, PT ;  /* 0x0000003c0400780c */ /* 0x000fc40003f04270 */
[----:B---3--:R-:W-:Y:S02]  /*28420*/  PRMT R29, RZ, 0x7610, R29 ;  /* 0x00007610ff1d7816 */ /* 0x008fe4000000001d */
        /* <DEDUP_REMOVED lines=366> */
[----:B-1----:R-:W3:Y:S01]  /*29b10*/  LDL.LU R29, [R1+0xa8a4] ;  /* 0x00a8a400011d7983 */ /* 0x002ee20000300800 */
[----:B------:R-:W4:Y:S02]  /*29b20*/  LDL R6, [R1+0x1a74] ;  /* 0x001a740001067983 */ /* 0x000f240000100800 */
[----:B------:R-:W4:Y:S01]  /*29b30*/  LDL R7, [R1+0x1a78] ;  /* 0x001a780001077983 */ /* 0x000f220000100800 */
[----:B---3--:R-:W-:-:S02]  /*29b40*/  PRMT R29, RZ, 0x7610, R29 ;  /* 0x00007610ff1d7816 */ /* 0x008fc4000000001d */
        /* <DEDUP_REMOVED lines=160> */
[----:B------:R-:W-:-:S02]  /*2a550*/  PRMT R2, RZ, 0x7610, R2 ;  /* 0x00007610ff027816 */ /* 0x000fc40000000002 */
[----:B------:R-:W-:Y:S02]  /*2a560*/  ISETP.GT.AND P0, PT, R4, 0x58, PT ;  /* 0x000000580400780c */ /* 0x000fe40003f04270 */
[----:B----4-:R-:W-:-:S04]  /*2a570*/  @P1 LOP3.LUT R7, R7, R6, RZ, 0x3c, !PT ;  /* 0x0000000607071212 */ /* 0x010fc800078e3cff */
[----:B------:R-:W-:-:S04]  /*2a580*/  @P1 LOP3.LUT R6, R7, R6, RZ, 0x3c, !PT ;  /* 0x0000000607061212 */ /* 0x000fc800078e3cff */
[----:B------:R-:W-:-:S05]  /*2a590*/  @P1 LOP3.LUT R7, R7, R6, RZ, 0x3c, !PT ;  /* 0x0000000607071212 */ /* 0x000fca00078e3cff */
[----:B------:R1:W4:Y:S04]  /*2a5a0*/  @P1 LDG.E.U16 R2, [R6.64] ;  /* 0x0000000606021981 */ /* 0x000328000c1e1500 */
[----:B-1----:R-:W2:Y:S04]  /*2a5b0*/  LDL R6, [R1+0x1f94] ;  /* 0x001f940001067983 */ /* 0x002ea80000100800 */
[----:B------:R-:W2:Y:S01]  /*2a5c0*/  LDL R7, [R1+0x1fbc] ;  /* 0x001fbc0001077983 */ /* 0x000ea20000100800 */
[----:B---3--:R-:W-:-:S03]  /*2a5d0*/  PRMT R29, RZ, 0x7610, R29 ;  /* 0x00007610ff1d7816 */ /* 0x008fc6000000001d */
[----:B----4-:R-:W-:Y:S01]  /*2a5e0*/  STL [R1+0xa520], R2 ;  /* 0x00a5200201007387 */ /* 0x010fe20000100800 */
[----:B------:R-:W-:Y:S01]  /*2a5f0*/  STL [R1+0xa714], R2 ;  /* 0x00a7140201007387 */ /* 0x000fe20000100800 */
[----:B--2---:R-:W-:-:S04]  /*2a600*/  @P0 LOP3.LUT R7, R7, R6, RZ, 0x3c, !PT ;  /* 0x0000000607070212 */ /* 0x004fc800078e3cff */
[----:B------:R-:W-:-:S04]  /*2a610*/  @P0 LOP3.LUT R6, R7, R6, RZ, 0x3c, !PT ;  /* 0x0000000607060212 */ /* 0x000fc800078e3cff */
[----:B------:R-:W-:-:S05]  /*2a620*/  @P0 LOP3.LUT R7, R7, R6, RZ, 0x3c, !PT ;  /* 0x0000000607070212 */ /* 0x000fca00078e3cff */
[----:B------:R-:W2:Y:S04]  /*2a630*/  @P0 LDG.E.U16 R29, [R6.64] ;  /* 0x00000006061d0981 */ /* 0x000ea8000c1e1500 */
[----:B--2---:R1:W-:Y:S04]  /*2a640*/  STL [R1+0x98], R29 ;  /* 0x0000981d01007387 */ /* 0x0043e80000100800 */
[----:B-1----:R-:W2:Y:S01]  /*2a650*/  LDL.LU R29, [R1+0xa85c] ;  /* 0x00a85c00011d7983 */ /* 0x002ea20000300800 */
[----:B------:R-:W3:Y:S02]  /*2a660*/  LDL R6, [R1+0x1fb8] ;  /* 0x001fb80001067983 */ /* 0x000ee40000100800 */
        /* <DEDUP_REMOVED lines=8> */
[----:B-1----:R-:W2:Y:S01]  /*2a6f0*/  LDL.LU R29, [R1+0xa858] ;  /* 0x00a85800011d7983 */ /* 0x002ea20000300800 */
[----:B------:R-:W3:Y:S02]  /*2a700*/  LDL R6, [R1+0x1fc0] ;  /* 0x001fc00001067983 */ /* 0x000ee40000100800 */
[----:B------:R-:W3:Y:S01]  /*2a710*/  LDL R7, [R1+0x1fcc] ;  /* 0x001fcc0001077983 */ /* 0x000ee20000100800 */
[----:B--2---:R-:W-:-:S02]  /*2a720*/  PRMT R29, RZ, 0x7610, R29 ;  /* 0x00007610ff1d7816 */ /* 0x004fc4000000001d */
        /* <DEDUP_REMOVED lines=56> */
[----:B------:R-:W-:-:S02]  /*2aab0*/  PRMT R28, RZ, 0x7610, R28 ;  /* 0x00007610ff1c7816 */ /* 0x000fc4000000001c */
[----:B---3--:R-:W-:-:S04]  /*2aac0*/  @P0 LOP3.LUT R7, R7, R6, RZ, 0x3c, !PT ;  /* 0x0000000607070212 */ /* 0x008fc800078e3cff */
        /* <DEDUP_REMOVED lines=55> */
[----:B----4-:R-:W-:-:S04]  /*2ae40*/  @P1 LOP3.LUT R7, R7, R6, RZ, 0x3c, !PT ;  /* 0x0000000607071212 */ /* 0x010fc800078e3cff */
[----:B------:R-:W-:-:S04]  /*2ae50*/  @P1 LOP3.LUT R6, R7, R6, RZ, 0x3c, !PT ;  /* 0x0000000607061212 */ /* 0x000fc800078e3cff */
[----:B------:R-:W-:-:S05]  /*2ae60*/  @P1 LOP3.LUT R7, R7, R6, RZ, 0x3c, !PT ;  /* 0x0000000607071212 */ /* 0x000fca00078e3cff */
[----:B------:R-:W4:Y:S04]  /*2ae70*/  @P1 LDG.E.U16 R26, [R6.64] ;  /* 0x00000006061a1981 */ /* 0x000f28000c1e1500 */
[----:B----4-:R1:W-:Y:S04]  /*2ae80*/  STL [R1+0x510], R26 ;  /* 0x0005101a01007387 */ /* 0x0103e80000100800 */
[----:B-1----:R-:W4:Y:S01]  /*2ae90*/  LDL.LU R26, [R1+0xa828] ;  /* 0x00a82800011a7983 */ /* 0x002f220000300800 */
[----:B------:R-:W2:Y:S02]  /*2aea0*/  LDL R6, [R1+0x2028] ;  /* 0x0020280001067983 */ /* 0x000ea40000100800 */
[----:B------:R-:W2:Y:S01]  /*2aeb0*/  LDL R7, [R1+0x2030] ;  /* 0x0020300001077983 */ /* 0x000ea20000100800 */
[----:B------:R-:W-:-:S02]  /*2aec0*/  PRMT R25, RZ, 0x7610, R25 ;  /* 0x00007610ff197816 */ /* 0x000fc40000000019 */
[----:B------:R-:W-:Y:S02]  /*2aed0*/  ISETP.GT.AND P0, PT, R4, 0x60, PT ;  /* 0x000000600400780c */ /* 0x000fe40003f04270 */
[----:B--2---:R-:W-:-:S04]  /*2aee0*/  @P1 LOP3.LUT R7, R7, R6, RZ, 0x3c, !PT ;  /* 0x0000000607071212 */ /* 0x004fc800078e3cff */
[----:B------:R-:W-:-:S04]  /*2aef0*/  @P1 LOP3.LUT R6, R7, R6, RZ, 0x3c, !PT ;  /* 0x0000000607061212 */ /* 0x000fc800078e3cff */
[----:B------:R-:W-:-:S05]  /*2af00*/  @P1 LOP3.LUT R7, R7, R6, RZ, 0x3c, !PT ;  /* 0x0000000607071212 */ /* 0x000fca00078e3cff */
[----:B------:R-:W2:Y:S04]  /*2af10*/  @P1 LDG.E.U16 R25, [R6.64] ;  /* 0x0000000606191981 */ /* 0x000ea8000c1e1500 */
[----:B--2---:R1:W-:Y:S04]  /*2af20*/  STL [R1+0x50c], R25 ;  /* 0x00050c1901007387 */ /* 0x0043e80000100800 */
[----:B-1----:R-:W2:Y:S01]  /*2af30*/  LDL.LU R25, [R1+0xa824] ;  /* 0x00a8240001197983 */ /* 0x002ea20000300800 */
[----:B------:R-:W2:Y:S02]  /*2af40*/  LDL R6, [R1+0x2014] ;  /* 0x0020140001067983 */ /* 0x000ea40000100800 */
[----:B------:R-:W2:Y:S01]  /*2af50*/  LDL R7, [R1+0x203c] ;  /* 0x00203c0001077983 */ /* 0x000ea20000100800 */
[----:B------:R-:W-:-:S02]  /*2af60*/  PRMT R24, RZ, 0x7610, R24 ;  /* 0x00007610ff187816 */ /* 0x000fc40000000018 */
        /* <DEDUP_REMOVED lines=89> */
[----:B------:R1:W2:Y:S04]  /*2b500*/  @P0 LDG.E.U16 R3, [R6.64] ;  /* 0x0000000606030981 */ /* 0x0002a8000c1e1500 */
[----:B-1----:R-:W3:Y:S04]  /*2b510*/  LDL R6, [R1+0x2080] ;  /* 0x0020800001067983 */ /* 0x002ee80000100800 */
[----:B------:R-:W3:Y:S01]  /*2b520*/  LDL R7, [R1+0x208c] ;  /* 0x00208c0001077983 */ /* 0x000ee20000100800 */
[----:B------:R-:W-:-:S03]  /*2b530*/  PRMT R15, RZ, 0x7610, R15 ;  /* 0x00007610ff0f7816 */ /* 0x000fc6000000000f */
[----:B--2---:R-:W-:Y:S01]  /*2b540*/  STL [R1+0xa774], R3 ;  /* 0x00a7740301007387 */ /* 0x004fe20000100800 */
        /* <DEDUP_REMOVED lines=51> */
[----:B------:R1:W2:Y:S04]  /*2b880*/  @P2 LDG.E.U16 R29, [R6.64] ;  /* 0x00000006061d2981 */ /* 0x0002a8000c1e1500 */
[----:B-1----:R-:W3:Y:S04]  /*2b890*/  LDL R6, [R1+0x20c8] ;  /* 0x0020c80001067983 */ /* 0x002ee80000100800 */
[----:B------:R-:W3:Y:S01]  /*2b8a0*/  LDL R7, [R1+0x20d0] ;  /* 0x0020d00001077983 */ /* 0x000ee20000100800 */
[----:B------:R-:W-:-:S03]  /*2b8b0*/  PRMT R10, RZ, 0x7610, R10 ;  /* 0x00007610ff0a7816 */ /* 0x000fc6000000000a */
[----:B--2---:R1:W-:Y:S04]  /*2b8c0*/  STL [R1+0x30], R29 ;  /* 0x0000301d01007387 */ /* 0x0043e80000100800 */
[----:B-1----:R-:W2:Y:S01]  /*2b8d0*/  LDL R29, [R1+0x20f0] ;  /* 0x0020f000011d7983 */ /* 0x002ea20000100800 */
[-C--:B---3--:R-:W-:Y:S02]  /*2b8e0*/  @P2 LOP3.LUT R7, R7, R6.reuse, RZ, 0x3c, !PT ;  /* 0x0000000607072212 */ /* 0x088fe400078e3cff */
[----:B------:R-:W-:Y:S02]  /*2b8f0*/  ISETP.GT.AND P1, PT, R4, 0x6a, PT ;  /* 0x0000006a0400780c */ /* 0x000fe40003f24270 */
        /* <DEDUP_REMOVED lines=31> */
[----:B-1----:R-:W3:Y:S01]  /*2baf0*/  LDL R7, [R1+0x20e8] ;  /* 0x0020e80001077983 */ /* 0x002ee20000100800 */
[----:B------:R-:W-:Y:S01]  /*2bb00*/  PRMT R3, RZ, 0x7610, R3 ;  /* 0x00007610ff037816 */ /* 0x000fe20000000003 */
[----:B------:R-:W-:Y:S01]  /*2bb10*/  @P2 IMAD.MOV.U32 R6, RZ, RZ, R29 ;  /* 0x000000ffff062224 */ /* 0x000fe200078e001d */
[----:B------:R-:W-:Y:S01]  /*2bb20*/  ISETP.GT.AND P1, PT, R4, 0x6c, PT ;  /* 0x0000006c0400780c */ /* 0x000fe20003f24270 */
[----:B--2---:R1:W-:Y:S01]  /*2bb30*/  STL [R1+0xa784], R28 ;  /* 0x00a7841c01007387 */ /* 0x0043e20000100800 */
[----:B------:R-:W-:Y:S01]  /*2bb40*/  PRMT R2, RZ, 0x7610, R2 ;  /* 0x00007610ff027816 */ /* 0x000fe20000000002 */
[----:B------:R-:W2:Y:S02]  /*2bb50*/  LDL R29, [R1+0x2144] ;  /* 0x00214400011d7983 */ /* 0x000ea40000100800 */
[----:B---3--:R3:W2:Y:S04]  /*2bb60*/  @P2 LDG.E.U16 R3, [R6.64] ;  /* 0x0000000606032981 */ /* 0x0086a8000c1e1500 */
[----:B---3--:R-:W3:Y:S04]  /*2bb70*/  LDL R6, [R1+0x20d4] ;  /* 0x0020d40001067983 */ /* 0x008ee80000100800 */
[----:B------:R-:W3:Y:S04]  /*2bb80*/  LDL R7, [R1+0x20fc] ;  /* 0x0020fc0001077983 */ /* 0x000ee80000100800 */
[----:B--2---:R-:W-:Y:S01]  /*2bb90*/  STL [R1+0xa788], R3 ;  /* 0x00a7880301007387 */ /* 0x004fe20000100800 */
[----:B---3--:R-:W-:-:S04]  /*2bba0*/  @P1 LOP3.LUT R7, R7, R6, RZ, 0x3c, !PT ;  /* 0x0000000607071212 */ /* 0x008fc800078e3cff */
[----:B------:R-:W-:-:S04]  /*2bbb0*/  @P1 LOP3.LUT R6, R7, R6, RZ, 0x3c, !PT ;  /* 0x0000000607061212 */ /* 0x000fc800078e3cff */
[----:B------:R-:W-:-:S05]  /*2bbc0*/  @P1 LOP3.LUT R7, R7, R6, RZ, 0x3c, !PT ;  /* 0x0000000607071212 */ /* 0x000fca00078e3cff */
[----:B------:R2:W3:Y:S04]  /*2bbd0*/  @P1 LDG.E.U16 R2, [R6.64] ;  /* 0x0000000606021981 */ /* 0x0004e8000c1e1500 */
[----:B--2---:R-:W2:Y:S04]  /*2bbe0*/  LDL R6, [R1+0x20f8] ;  /* 0x0020f80001067983 */ /* 0x004ea80000100800 */
[----:B------:R-:W2:Y:S01]  /*2bbf0*/  LDL R7, [R1+0x2104] ;  /* 0x0021040001077983 */ /* 0x000ea20000100800 */
[----:B------:R-:W-:Y:S02]  /*2bc00*/  PRMT R0, RZ, 0x7610, R0 ;  /* 0x00007610ff007816 */ /* 0x000fe40000000000 */
[----:B------:R-:W-:Y:S01]  /*2bc10*/  ISETP.GT.AND P2, PT, R4, 0x70, PT ;  /* 0x000000700400780c */ /* 0x000fe20003f44270 */
[----:B---3--:R3:W-:Y:S01]  /*2bc20*/  STL [R1+0xa778], R2 ;  /* 0x00a7780201007387 */ /* 0x0087e20000100800 */
[----:B--2---:R-:W-:-:S04]  /*2bc30*/  @P1 LOP3.LUT R7, R7, R6, RZ, 0x3c, !PT ;  /* 0x0000000607071212 */ /* 0x004fc800078e3cff */
[----:B------:R-:W-:-:S04]  /*2bc40*/  @P1 LOP3.LUT R6, R7, R6, RZ, 0x3c, !PT ;  /* 0x0000000607061212 */ /* 0x000fc800078e3cff */
[----:B------:R-:W-:-:S05]  /*2bc50*/  @P1 LOP3.LUT R7, R7, R6, RZ, 0x3c, !PT ;  /* 0x0000000607071212 */ /* 0x000fca00078e3cff */
[----:B------:R2:W3:Y:S04]  /*2bc60*/  @P1 LDG.E.U16 R0, [R6.64] ;  /* 0x0000000606001981 */ /* 0x0004e8000c1e1500 */
[----:B--2---:R-:W2:Y:S04]  /*2bc70*/  LDL R6, [R1+0x2114] ;  /* 0x0021140001067983 */ /* 0x004ea80000100800 */
[----:B------:R-:W2:Y:S01]  /*2bc80*/  LDL R7, [R1+0x213c] ;  /* 0x00213c0001077983 */ /* 0x000ea20000100800 */
[----:B-1----:R-:W-:-:S03]  /*2bc90*/  PRMT R28, RZ, 0x7610, R28 ;  /* 0x00007610ff1c7816 */ /* 0x002fc6000000001c */
[----:B---3--:R-:W-:Y:S01]  /*2bca0*/  STL [R1+0xa77c], R0 ;  /* 0x00a77c0001007387 */ /* 0x008fe20000100800 */
        /* <DEDUP_REMOVED lines=9> */
[----:B------:R-:W2:Y:S03]  /*2bd40*/  LDL R29, [R1+0x2140] ;  /* 0x00214000011d7983 */ /* 0x000ea60000100800 */
[----:B---3--:R3:W2:Y:S04]  /*2bd50*/  @P2 LDG.E.U16 R2, [R6.64] ;  /* 0x0000000606022981 */ /* 0x0086a8000c1e1500 */
[----:B-1----:R-:W4:Y:S04]  /*2bd60*/  LDL R28, [R1+0x214c] ;  /* 0x00214c00011c7983 */ /* 0x002f280000100800 */
[----:B---3--:R-:W3:Y:S04]  /*2bd70*/  LDL R6, [R1+0x2194] ;  /* 0x0021940001067983 */ /* 0x008ee80000100800 */
[----:B------:R-:W3:Y:S01]  /*2bd80*/  LDL R7, [R1+0x21bc] ;  /* 0x0021bc0001077983 */ /* 0x000ee20000100800 */
[----:B------:R-:W-:-:S03]  /*2bd90*/  PRMT R0, RZ, 0x7610, R0 ;  /* 0x00007610ff007816 */ /* 0x000fc60000000000 */
[----:B--2---:R1:W-:Y:S04]  /*2bda0*/  STL [R1+0xa7d0], R2 ;  /* 0x00a7d00201007387 */ /* 0x0043e80000100800 */
[----:B-1----:R-:W2:Y:S01]  /*2bdb0*/  LDL R2, [R1+0x21c4] ;  /* 0x0021c40001027983 */ /* 0x002ea20000100800 */
[----:B---3--:R-:W-:-:S04]  /*2bdc0*/  @P3 LOP3.LUT R7, R7, R6, RZ, 0x3c, !PT ;  /* 0x0000000607073212 */ /* 0x008fc800078e3cff */
[----:B------:R-:W-:-:S04]  /*2bdd0*/  @P3 LOP3.LUT R6, R7, R6, RZ, 0x3c, !PT ;  /* 0x0000000607063212 */ /* 0x000fc800078e3cff */
[----:B------:R-:W-:-:S05]  /*2bde0*/  @P3 LOP3.LUT R7, R7, R6, RZ, 0x3c, !PT ;  /* 0x0000000607073212 */ /* 0x000fca00078e3cff */
[----:B------:R1:W3:Y:S04]  /*2bdf0*/  @P3 LDG.E.U16 R0, [R6.64] ;  /* 0x0000000606003981 */ /* 0x0002e8000c1e1500 */
[----:B-1----:R-:W4:Y:S01]  /*2be00*/  LDL R7, [R1+0x21b8] ;  /* 0x0021b80001077983 */ /* 0x002f220000100800 */
[----:B------:R-:W-:Y:S01]  /*2be10*/  PRMT R3, RZ, 0x7610, R3 ;  /* 0x00007610ff037816 */ /* 0x000fe20000000003 */
[----:B--2---:R-:W-:Y:S02]  /*2be20*/  @P3 IMAD.MOV.U32 R6, RZ, RZ, R2 ;  /* 0x000000ffff063224 */ /* 0x004fe400078e0002 */
[----:B---3--:R-:W-:Y:S01]  /*2be30*/  STL [R1+0xa7d4], R0 ;  /* 0x00a7d40001007387 */ /* 0x008fe20000100800 */
[----:B------:R-:W-:Y:S02]  /*2be40*/  ISETP.GT.AND P1, PT, R4, 0x6d, PT ;  /* 0x0000006d0400780c */ /* 0x000fe40003f24270 */
[----:B0-----:R-:W-:-:S02]  /*2be50*/  PRMT R5, RZ, 0x7610, R5 ;  /* 0x00007610ff057816 */ /* 0x001fc40000000005 */
[----:B------:R-:W-:Y:S02]  /*2be60*/  ISETP.GT.AND P2, PT, R4, 0x71, PT ;  /* 0x000000710400780c */ /* 0x000fe40003f44270 */
[----:B------:R-:W-:Y:S01]  /*2be70*/  PRMT R27, RZ, 0x7610, R27 ;  /* 0x00007610ff1b7816 */ /* 0x000fe2000000001b */
[----:B------:R-:W2:Y:S04]  /*2be80*/  LDL R2, [R1+0x21cc] ;  /* 0x0021cc0001027983 */ /* 0x000ea80000100800 */
[----:B----4-:R0:W3:Y:S04]  /*2be90*/  @P3 LDG.E.U16 R3, [R6.64] ;  /* 0x0000000606033981 */ /* 0x0100e8000c1e1500 */
[----:B0-----:R-:W4:Y:S04]  /*2bea0*/  LDL R6, [R1+0x2100] ;  /* 0x0021000001067983 */ /* 0x001f280000100800 */
[----:B------:R-:W4:Y:S02]  /*2beb0*/  LDL R7, [R1+0x210c] ;  /* 0x00210c0001077983 */ /* 0x000f240000100800 */
[----:B----4-:R-:W-:-:S04]  /*2bec0*/  @P1 LOP3.LUT R7, R7, R6, RZ, 0x3c, !PT ;  /* 0x0000000607071212 */ /* 0x010fc800078e3cff */
[----:B------:R-:W-:-:S04]  /*2bed0*/  @P1 LOP3.LUT R6, R7, R6, RZ, 0x3c, !PT ;  /* 0x0000000607061212 */ /* 0x000fc800078e3cff */
[----:B------:R-:W-:-:S05]  /*2bee0*/  @P1 LOP3.LUT R7, R7, R6, RZ, 0x3c, !PT ;  /* 0x0000000607071212 */ /* 0x000fca00078e3cff */
[----:B------:R0:W4:Y:S04]  /*2bef0*/  @P1 LDG.E.U16 R5, [R6.64] ;  /* 0x0000000606051981 */ /* 0x000128000c1e1500 */
[----:B---3--:R1:W-:Y:S01]  /*2bf00*/  STL [R1+0xa7d8], R3 ;  /* 0x00a7d80301007387 */ /* 0x0083e20000100800 */
[----:B0-----:R-:W-:Y:S02]  /*2bf10*/  @P2 IMAD.MOV.U32 R6, RZ, RZ, R28 ;  /* 0x000000ffff062224 */ /* 0x001fe400078e001c */
[----:B------:R-:W-:Y:S01]  /*2bf20*/  @P2 IMAD.MOV.U32 R7, RZ, RZ, R29 ;  /* 0x000000ffff072224 */ /* 0x000fe200078e001d */
[----:B-1----:R-:W3:Y:S04]  /*2bf30*/  LDL R3, [R1+0x21c0] ;  /* 0x0021c00001037983 */ /* 0x002ee80000100800 */
[----:B------:R0:W2:Y:S04]  /*2bf40*/  @P2 LDG.E.U16 R27, [R6.64] ;  /* 0x00000006061b2981 */ /* 0x0000a8000c1e1500 */
[----:B----4-:R1:W-:Y:S04]  /*2bf50*/  STL [R1], R5 ;  /* 0x0000000501007387 */ /* 0x0103e80000100800 */
[----:B-1----:R-:W4:Y:S01]  /*2bf60*/  LDL.LU R5, [R1+0xa7dc] ;  /* 0x00a7dc0001057983 */ /* 0x002f220000300800 */
[----:B0-----:R-:W2:Y:S02]  /*2bf70*/  LDL R6, [R1+0x2148] ;  /* 0x0021480001067983 */ /* 0x001ea40000100800 */
[----:B------:R-:W2:Y:S01]  /*2bf80*/  LDL R7, [R1+0x2150] ;  /* 0x0021500001077983 */ /* 0x000ea20000100800 */
[----:B------:R-:W-:Y:S01]  /*2bf90*/  PRMT R26, RZ, 0x7610, R26 ;  /* 0x00007610ff1a7816 */ /* 0x000fe2000000001a */
[----:B------:R-:W3:Y:S04]  /*2bfa0*/  LDL R29, [R1+0x21c8] ;  /* 0x0021c800011d7983 */ /* 0x000ee80000100800 */
[----:B------:R-:W3:Y:S01]  /*2bfb0*/  LDL R28, [R1+0x21d0] ;  /* 0x0021d000011c7983 */ /* 0x000ee20000100800 */
[----:B------:R-:W-:-:S02]  /*2bfc0*/  ISETP.GT.AND P3, PT, R4, 0x79, PT ;  /* 0x000000790400780c */ /* 0x000fc40003f64270 */
[----:B--2---:R-:W-:-:S04]  /*2bfd0*/  @P2 LOP3.LUT R7, R7, R6, RZ, 0x3c, !PT ;  /* 0x0000000607072212 */ /* 0x004fc800078e3cff */
[----:B------:R-:W-:-:S04]  /*2bfe0*/  @P2 LOP3.LUT R6, R7, R6, RZ, 0x3c, !PT ;  /* 0x0000000607062212 */ /* 0x000fc800078e3cff */
[----:B------:R-:W-:-:S05]  /*2bff0*/  @P2 LOP3.LUT R7, R7, R6, RZ, 0x3c, !PT ;  /* 0x0000000607072212 */ /* 0x000fca00078e3cff */
[----:B------:R0:W2:Y:S01]  /*2c000*/  @P2 LDG.E.U16 R26, [R6.64] ;  /* 0x00000006061a2981 */ /* 0x0000a2000c1e1500 */
[----:B------:R-:W-:-:S03]  /*2c010*/  PRMT R25, RZ, 0x7610, R25 ;  /* 0x00007610ff197816 */ /* 0x000fc60000000019 */
[----:B------:R1:W-:Y:S01]  /*2c020*/  STL [R1+0xa7bc], R27 ;  /* 0x00a7bc1b01007387 */ /* 0x0003e20000100800 */
[----:B------:R-:W-:Y:S01]  /*2c030*/  PRMT R24, RZ, 0x7610, R24 ;  /* 0x00007610ff187816 */ /* 0x000fe20000000018 */
[----:B0-----:R-:W-:Y:S02]  /*2c040*/  @P3 IMAD.MOV.U32 R6, RZ, RZ, R2 ;  /* 0x000000ffff063224 */ /* 0x001fe400078e0002 */
[----:B---3--:R-:W-:Y:S01]  /*2c050*/  @P3 IMAD.MOV.U32 R7, RZ, RZ, R3 ;  /* 0x000000ffff073224 */ /* 0x008fe200078e0003 */
[----:B-1----:R-:W3:Y:S04]  /*2c060*/  LDL R27, [R1+0x215c] ;  /* 0x00215c00011b7983 */ /* 0x002ee80000100800 */
[----:B------:R0:W3:Y:S02]  /*2c070*/  @P3 LDG.E.U16 R25, [R6.64] ;  /* 0x0000000606193981 */ /* 0x0000e4000c1e1500 */
[----:B0-----:R-:W-:-:S02]  /*2c080*/  @P3 IMAD.MOV.U32 R6, RZ, RZ, R28 ;  /* 0x000000ffff063224 */ /* 0x001fc400078e001c */
[----:B------:R-:W-:-:S05]  /*2c090*/  @P3 IMAD.MOV.U32 R7, RZ, RZ, R29 ;  /* 0x000000ffff073224 */ /* 0x000fca00078e001d */
[----:B------:R0:W4:Y:S04]  /*2c0a0*/  @P3 LDG.E.U16 R24, [R6.64] ;  /* 0x0000000606183981 */ /* 0x000128000c1e1500 */
[----:B--2---:R1:W-:Y:S01]  /*2c0b0*/  STL [R1+0xa7c0], R26 ;  /* 0x00a7c01a01007387 */ /* 0x0043e20000100800 */
[----:B------:R-:W2:Y:S02]  /*2c0c0*/  LDL R3, [R1+0x2158] ;  /* 0x0021580001037983 */ /* 0x000ea40000100800 */
[----:B------:R-:W2:Y:S01]  /*2c0d0*/  LDL R2, [R1+0x2164] ;  /* 0x0021640001027983 */ /* 0x000ea20000100800 */
[----:B-1----:R-:W2:Y:S01]  /*2c0e0*/  LDL R26, [R1+0x2134] ;  /* 0x00213400011a7983 */ /* 0x002ea20000100800 */
[----:B------:R-:W-:Y:S02]  /*2c0f0*/  ISETP.GT.AND P2, PT, R4, 0x72, PT ;  /* 0x000000720400780c */ /* 0x000fe40003f44270 */
[----:B------:R-:W-:Y:S01]  /*2c100*/  PRMT R23, RZ, 0x7610, R23 ;  /* 0x00007610ff177816 */ /* 0x000fe20000000017 */
[----:B---3--:R-:W-:Y:S01]  /*2c110*/  STL [R1+0xa7c4], R25 ;  /* 0x00a7c41901007387 */ /* 0x008fe20000100800 */
[----:B------:R-:W3:Y:S02]  /*2c120*/  LDL R29, [R1+0x21b4] ;  /* 0x0021b400011d7983 */ /* 0x000ee40000100800 */
[----:B------:R-:W3:Y:S01]  /*2c130*/  LDL R28, [R1+0x21dc] ;  /* 0x0021dc00011c7983 */ /* 0x000ee20000100800 */
[----:B------:R-:W-:-:S06]  /*2c140*/  PRMT R22, RZ, 0x7610, R22 ;  /* 0x00007610ff167816 */ /* 0x000fcc0000000016 */
[----:B0-----:R-:W-:Y:S01]  /*2c150*/  @P2 IMAD.MOV.U32 R6, RZ, RZ, R27 ;  /* 0x000000ffff062224 */ /* 0x001fe200078e001b */
[----:B----4-:R-:W-:Y:S01]  /*2c160*/  STL [R1+0xa7c8], R24 ;  /* 0x00a7c81801007387 */ /* 0x010fe20000100800 */
[----:B------:R-:W4:Y:S02]  /*2c170*/  LDL R27, [R1+0x21d8] ;  /* 0x0021d800011b7983 */ /* 0x000f240000100800 */
[----:B--2---:R-:W-:Y:S02]  /*2c180*/  @P2 IMAD.MOV.U32 R7, RZ, RZ, R26 ;  /* 0x000000ffff072224 */ /* 0x004fe400078e001a */
[----:B------:R-:W2:Y:S04]  /*2c190*/  LDL R26, [R1+0x21e4] ;  /* 0x0021e400011a7983 */ /* 0x000ea80000100800 */
[----:B------:R0:W2:Y:S02]  /*2c1a0*/  @P2 LDG.E.U16 R23, [R6.64] ;  /* 0x0000000606172981 */ /* 0x0000a4000c1e1500 */
[----:B0-----:R-:W-:-:S02]  /*2c1b0*/  @P2 IMAD.MOV.U32 R6, RZ, RZ, R2 ;  /* 0x000000ffff062224 */ /* 0x001fc400078e0002 */
[----:B------:R-:W-:-:S05]  /*2c1c0*/  @P2 IMAD.MOV.U32 R7, RZ, RZ, R3 ;  /* 0x000000ffff072224 */ /* 0x000fca00078e0003 */
[----:B------:R3:W2:Y:S01]  /*2c1d0*/  @P2 LDG.E.U16 R22, [R6.64] ;  /* 0x0000000606162981 */ /* 0x0006a2000c1e1500 */
[----:B------:R-:W-:Y:S02]  /*2c1e0*/  ISETP.GT.AND P3, PT, R4, 0x7a, PT ;  /* 0x0000007a0400780c */ /* 0x000fe40003f64270 */
[----:B------:R-:W-:Y:S02]  /*2c1f0*/  PRMT R21, RZ, 0x7610, R21 ;  /* 0x00007610ff157816 */ /* 0x000fe40000000015 */
[----:B------:R-:W-:-:S09]  /*2c200*/  PRMT R20, RZ, 0x7610, R20 ;  /* 0x00007610ff147816 */ /* 0x000fd20000000014 */
[----:B---3--:R-:W-:Y:S02]  /*2c210*/  @P3 IMAD.MOV.U32 R6, RZ, RZ, R28 ;  /* 0x000000ffff063224 */ /* 0x008fe400078e001c */
[----:B------:R-:W-:-:S05]  /*2c220*/  @P3 IMAD.MOV.U32 R7, RZ, RZ, R29 ;  /* 0x000000ffff073224 */ /* 0x000fca00078e001d */
[----:B------:R4:W3:Y:S02]  /*2c230*/  @P3 LDG.E.U16 R21, [R6.64] ;  /* 0x0000000606153981 */ /* 0x0008e4000c1e1500 */
[----:B----4-:R-:W-:Y:S02]  /*2c240*/  @P3 IMAD.MOV.U32 R7, RZ, RZ, R27 ;  /* 0x000000ffff073224 */ /* 0x010fe400078e001b */
[----:B--2---:R-:W-:Y:S01]  /*2c250*/  @P3 IMAD.MOV.U32 R6, RZ, RZ, R26 ;  /* 0x000000ffff063224 */ /* 0x004fe200078e001a */
[----:B------:R-:W-:Y:S01]  /*2c260*/  STL [R1+0xa7a8], R23 ;  /* 0x00a7a81701007387 */ /* 0x000fe20000100800 */
[----:B------:R-:W2:Y:S02]  /*2c270*/  LDL R3, [R1+0x2160] ;  /* 0x0021600001037983 */ /* 0x000ea40000100800 */
[----:B------:R-:W4:Y:S01]  /*2c280*/  LDL R2, [R1+0x216c] ;  /* 0x00216c0001027983 */ /* 0x000f220000100800 */
[----:B------:R2:W4:Y:S04]  /*2c290*/  @P3 LDG.E.U16 R20, [R6.64] ;  /* 0x0000000606143981 */ /* 0x000528000c1e1500 */
[----:B------:R0:W-:Y:S01]  /*2c2a0*/  STL [R1+0xa7ac], R22 ;  /* 0x00a7ac1601007387 */ /* 0x0001e20000100800 */
[----:B------:R-:W4:Y:S03]  /*2c2b0*/  LDL R28, [R1+0x2168] ;  /* 0x00216800011c7983 */ /* 0x000f260000100800 */
[----:B0-----:R-:W4:Y:S01]  /*2c2c0*/  LDL R22, [R1+0x2170] ;  /* 0x0021700001167983 */ /* 0x001f220000100800 */
[----:B------:R-:W-:-:S02]  /*2c2d0*/  ISETP.GT.AND P2, PT, R4, 0x73, PT ;  /* 0x000000730400780c */ /* 0x000fc40003f44270 */
[----:B------:R-:W-:Y:S02]  /*2c2e0*/  PRMT R19, RZ, 0x7610, R19 ;  /* 0x00007610ff137816 */ /* 0x000fe40000000013 */
[----:B------:R-:W-:Y:S01]  /*2c2f0*/  PRMT R18, RZ, 0x7610, R18 ;  /* 0x00007610ff127816 */ /* 0x000fe20000000012 */
[----:B---3--:R0:W-:Y:S01]  /*2c300*/  STL [R1+0xa7b0], R21 ;  /* 0x00a7b01501007387 */ /* 0x0081e20000100800 */
[----:B------:R-:W3:Y:S02]  /*2c310*/  LDL R27, [R1+0x21e0] ;  /* 0x0021e000011b7983 */ /* 0x000ee40000100800 */
[----:B------:R-:W3:Y:S05]  /*2c320*/  LDL R26, [R1+0x21ec] ;  /* 0x0021ec00011a7983 */ /* 0x000eea0000100800 */
[----:B--2---:R-:W-:-:S02]  /*2c330*/  @P2 IMAD.MOV.U32 R7, RZ, RZ, R3 ;  /* 0x000000ffff072224 */ /* 0x004fc400078e0003 */
[----:B----4-:R-:W-:Y:S01]  /*2c340*/  @P2 IMAD.MOV.U32 R6, RZ, RZ, R2 ;  /* 0x000000ffff062224 */ /* 0x010fe200078e0002 */
[----:B------:R-:W-:Y:S01]  /*2c350*/  STL [R1+0xa7b4], R20 ;  /* 0x00a7b41401007387 */ /* 0x000fe20000100800 */
[----:B------:R-:W2:Y:S02]  /*2c360*/  LDL R3, [R1+0x21e8] ;  /* 0x0021e80001037983 */ /* 0x000ea40000100800 */
[----:B------:R-:W4:Y:S01]  /*2c370*/  LDL R2, [R1+0x21f0] ;  /* 0x0021f00001027983 */ /* 0x000f220000100800 */
[----:B------:R1:W4:Y:S02]  /*2c380*/  @P2 LDG.E.U16 R19, [R6.64] ;  /* 0x0000000606132981 */ /* 0x000324000c1e1500 */
[----:B-1----:R-:W-:Y:S02]  /*2c390*/  @P2 IMAD.MOV.U32 R7, RZ, RZ, R28 ;  /* 0x000000ffff072224 */ /* 0x002fe400078e001c */
[----:B------:R-:W-:-:S05]  /*2c3a0*/  @P2 IMAD.MOV.U32 R6, RZ, RZ, R22 ;  /* 0x000000ffff062224 */ /* 0x000fca00078e0016 */
[----:B------:R3:W4:Y:S01]  /*2c3b0*/  @P2 LDG.E.U16 R18, [R6.64] ;  /* 0x0000000606122981 */ /* 0x000722000c1e1500 */
[----:B------:R-:W-:Y:S02]  /*2c3c0*/  ISETP.GT.AND P3, PT, R4, 0x7b, PT ;  /* 0x0000007b0400780c */ /* 0x000fe40003f64270 */
[----:B------:R-:W-:Y:S02]  /*2c3d0*/  PRMT R17, RZ, 0x7610, R17 ;  /* 0x00007610ff117816 */ /* 0x000fe40000000011 */
[----:B------:R-:W-:-:S09]  /*2c3e0*/  PRMT R16, RZ, 0x7610, R16 ;  /* 0x00007610ff107816 */ /* 0x000fd20000000010 */
[----:B---3--:R-:W-:Y:S02]  /*2c3f0*/  @P3 IMAD.MOV.U32 R6, RZ, RZ, R26 ;  /* 0x000000ffff063224 */ /* 0x008fe400078e001a */
[----:B------:R-:W-:-:S05]  /*2c400*/  @P3 IMAD.MOV.U32 R7, RZ, RZ, R27 ;  /* 0x000000ffff073224 */ /* 0x000fca00078e001b */
[----:B------:R2:W3:Y:S02]  /*2c410*/  @P3 LDG.E.U16 R17, [R6.64] ;  /* 0x0000000606113981 */ /* 0x0004e4000c1e1500 */
[----:B--2---:R-:W-:Y:S02]  /*2c420*/  @P3 IMAD.MOV.U32 R7, RZ, RZ, R3 ;  /* 0x000000ffff073224 */ /* 0x004fe400078e0003 */
[----:B----4-:R-:W-:Y:S01]  /*2c430*/  @P3 IMAD.MOV.U32 R6, RZ, RZ, R2 ;  /* 0x000000ffff063224 */ /* 0x010fe200078e0002 */
[----:B------:R-:W-:Y:S01]  /*2c440*/  STL [R1+0xa78c], R19 ;  /* 0x00a78c1301007387 */ /* 0x000fe20000100800 */
[----:B------:R-:W2:Y:S02]  /*2c450*/  LDL R22, [R1+0x2108] ;  /* 0x0021080001167983 */ /* 0x000ea40000100800 */
[----:B0-----:R-:W4:Y:S01]  /*2c460*/  LDL R21, [R1+0x2110] ;  /* 0x0021100001157983 */ /* 0x001f220000100800 */
[----:B------:R2:W4:Y:S04]  /*2c470*/  @P3 LDG.E.U16 R16, [R6.64] ;  /* 0x0000000606103981 */ /* 0x000528000c1e1500 */
[----:B------:R-:W-:Y:S01]  /*2c480*/  STL [R1+0xa790], R18 ;  /* 0x00a7901201007387 */ /* 0x000fe20000100800 */
[----:B------:R-:W4:Y:S02]  /*2c490*/  LDL R27, [R1+0x2154] ;  /* 0x00215400011b7983 */ /* 0x000f240000100800 */
[----:B------:R-:W4:Y:S01]  /*2c4a0*/  LDL R26, [R1+0x217c] ;  /* 0x00217c00011a7983 */ /* 0x000f220000100800 */
[----:B------:R-:W-:-:S02]  /*2c4b0*/  ISETP.GT.AND P2, PT, R4, 0x74, PT ;  /* 0x000000740400780c */ /* 0x000fc40003f44270 */
[----:B------:R-:W-:Y:S02]  /*2c4c0*/  PRMT R15, RZ, 0x7610, R15 ;  /* 0x00007610ff0f7816 */ /* 0x000fe4000000000f */
[----:B------:R-:W-:Y:S01]  /*2c4d0*/  PRMT R14, RZ, 0x7610, R14 ;  /* 0x00007610ff0e7816 */ /* 0x000fe2000000000e */
[----:B---3--:R-:W-:Y:S01]  /*2c4e0*/  STL [R1+0xa794], R17 ;  /* 0x00a7941101007387 */ /* 0x008fe20000100800 */
[----:B------:R-:W3:Y:S02]  /*2c4f0*/  LDL R3, [R1+0x2178] ;  /* 0x0021780001037983 */ /* 0x000ee40000100800 */
[----:B------:R-:W3:Y:S02]  /*2c500*/  LDL R2, [R1+0x2184] ;  /* 0x0021840001027983 */ /* 0x000ee40000100800 */
[----:B--2---:R-:W-:Y:S02]  /*2c510*/  @P1 IMAD.MOV.U32 R7, RZ, RZ, R22 ;  /* 0x000000ffff071224 */ /* 0x004fe400078e0016 */
[----:B----4-:R-:W-:Y:S01]  /*2c520*/  @P1 IMAD.MOV.U32 R6, RZ, RZ, R21 ;  /* 0x000000ffff061224 */ /* 0x010fe200078e0015 */
[----:B------:R-:W-:Y:S01]  /*2c530*/  STL [R1+0xa798], R16 ;  /* 0x00a7981001007387 */ /* 0x000fe20000100800 */
[----:B------:R-:W2:Y:S02]  /*2c540*/  LDL R22, [R1+0x21d4] ;  /* 0x0021d40001167983 */ /* 0x000ea40000100800 */
[----:B------:R-:W4:Y:S01]  /*2c550*/  LDL R21, [R1+0x21fc] ;  /* 0x0021fc0001157983 */ /* 0x000f220000100800 */
[----:B------:R0:W4:Y:S02]  /*2c560*/  @P1 LDG.E.U16 R15, [R6.64] ;  /* 0x00000006060f1981 */ /* 0x000124000c1e1500 */
[----:B0-----:R-:W-:-:S02]  /*2c570*/  @P2 IMAD.MOV.U32 R7, RZ, RZ, R27 ;  /* 0x000000ffff072224 */ /* 0x001fc400078e001b */
[----:B------:R-:W-:-:S05]  /*2c580*/  @P2 IMAD.MOV.U32 R6, RZ, RZ, R26 ;  /* 0x000000ffff062224 */ /* 0x000fca00078e001a */
[----:B------:R3:W4:Y:S01]  /*2c590*/  @P2 LDG.E.U16 R14, [R6.64] ;  /* 0x00000006060e2981 */ /* 0x000722000c1e1500 */
[----:B------:R-:W-:Y:S02]  /*2c5a0*/  ISETP.GT.AND P3, PT, R4, 0x7c, PT ;  /* 0x0000007c0400780c */ /* 0x000fe40003f64270 */
[----:B------:R-:W-:Y:S02]  /*2c5b0*/  PRMT R13, RZ, 0x7610, R13 ;  /* 0x00007610ff0d7816 */ /* 0x000fe4000000000d */
[----:B------:R-:W-:Y:S01]  /*2c5c0*/  PRMT R12, RZ, 0x7610, R12 ;  /* 0x00007610ff0c7816 */ /* 0x000fe2000000000c */
[----:B---3--:R-:W-:Y:S02]  /*2c5d0*/  @P2 IMAD.MOV.U32 R7, RZ, RZ, R3 ;  /* 0x000000ffff072224 */ /* 0x008fe400078e0003 */
[----:B------:R-:W-:-:S05]  /*2c5e0*/  @P2 IMAD.MOV.U32 R6, RZ, RZ, R2 ;  /* 0x000000ffff062224 */ /* 0x000fca00078e0002 */
[----:B------:R2:W3:Y:S02]  /*2c5f0*/  @P2 LDG.E.U16 R13, [R6.64] ;  /* 0x00000006060d2981 */ /* 0x0004e4000c1e1500 */
[----:B--2---:R-:W-:Y:S02]  /*2c600*/  @P3 IMAD.MOV.U32 R7, RZ, RZ, R22 ;  /* 0x000000ffff073224 */ /* 0x004fe400078e0016 */
[----:B----4-:R-:W-:Y:S01]  /*2c610*/  @P3 IMAD.MOV.U32 R6, RZ, RZ, R21 ;  /* 0x000000ffff063224 */ /* 0x010fe200078e0015 */
[----:B------:R-:W-:Y:S01]  /*2c620*/  STL [R1+0xa728], R15 ;  /* 0x00a7280f01007387 */ /* 0x000fe20000100800 */
[----:B------:R-:W2:Y:S02]  /*2c630*/  LDL R27, [R1+0x21f8] ;  /* 0x0021f800011b7983 */ /* 0x000ea40000100800 */
[----:B------:R-:W4:Y:S01]  /*2c640*/  LDL R26, [R1+0x2204] ;  /* 0x00220400011a7983 */ /* 0x000f220000100800 */
[----:B------:R2:W4:Y:S04]  /*2c650*/  @P3 LDG.E.U16 R12, [R6.64] ;  /* 0x00000006060c3981 */ /* 0x000528000c1e1500 */
[----:B------:R0:W-:Y:S01]  /*2c660*/  STL [R1+0xa780], R14 ;  /* 0x00a7800e01007387 */ /* 0x0001e20000100800 */
        /* <DEDUP_REMOVED lines=10> */
[----:B------:R1:W-:Y:S01]  /*2c710*/  STL [R1+0xa7a0], R12 ;  /* 0x00a7a00c01007387 */ /* 0x0003e20000100800 */
[----:B0-----:R-:W2:Y:S03]  /*2c720*/  LDL R14, [R1+0x2200] ;  /* 0x00220000010e7983 */ /* 0x001ea60000100800 */
[----:B------:R0:W4:Y:S04]  /*2c730*/  @P3 LDG.E.U16 R11, [R6.64] ;  /* 0x00000006060b3981 */ /* 0x000128000c1e1500 */
[----:B-1----:R-:W4:Y:S01]  /*2c740*/  LDL R12, [R1+0x220c] ;  /* 0x00220c00010c7983 */ /* 0x002f220000100800 */
        /* <DEDUP_REMOVED lines=10> */
[----:B----4-:R-:W-:Y:S01]  /*2c7f0*/  STL [R1+0xa7a4], R11 ;  /* 0x00a7a40b01007387 */ /* 0x010fe20000100800 */
[----:B------:R-:W2:Y:S02]  /*2c800*/  LDL R3, [R1+0x2208] ;  /* 0x0022080001037983 */ /* 0x000ea40000100800 */
[----:B------:R-:W4:Y:S02]  /*2c810*/  LDL R2, [R1+0x2210] ;  /* 0x0022100001027983 */ /* 0x000f240000100800 */
[----:B------:R-:W-:-:S05]  /*2c820*/  @P2 IMAD.MOV.U32 R6, RZ, RZ, R12 ;  /* 0x000000ffff062224 */ /* 0x000fca00078e000c */
[----:B------:R2:W4:Y:S04]  /*2c830*/  @P2 LDG.E.U16 R8, [R6.64] ;  /* 0x0000000606082981 */ /* 0x000528000c1e1500 */
[----:B------:R-:W-:Y:S01]  /*2c840*/  STL [R1+0xa72c], R10 ;  /* 0x00a72c0a01007387 */ /* 0x000fe20000100800 */
[----:B------:R-:W4:Y:S02]  /*2c850*/  LDL R27, [R1+0x2098] ;  /* 0x00209800011b7983 */ /* 0x000f240000100800 */
[----:B------:R-:W4:Y:S01]  /*2c860*/  LDL R26, [R1+0x20a4] ;  /* 0x0020a400011a7983 */ /* 0x000f220000100800 */
[----:B------:R-:W-:Y:S01]  /*2c870*/  PRMT R5, RZ, 0x7610, R5 ;  /* 0x00007610ff057816 */ /* 0x000fe20000000005 */
[----:B------:R-:W4:Y:S04]  /*2c880*/  LDL R22, [R1+0x20a0] ;  /* 0x0020a00001167983 */ /* 0x000f280000100800 */
[----:B------:R-:W4:Y:S04]  /*2c890*/  LDL R21, [R1+0x20ac] ;  /* 0x0020ac0001157983 */ /* 0x000f280000100800 */
[----:B---3--:R-:W-:Y:S01]  /*2c8a0*/  STL [R1+0xa730], R9 ;  /* 0x00a7300901007387 */ /* 0x008fe20000100800 */
[----:B--2---:R-:W-:-:S02]  /*2c8b0*/  @P2 IMAD.MOV.U32 R7, RZ, RZ, R3 ;  /* 0x000000ffff072224 */ /* 0x004fc400078e0003 */
[----:B----4-:R-:W-:-:S05]  /*2c8c0*/  @P2 IMAD.MOV.U32 R6, RZ, RZ, R2 ;  /* 0x000000ffff062224 */ /* 0x010fca00078e0002 */
[----:B------:R0:W2:Y:S04]  /*2c8d0*/  @P2 LDG.E.U16 R5, [R6.64] ;  /* 0x0000000606052981 */ /* 0x0000a8000c1e1500 */
[----:B------:R1:W-:Y:S01]  /*2c8e0*/  STL [R1+0xa734], R8 ;  /* 0x00a7340801007387 */ /* 0x0003e20000100800 */
[----:B------:R-:W3:Y:S02]  /*2c8f0*/  LDL R3, [R1+0x20a8] ;  /* 0x0020a80001037983 */ /* 0x000ee40000100800 */
[----:B------:R-:W4:Y:S02]  /*2c900*/  LDL R2, [R1+0x20b0] ;  /* 0x0020b00001027983 */ /* 0x000f240000100800 */
[----:B------:R-:W4:Y:S01]  /*2c910*/  LDL R14, [R1+0x20f4] ;  /* 0x0020f400010e7983 */ /* 0x000f220000100800 */
[----:B------:R-:W4:Y:S01]  /*2c920*/  LDL R12, [R1+0x211c] ;  /* 0x00211c00010c7983 */ /* 0x000f220000100800 */
[----:B-1----:R-:W-:Y:S01]  /*2c930*/  PRMT R8, RZ, 0x7610, R8 ;  /* 0x00007610ff087816 */ /* 0x002fe20000000008 */
[----:B0-----:R-:W-:-:S02]  /*2c940*/  @P0 IMAD.MOV.U32 R7, RZ, RZ, R27 ;  /* 0x000000ffff070224 */ /* 0x001fc400078e001b */
[----:B------:R-:W-:-:S05]  /*2c950*/  @P0 IMAD.MOV.U32 R6, RZ, RZ, R26 ;  /* 0x000000ffff060224 */ /* 0x000fca00078e001a */
[----:B------:R0:W4:Y:S01]  /*2c960*/  @P0 LDG.E.U16 R8, [R6.64] ;  /* 0x0000000606080981 */ /* 0x000122000c1e1500 */
[C---:B------:R-:W-:Y:S02]  /*2c970*/  ISETP.GT.AND P1, PT, R4.reuse, 0x67, PT ;  /* 0x000000670400780c */ /* 0x040fe40003f24270 */
[----:B------:R-:W-:Y:S02]  /*2c980*/  PRMT R25, RZ, 0x7610, R25 ;  /* 0x00007610ff197816 */ /* 0x000fe40000000019 */
[----:B------:R-:W-:-:S09]  /*2c990*/  ISETP.GT.AND P0, PT, R4, 0x6e, PT ;  /* 0x0000006e0400780c */ /* 0x000fd20003f04270 */
[----:B0-----:R-:W-:Y:S02]  /*2c9a0*/  @P1 IMAD.MOV.U32 R6, RZ, RZ, R21 ;  /* 0x000000ffff061224 */ /* 0x001fe400078e0015 */
[----:B------:R-:W-:Y:S01]  /*2c9b0*/  @P1 IMAD.MOV.U32 R7, RZ, RZ, R22 ;  /* 0x000000ffff071224 */ /* 0x000fe200078e0016 */
[----:B------:R-:W-:-:S04]  /*2c9c0*/  PRMT R24, RZ, 0x7610, R24 ;  /* 0x00007610ff187816 */ /* 0x000fc80000000018 */
[----:B------:R3:W4:Y:S04]  /*2c9d0*/  @P1 LDG.E.U16 R25, [R6.64] ;  /* 0x0000000606191981 */ /* 0x000728000c1e1500 */
[----:B--2---:R-:W-:Y:S01]  /*2c9e0*/  STL [R1+0xa738], R5 ;  /* 0x00a7380501007387 */ /* 0x004fe20000100800 */
[----:B------:R-:W2:Y:S02]  /*2c9f0*/  LDL R22, [R1+0x2118] ;  /* 0x0021180001167983 */ /* 0x000ea40000100800 */
[----:B------:R-:W2:Y:S02]  /*2ca00*/  LDL R21, [R1+0x2124] ;  /* 0x0021240001157983 */ /* 0x000ea40000100800 */
[----:B------:R-:W2:Y:S02]  /*2ca10*/  LDL R9, [R1+0x2120] ;  /* 0x0021200001097983 */ /* 0x000ea40000100800 */
[----:B---3--:R-:W-:-:S02]  /*2ca20*/  @P1 IMAD.MOV.U32 R7, RZ, RZ, R3 ;  /* 0x000000ffff071224 */ /* 0x008fc400078e0003 */
[----:B----4-:R-:W-:-:S05]  /*2ca30*/  @P1 IMAD.MOV.U32 R6, RZ, RZ, R2 ;  /* 0x000000ffff061224 */ /* 0x010fca00078e0002 */
[----:B------:R0:W3:Y:S04]  /*2ca40*/  @P1 LDG.E.U16 R24, [R6.64] ;  /* 0x0000000606181981 */ /* 0x0000e8000c1e1500 */
[----:B------:R1:W-:Y:S01]  /*2ca50*/  STL [R1+0x3b0], R8 ;  /* 0x0003b00801007387 */ /* 0x0003e20000100800 */
[----:B------:R-:W4:Y:S02]  /*2ca60*/  LDL R3, [R1+0x2128] ;  /* 0x0021280001037983 */ /* 0x000f240000100800 */
[----:B------:R-:W3:Y:S01]  /*2ca70*/  LDL R2, [R1+0x2130] ;  /* 0x0021300001027983 */ /* 0x000ee20000100800 */
[----:B-1----:R-:W3:Y:S01]  /*2ca80*/  LDL R8, [R1+0x212c] ;  /* 0x00212c0001087983 */ /* 0x002ee20000100800 */
[----:B0-----:R-:W-:Y:S02]  /*2ca90*/  @P0 IMAD.MOV.U32 R6, RZ, RZ, R12 ;  /* 0x000000ffff060224 */ /* 0x001fe400078e000c */
[----:B------:R-:W-:-:S02]  /*2caa0*/  @P0 IMAD.MOV.U32 R7, RZ, RZ, R14 ;  /* 0x000000ffff070224 */ /* 0x000fc400078e000e */
[----:B------:R-:W4:Y:S01]  /*2cab0*/  LDL R12, [R1+0x219c] ;  /* 0x00219c00010c7983 */ /* 0x000f220000100800 */
[----:B------:R-:W4:Y:S01]  /*2cac0*/  LDL R14, [R1+0x2174] ;  /* 0x00217400010e7983 */ /* 0x000f220000100800 */
[----:B------:R-:W-:Y:S02]  /*2cad0*/  PRMT R23, RZ, 0x7610, R23 ;  /* 0x00007610ff177816 */ /* 0x000fe40000000017 */
[----:B------:R-:W-:Y:S02]  /*2cae0*/  ISETP.GT.AND P1, PT, R4, 0x6f, PT ;  /* 0x0000006f0400780c */ /* 0x000fe40003f24270 */
[----:B------:R-:W-:Y:S02]  /*2caf0*/  PRMT R18, RZ, 0x7610, R18 ;  /* 0x00007610ff127816 */ /* 0x000fe40000000012 */
[----:B------:R2:W4:Y:S01]  /*2cb00*/  @P0 LDG.E.U16 R23, [R6.64] ;  /* 0x0000000606170981 */ /* 0x000522000c1e1500 */
[----:B------:R-:W-:Y:S02]  /*2cb10*/  PRMT R17, RZ, 0x7610, R17 ;  /* 0x00007610ff117816 */ /* 0x000fe40000000011 */
[----:B------:R-:W-:-:S02]  /*2cb20*/  PRMT R15, RZ, 0x7610, R15 ;  /* 0x00007610ff0f7816 */ /* 0x000fc4000000000f */
[----:B------:R-:W-:Y:S01]  /*2cb30*/  PRMT R11, RZ, 0x7610, R11 ;  /* 0x00007610ff0b7816 */ /* 0x000fe2000000000b */
[----:B--2---:R-:W-:Y:S02]  /*2cb40*/  @P0 IMAD.MOV.U32 R7, RZ, RZ, R22 ;  /* 0x000000ffff070224 */ /* 0x004fe400078e0016 */
[----:B------:R-:W-:-:S05]  /*2cb50*/  @P0 IMAD.MOV.U32 R6, RZ, RZ, R21 ;  /* 0x000000ffff060224 */ /* 0x000fca00078e0015 */
[----:B------:R0:W2:Y:S01]  /*2cb60*/  @P0 LDG.E.U16 R18, [R6.64] ;  /* 0x0000000606120981 */ /* 0x0000a2000c1e1500 */
[----:B------:R-:W-:Y:S01]  /*2cb70*/  ISETP.GT.AND P0, PT, R4, 0x76, PT ;  /* 0x000000760400780c */ /* 0x000fe20003f04270 */
[----:B0-----:R-:W-:Y:S02]  /*2cb80*/  @P1 IMAD.MOV.U32 R7, RZ, RZ, R9 ;  /* 0x000000ffff071224 */ /* 0x001fe400078e0009 */
[----:B------:R-:W2:Y:S01]  /*2cb90*/  LDL R9, [R1+0x2198] ;  /* 0x0021980001097983 */ /* 0x000ea20000100800 */
[----:B---3--:R-:W-:-:S03]  /*2cba0*/  @P1 IMAD.MOV.U32 R6, RZ, RZ, R8 ;  /* 0x000000ffff061224 */ /* 0x008fc600078e0008 */
[----:B------:R-:W3:Y:S04]  /*2cbb0*/  LDL R8, [R1+0x21a4] ;  /* 0x0021a40001087983 */ /* 0x000ee80000100800 */
[----:B------:R0:W3:Y:S02]  /*2cbc0*/  @P1 LDG.E.U16 R17, [R6.64] ;  /* 0x0000000606111981 */ /* 0x0000e4000c1e1500 */
[----:B0-----:R-:W-:Y:S02]  /*2cbd0*/  @P1 IMAD.MOV.U32 R6, RZ, RZ, R2 ;  /* 0x000000ffff061224 */ /* 0x001fe400078e0002 */
[----:B----4-:R-:W-:Y:S01]  /*2cbe0*/  @P1 IMAD.MOV.U32 R7, RZ, RZ, R3 ;  /* 0x000000ffff071224 */ /* 0x010fe200078e0003 */
[----:B------:R-:W4:Y:S04]  /*2cbf0*/  LDL R2, [R1+0x21ac] ;  /* 0x0021ac0001027983 */ /* 0x000f280000100800 */
[----:B------:R-:W4:Y:S04]  /*2cc00*/  LDL R3, [R1+0x21a0] ;  /* 0x0021a00001037983 */ /* 0x000f280000100800 */
[----:B------:R0:W4:Y:S02]  /*2cc10*/  @P1 LDG.E.U16 R15, [R6.64] ;  /* 0x00000006060f1981 */ /* 0x000124000c1e1500 */
[----:B0-----:R-:W-:-:S02]  /*2cc20*/  @P0 IMAD.MOV.U32 R6, RZ, RZ, R12 ;  /* 0x000000ffff060224 */ /* 0x001fc400078e000c */
[----:B------:R-:W-:-:S05]  /*2cc30*/  @P0 IMAD.MOV.U32 R7, RZ, RZ, R14 ;  /* 0x000000ffff070224 */ /* 0x000fca00078e000e */
[----:B------:R-:W4:Y:S01]  /*2cc40*/  @P0 LDG.E.U16 R11, [R6.64] ;  /* 0x00000006060b0981 */ /* 0x000f22000c1e1500 */
[----:B------:R-:W-:Y:S02]  /*2cc50*/  ISETP.GT.AND P1, PT, R4, 0x77, PT ;  /* 0x000000770400780c */ /* 0x000fe40003f24270 */
[----:B------:R-:W-:Y:S01]  /*2cc60*/  PRMT R20, RZ, 0x7610, R20 ;  /* 0x00007610ff147816 */ /* 0x000fe20000000014 */
[----:B--2---:R0:W-:Y:S04]  /*2cc70*/  STL [R1+0x394], R18 ;  /* 0x0003941201007387 */ /* 0x0041e80000100800 */
[----:B0-----:R-:W2:Y:S04]  /*2cc80*/  LDL R18, [R1+0x21a8] ;  /* 0x0021a80001127983 */ /* 0x001ea80000100800 */
[----:B---3--:R0:W-:Y:S01]  /*2cc90*/  STL [R1+0x390], R17 ;  /* 0x0003901101007387 */ /* 0x0081e20000100800 */
[----:B------:R-:W-:Y:S03]  /*2cca0*/  STL [R1+0x3a8], R25 ;  /* 0x0003a81901007387 */ /* 0x000fe60000100800 */
[----:B0-----:R-:W3:Y:S04]  /*2ccb0*/  LDL R17, [R1+0x21b0] ;  /* 0x0021b00001117983 */ /* 0x001ee80000100800 */
[----:B----4-:R0:W-:Y:S01]  /*2ccc0*/  STL [R1+0x388], R15 ;  /* 0x0003880f01007387 */ /* 0x0101e20000100800 */
[----:B------:R-:W4:Y:S03]  /*2ccd0*/  LDL R14, [R1+0x221c] ;  /* 0x00221c00010e7983 */ /* 0x000f260000100800 */
[----:B0-----:R-:W4:Y:S01]  /*2cce0*/  LDL R15, [R1+0x21f4] ;  /* 0x0021f400010f7983 */ /* 0x001f220000100800 */
[----:B------:R-:W-:Y:S02]  /*2ccf0*/  STL [R1+0x3a0], R24 ;  /* 0x0003a01801007387 */ /* 0x000fe40000100800 */
[----:B------:R-:W4:Y:S01]  /*2cd00*/  LDL R12, [R1+0x2218] ;  /* 0x00221800010c7983 */ /* 0x000f220000100800 */
[----:B------:R0:W-:Y:S01]  /*2cd10*/  STL [R1+0x380], R11 ;  /* 0x0003800b01007387 */ /* 0x0001e20000100800 */
[----:B------:R-:W-:-:S02]  /*2cd20*/  @P0 IMAD.MOV.U32 R6, RZ, RZ, R8 ;  /* 0x000000ffff060224 */ /* 0x000fc400078e0008 */
[----:B------:R-:W-:-:S05]  /*2cd30*/  @P0 IMAD.MOV.U32 R7, RZ, RZ, R9 ;  /* 0x000000ffff070224 */ /* 0x000fca00078e0009 */
[----:B------:R1:W4:Y:S04]  /*2cd40*/  @P0 LDG.E.U16 R20, [R6.64] ;  /* 0x0000000606140981 */ /* 0x000328000c1e1500 */
[----:B0-----:R-:W4:Y:S01]  /*2cd50*/  LDL R11, [R1+0x2220] ;  /* 0x00222000010b7983 */ /* 0x001f220000100800 */
[----:B------:R-:W-:Y:S02]  /*2cd60*/  STL [R1+0x398], R23 ;  /* 0x0003981701007387 */ /* 0x000fe40000100800 */
[----:B------:R-:W4:Y:S02]  /*2cd70*/  LDL R9, [R1+0x2214] ;  /* 0x0022140001097983 */ /* 0x000f240000100800 */
[----:B------:R-:W4:Y:S02]  /*2cd80*/  LDL R8, [R1+0x2224] ;  /* 0x0022240001087983 */ /* 0x000f240000100800 */
[----:B-1----:R-:W-:-:S02]  /*2cd90*/  @P1 IMAD.MOV.U32 R6, RZ, RZ, R2 ;  /* 0x000000ffff061224 */ /* 0x002fc400078e0002 */
[----:B------:R-:W-:Y:S01]  /*2cda0*/  @P1 IMAD.MOV.U32 R7, RZ, RZ, R3 ;  /* 0x000000ffff071224 */ /* 0x000fe200078e0003 */
[----:B------:R-:W4:Y:S04]  /*2cdb0*/  LDL R2, [R1+0x1a3c] ;  /* 0x001a3c0001027983 */ /* 0x000f280000100800 */
[----:B------:R-:W4:Y:S01]  /*2cdc0*/  LDL R3, [R1+0x1a38] ;  /* 0x001a380001037983 */ /* 0x000f220000100800 */
[----:B------:R-:W-:Y:S02]  /*2cdd0*/  PRMT R19, RZ, 0x7610, R19 ;  /* 0x00007610ff137816 */ /* 0x000fe40000000013 */
[----:B------:R-:W-:Y:S02]  /*2cde0*/  ISETP.GT.AND P0, PT, R4, 0x7e, PT ;  /* 0x0000007e0400780c */ /* 0x000fe40003f04270 */
[----:B------:R-:W-:-:S02]  /*2cdf0*/  PRMT R16, RZ, 0x7610, R16 ;  /* 0x00007610ff107816 */ /* 0x000fc40000000010 */
[----:B------:R2:W4:Y:S01]  /*2ce00*/  @P1 LDG.E.U16 R19, [R6.64] ;  /* 0x0000000606131981 */ /* 0x000522000c1e1500 */
[----:B------:R-:W-:Y:S02]  /*2ce10*/  PRMT R13, RZ, 0x7610, R13 ;  /* 0x00007610ff0d7816 */ /* 0x000fe4000000000d */
[----:B------:R-:W-:Y:S02]  /*2ce20*/  PRMT R10, RZ, 0x7610, R10 ;  /* 0x00007610ff0a7816 */ /* 0x000fe4000000000a */
[----:B------:R-:W-:Y:S02]  /*2ce30*/  PRMT R5, RZ, 0x7610, R5 ;  /* 0x00007610ff057816 */ /* 0x000fe40000000005 */
[----:B------:R-:W-:Y:S01]  /*2ce40*/  PRMT R0, RZ, 0x7610, R0 ;  /* 0x00007610ff007816 */ /* 0x000fe20000000000 */
[----:B--2---:R-:W-:Y:S02]  /*2ce50*/  @P1 IMAD.MOV.U32 R7, RZ, RZ, R18 ;  /* 0x000000ffff071224 */ /* 0x004fe400078e0012 */
[----:B---3--:R-:W-:-:S05]  /*2ce60*/  @P1 IMAD.MOV.U32 R6, RZ, RZ, R17 ;  /* 0x000000ffff061224 */ /* 0x008fca00078e0011 */
[----:B------:R4:W2:Y:S01]  /*2ce70*/  @P1 LDG.E.U16 R16, [R6.64] ;  /* 0x0000000606101981 */ /* 0x0008a2000c1e1500 */
[----:B------:R-:W-:Y:S01]  /*2ce80*/  ISETP.GT.AND P1, PT, R4, 0x7f, PT ;  /* 0x0000007f0400780c */ /* 0x000fe20003f24270 */
[----:B----4-:R-:W-:Y:S02]  /*2ce90*/  @P0 IMAD.MOV.U32 R6, RZ, RZ, R14 ;  /* 0x000000ffff060224 */ /* 0x010fe400078e000e */
[----:B------:R-:W-:-:S05]  /*2cea0*/  @P0 IMAD.MOV.U32 R7, RZ, RZ, R15 ;  /* 0x000000ffff070224 */ /* 0x000fca00078e000f */
[----:B------:R0:W3:Y:S02]  /*2ceb0*/  @P0 LDG.E.U16 R13, [R6.64] ;  /* 0x00000006060d0981 */ /* 0x0000e4000c1e1500 */
[----:B0-----:R-:W-:Y:S02]  /*2cec0*/  @P0 IMAD.MOV.U32 R6, RZ, RZ, R11 ;  /* 0x000000ffff060224 */ /* 0x001fe400078e000b */
[----:B------:R-:W-:-:S05]  /*2ced0*/  @P0 IMAD.MOV.U32 R7, RZ, RZ, R12 ;  /* 0x000000ffff070224 */ /* 0x000fca00078e000c */
[----:B------:R0:W4:Y:S02]  /*2cee0*/  @P0 LDG.E.U16 R10, [R6.64] ;  /* 0x00000006060a0981 */ /* 0x000124000c1e1500 */
[----:B0-----:R-:W-:Y:S02]  /*2cef0*/  @P1 IMAD.MOV.U32 R6, RZ, RZ, R8 ;  /* 0x000000ffff061224 */ /* 0x001fe400078e0008 */
[----:B------:R-:W-:-:S05]  /*2cf00*/  @P1 IMAD.MOV.U32 R7, RZ, RZ, R9 ;  /* 0x000000ffff071224 */ /* 0x000fca00078e0009 */
[----:B------:R0:W2:Y:S02]  /*2cf10*/  @P1 LDG.E.U16 R5, [R6.64] ;  /* 0x0000000606051981 */ /* 0x0000a4000c1e1500 */
[----:B0-----:R-:W-:Y:S02]  /*2cf20*/  @P1 IMAD.MOV.U32 R6, RZ, RZ, R2 ;  /* 0x000000ffff061224 */ /* 0x001fe400078e0002 */
[----:B------:R-:W-:Y:S02]  /*2cf30*/  @P1 IMAD.MOV.U32 R7, RZ, RZ, R3 ;  /* 0x000000ffff071224 */ /* 0x000fe400078e0003 */
[----:B------:R-:W2:Y:S04]  /*2cf40*/  LDL.LU R3, [R1+0x504] ;  /* 0x0005040001037983 */ /* 0x000ea80000300800 */
[----:B------:R-:W2:Y:S04]  /*2cf50*/  @P1 LDG.E.U16 R0, [R6.64] ;  /* 0x0000000606001981 */ /* 0x000ea8000c1e1500 */
[----:B------:R-:W0:Y:S01]  /*2cf60*/  S2R R29, SR_TID.X ;  /* 0x00000000001d7919 */ /* 0x000e220000002100 */
[----:B------:R-:W-:Y:S01]  /*2cf70*/  BAR.SYNC.DEFER_BLOCKING 0x0 ;  /* 0x0000000000007b1d */ /* 0x000fe20000010000 */
[----:B0-----:R-:W-:-:S05]  /*2cf80*/  LOP3.LUT R29, R29, 0x7f, RZ, 0xc0, !PT ;  /* 0x0000007f1d1d7812 */ /* 0x001fca00078ec0ff */
[----:B--2---:R0:W-:Y:S04]  /*2cf90*/  STL [R1+0x348], R0 ;  /* 0x0003480001007387 */ /* 0x0041e80000100800 */
[----:B0-----:R-:W2:Y:S01]  /*2cfa0*/  LDL.LU R0, [R1+0x500] ;  /* 0x0005000001007983 */ /* 0x001ea20000300800 */
[----:B------:R-:W2:Y:S02]  /*2cfb0*/  LDL.LU R2, [R1+0x4cc] ;  /* 0x0004cc0001027983 */ /* 0x000ea40000300800 */
[----:B------:R-:W2:Y:S02]  /*2cfc0*/  LDL.LU R28, [R1+0x4c8] ;  /* 0x0004c800011c7983 */ /* 0x000ea40000300800 */
[----:B------:R0:W-:Y:S02]  /*2cfd0*/  STL [R1+0x350], R5 ;  /* 0x0003500501007387 */ /* 0x0001e40000100800 */
[----:B0-----:R-:W2:Y:S01]  /*2cfe0*/  LDL.LU R5, [R1+0x31c] ;  /* 0x00031c0001057983 */ /* 0x001ea20000300800 */
[----:B------:R-:W2:Y:S02]  /*2cff0*/  LDL.LU R8, [R1+0x2e8] ;  /* 0x0002e80001087983 */ /* 0x000ea40000300800 */
[----:B------:R-:W2:Y:S02]  /*2d000*/  LDL.LU R9, [R1+0x2e4] ;  /* 0x0002e40001097983 */ /* 0x000ea40000300800 */
[----:B------:R-:W-:Y:S01]  /*2d010*/  STL [R1+0x378], R20 ;  /* 0x0003781401007387 */ /* 0x000fe20000100800 */
[----:B----4-:R0:W-:Y:S04]  /*2d020*/  STL [R1+0x358], R10 ;  /* 0x0003580a01007387 */ /* 0x0101e80000100800 */
[----:B0-----:R-:W3:Y:S01]  /*2d030*/  LDL.LU R10, [R1+0x2b8] ;  /* 0x0002b800010a7983 */ /* 0x001ee20000300800 */
[----:B------:R-:W3:Y:S02]  /*2d040*/  LDL.LU R11, [R1+0x2b4] ;  /* 0x0002b400010b7983 */ /* 0x000ee40000300800 */
[----:B------:R-:W3:Y:S02]  /*2d050*/  LDL.LU R12, [R1+0x1d8] ;  /* 0x0001d800010c7983 */ /* 0x000ee40000300800 */
[----:B---3--:R0:W-:Y:S01]  /*2d060*/  STL [R1+0x360], R13 ;  /* 0x0003600d01007387 */ /* 0x0081e20000100800 */
[----:B------:R-:W-:Y:S04]  /*2d070*/  STL [R1+0x370], R19 ;  /* 0x0003701301007387 */ /* 0x000fe80000100800 */
[----:B0-----:R-:W3:Y:S01]  /*2d080*/  LDL.LU R13, [R1+0x1d4] ;  /* 0x0001d400010d7983 */ /* 0x001ee20000300800 */
[----:B------:R-:W3:Y:S02]  /*2d090*/  LDL.LU R14, [R1+0x1a8] ;  /* 0x0001a800010e7983 */ /* 0x000ee40000300800 */
[----:B------:R-:W3:Y:S02]  /*2d0a0*/  LDL.LU R15, [R1+0x1a4] ;  /* 0x0001a400010f7983 */ /* 0x000ee40000300800 */
[----:B------:R0:W-:Y:S02]  /*2d0b0*/  STL [R1+0x368], R16 ;  /* 0x0003681001007387 */ /* 0x0001e40000100800 */
[----:B0-----:R-:W3:Y:S01]  /*2d0c0*/  LDL.LU R16, [R1+0x178] ;  /* 0x0001780001107983 */ /* 0x001ee20000300800 */
[----:B------:R-:W3:Y:S02]  /*2d0d0*/  LDL.LU R17, [R1+0x174] ;  /* 0x0001740001117983 */ /* 0x000ee40000300800 */
[----:B------:R-:W3:Y:S02]  /*2d0e0*/  LDL.LU R18, [R1+0x148] ;  /* 0x0001480001127983 */ /* 0x000ee40000300800 */
[----:B------:R-:W3:Y:S01]  /*2d0f0*/  LDL.LU R19, [R1+0x144] ;  /* 0x0001440001137983 */ /* 0x000ee20000300800 */
[----:B------:R-:W3:Y:S01]  /*2d100*/  LDL.LU R20, [R1+0xc8] ;  /* 0x0000c80001147983 */ /* 0x000ee20000300800 */
[----:B------:R-:W3:Y:S02]  /*2d110*/  LDL.LU R21, [R1+0xc4] ;  /* 0x0000c40001157983 */ /* 0x000ee40000300800 */
[----:B------:R-:W3:Y:S02]  /*2d120*/  LDL.LU R22, [R1+0x98] ;  /* 0x0000980001167983 */ /* 0x000ee40000300800 */
[----:B------:R-:W3:Y:S01]  /*2d130*/  LDL.LU R23, [R1+0x94] ;  /* 0x0000940001177983 */ /* 0x000ee20000300800 */
[----:B------:R-:W3:Y:S01]  /*2d140*/  LDL.LU R24, [R1+0x68] ;  /* 0x0000680001187983 */ /* 0x000ee20000300800 */
[----:B------:R-:W3:Y:S02]  /*2d150*/  LDL.LU R25, [R1+0x64] ;  /* 0x0000640001197983 */ /* 0x000ee40000300800 */
[----:B------:R-:W3:Y:S02]  /*2d160*/  LDL.LU R26, [R1+0x38] ;  /* 0x00003800011a7983 */ /* 0x000ee40000300800 */
[----:B------:R-:W3:Y:S01]  /*2d170*/  LDL.LU R27, [R1+0x34] ;  /* 0x00003400011b7983 */ /* 0x000ee20000300800 */
[----:B------:R-:W-:-:S02]  /*2d180*/  ISETP.GE.AND P0, PT, R29, R4, PT ;  /* 0x000000041d00720c */ /* 0x000fc40003f06270 */
[----:B------:R-:W0:Y:S04]  /*2d190*/  S2R R29, SR_TID.X ;  /* 0x00000000001d7919 */ /* 0x000e280000002100 */
[----:B------:R1:W-:Y:S04]  /*2d1a0*/  STL [R1+0xa71c], R6 ;  /* 0x00a71c0601007387 */ /* 0x0003e80000100800 */
[----:B-1----:R-:W3:Y:S01]  /*2d1b0*/  LDL.LU R6, [R1+0x330] ;  /* 0x0003300001067983 */ /* 0x002ee20000300800 */
[----:B------:R1:W-:Y:S03]  /*2d1c0*/  STL [R1+0xa718], R7 ;  /* 0x00a7180701007387 */ /* 0x0003e60000100800 */
[----:B-1----:R-:W3:Y:S01]  /*2d1d0*/  LDL.LU R7, [R1+0x384] ;  /* 0x0003840001077983 */ /* 0x002ee20000300800 */
[----:B------:R-:W3:Y:S01]  /*2d1e0*/  LDL.LU R4, [R1+0x38c] ;  /* 0x00038c0001047983 */ /* 0x000ee20000300800 */
[----:B0-----:R-:W-:-:S05]  /*2d1f0*/  LOP3.LUT R29, R29, 0xff, RZ, 0xc0, !PT ;  /* 0x000000ff1d1d7812 */ /* 0x001fca00078ec0ff */
[----:B------:R-:W-:-:S05]  /*2d200*/  IMAD.SHL.U32 R29, R29, 0x2, RZ ;  /* 0x000000021d1d7824 */ /* 0x000fca00078e00ff */
[----:B------:R0:W-:Y:S04]  /*2d210*/  STS.U16 [R29], R3 ;  /* 0x000000031d007388 */ /* 0x0001e80000000400 */
[----:B0-----:R-:W3:Y:S04]  /*2d220*/  LDL.LU R3, [R1+0xa7d8] ;  /* 0x00a7d80001037983 */ /* 0x001ee80000300800 */
[----:B--2---:R0:W-:Y:S04]  /*2d230*/  STS.U16 [R29+0x200], R0 ;  /* 0x000200001d007388 */ /* 0x0041e80000000400 */
[----:B------:R1:W-:Y:S04]  /*2d240*/  STS.U16 [R29+0x2000], R2 ;  /* 0x002000021d007388 */ /* 0x0003e80000000400 */
[----:B------:R2:W-:Y:S04]  /*2d250*/  STS.U16 [R29+0x2200], R28 ;  /* 0x0022001c1d007388 */ /* 0x0005e80000000400 */
[----:B0-----:R-:W4:Y:S01]  /*2d260*/  LDL.LU R0, [R1+0xa7d4] ;  /* 0x00a7d40001007983 */ /* 0x001f220000300800 */
[----:B-1----:R-:W4:Y:S02]  /*2d270*/  LDL.LU R2, [R1+0xa7d0] ;  /* 0x00a7d00001027983 */ /* 0x002f240000300800 */
[----:B--2---:R-:W2:Y:S01]  /*2d280*/  LDL.LU R28, [R1+0xa7cc] ;  /* 0x00a7cc00011c7983 */ /* 0x004ea20000300800 */
[----:B---3--:R0:W-:Y:S04]  /*2d290*/  STS.U16 [R29+0x18000], R24 ;  /* 0x018000181d007388 */ /* 0x0081e80000000400 */
[----:B------:R1:W-:Y:S04]  /*2d2a0*/  STS.U16 [R29+0x18200], R25 ;  /* 0x018200191d007388 */ /* 0x0003e80000000400 */
[----:B------:R3:W-:Y:S04]  /*2d2b0*/  STS.U16 [R29+0x1a000], R26 ;  /* 0x01a0001a1d007388 */ /* 0x0007e80000000400 */
[----:B------:R3:W-:Y:S04]  /*2d2c0*/  STS.U16 [R29+0x1a200], R27 ;  /* 0x01a2001b1d007388 */ /* 0x0007e80000000400 */
[----:B0-----:R-:W2:Y:S01]  /*2d2d0*/  LDL.LU R24, [R1+0x4fc] ;  /* 0x0004fc0001187983 */ /* 0x001ea20000300800 */
[----:B-1----:R-:W2:Y:S02]  /*2d2e0*/  LDL.LU R25, [R1+0x4f8] ;  /* 0x0004f80001197983 */ /* 0x002ea40000300800 */
[----:B---3--:R-:W3:Y:S02]  /*2d2f0*/  LDL.LU R26, [R1+0x4c4] ;  /* 0x0004c400011a7983 */ /* 0x008ee40000300800 */
[----:B------:R-:W3:Y:S01]  /*2d300*/  LDL.LU R27, [R1+0x4c0] ;  /* 0x0004c000011b7983 */ /* 0x000ee20000300800 */
[----:B------:R-:W-:Y:S04]  /*2d310*/  STS.U16 [R29+0x6200], R5 ;  /* 0x006200051d007388 */ /* 0x000fe80000000400 */
[----:B------:R-:W-:Y:S04]  /*2d320*/  STS.U16 [R29+0x6000], R6 ;  /* 0x006000061d007388 */ /* 0x000fe80000000400 */
[----:B------:R-:W-:Y:S04]  /*2d330*/  STS.U16 [R29+0x8000], R8 ;  /* 0x008000081d007388 */ /* 0x000fe80000000400 */
[----:B------:R-:W-:Y:S04]  /*2d340*/  STS.U16 [R29+0x8200], R9 ;  /* 0x008200091d007388 */ /* 0x000fe80000000400 */
[----:B------:R-:W-:Y:S04]  /*2d350*/  STS.U16 [R29+0xa000], R10 ;  /* 0x00a0000a1d007388 */ /* 0x000fe80000000400 */
[----:B------:R-:W-:Y:S04]  /*2d360*/  STS.U16 [R29+0xa200], R11 ;  /* 0x00a2000b1d007388 */ /* 0x000fe80000000400 */
[----:B------:R-:W-:Y:S04]  /*2d370*/  STS.U16 [R29+0xc000], R12 ;  /* 0x00c0000c1d007388 */ /* 0x000fe80000000400 */
[----:B------:R-:W-:Y:S04]  /*2d380*/  STS.U16 [R29+0x4200], R7 ;  /* 0x004200071d007388 */ /* 0x000fe80000000400 */
[----:B------:R0:W-:Y:S04]  /*2d390*/  STS.U16 [R29+0x4000], R4 ;  /* 0x004000041d007388 */ /* 0x0001e80000000400 */
[----:B------:R1:W-:Y:S04]  /*2d3a0*/  STS.U16 [R29+0xc200], R13 ;  /* 0x00c2000d1d007388 */ /* 0x0003e80000000400 */
        /* <DEDUP_REMOVED lines=8> */
[----:B------:R-:W3:Y:S04]  /*2d430*/  LDL.LU R12, [R1+0x1cc] ;  /* 0x0001cc00010c7983 */ /* 0x000ee80000300800 */
[----:B------:R0:W-:Y:S01]  /*2d440*/  STS.U16 [R29+0xe000], R14 ;  /* 0x00e0000e1d007388 */ /* 0x0001e20000000400 */
[----:B-1----:R-:W3:Y:S03]  /*2d450*/  LDL.LU R13, [R1+0x1a0] ;  /* 0x0001a000010d7983 */ /* 0x002ee60000300800 */
[----:B------:R1:W-:Y:S04]  /*2d460*/  STS.U16 [R29+0xe200], R15 ;  /* 0x00e2000f1d007388 */ /* 0x0003e80000000400 */
[----:B------:R1:W-:Y:S04]  /*2d470*/  STS.U16 [R29+0x10000], R16 ;  /* 0x010000101d007388 */ /* 0x0003e80000000400 */
[----:B------:R1:W-:Y:S04]  /*2d480*/  STS.U16 [R29+0x10200], R17 ;  /* 0x010200111d007388 */ /* 0x0003e80000000400 */
[----:B------:R1:W-:Y:S04]  /*2d490*/  STS.U16 [R29+0x12000], R18 ;  /* 0x012000121d007388 */ /* 0x0003e80000000400 */
[----:B------:R1:W-:Y:S04]  /*2d4a0*/  STS.U16 [R29+0x12200], R19 ;  /* 0x012200131d007388 */ /* 0x0003e80000000400 */
[----:B0-----:R-:W3:Y:S01]  /*2d4b0*/  LDL.LU R14, [R1+0x19c] ;  /* 0x00019c00010e7983 */ /* 0x001ee20000300800 */
[----:B-1----:R-:W3:Y:S02]  /*2d4c0*/  LDL.LU R15, [R1+0x170] ;  /* 0x00017000010f7983 */ /* 0x002ee40000300800 */
[----:B------:R-:W3:Y:S01]  /*2d4d0*/  LDL.LU R16, [R1+0x16c] ;  /* 0x00016c0001107983 */ /* 0x000ee20000300800 */
[----:B------:R-:W3:Y:S01]  /*2d4e0*/  LDL.LU R17, [R1+0x140] ;  /* 0x0001400001117983 */ /* 0x000ee20000300800 */
[----:B------:R-:W3:Y:S03]  /*2d4f0*/  LDL.LU R18, [R1+0x13c] ;  /* 0x00013c0001127983 */ /* 0x000ee60000300800 */
[----:B------:R0:W-:Y:S01]  /*2d500*/  STS.U16 [R29+0x14000], R20 ;  /* 0x014000141d007388 */ /* 0x0001e20000000400 */
[----:B------:R-:W3:Y:S03]  /*2d510*/  LDL.LU R19, [R1+0xc0] ;  /* 0x0000c00001137983 */ /* 0x000ee60000300800 */
[----:B------:R1:W-:Y:S04]  /*2d520*/  STS.U16 [R29+0x14200], R21 ;  /* 0x014200151d007388 */ /* 0x0003e80000000400 */
[----:B------:R1:W-:Y:S04]  /*2d530*/  STS.U16 [R29+0x16000], R22 ;  /* 0x016000161d007388 */ /* 0x0003e80000000400 */
[----:B------:R1:W-:Y:S04]  /*2d540*/  STS.U16 [R29+0x16200], R23 ;  /* 0x016200171d007388 */ /* 0x0003e80000000400 */
[----:B------:R-:W-:Y:S04]  /*2d550*/  STS.U16 [R29+0x1e200], R3 ;  /* 0x01e200031d007388 */ /* 0x000fe80000000400 */
[----:B0-----:R-:W3:Y:S01]  /*2d560*/  LDL.LU R20, [R1+0xbc] ;  /* 0x0000bc0001147983 */ /* 0x001ee20000300800 */
[----:B-1----:R-:W3:Y:S02]  /*2d570*/  LDL.LU R21, [R1+0x90] ;  /* 0x0000900001157983 */ /* 0x002ee40000300800 */
[----:B------:R-:W3:Y:S01]  /*2d580*/  LDL.LU R22, [R1+0x8c] ;  /* 0x00008c0001167983 */ /* 0x000ee20000300800 */
[----:B------:R-:W3:Y:S04]  /*2d590*/  LDL.LU R23, [R1+0x60] ;  /* 0x0000600001177983 */ /* 0x000ee80000300800 */
[----:B----4-:R0:W-:Y:S04]  /*2d5a0*/  STS.U16 [R29+0x1c200], R2 ;  /* 0x01c200021d007388 */ /* 0x0101e80000000400 */
[----:B--2---:R1:W-:Y:S04]  /*2d5b0*/  STS.U16 [R29+0x1c000], R28 ;  /* 0x01c0001c1d007388 */ /* 0x0043e80000000400 */
[----:B------:R2:W-:Y:S04]  /*2d5c0*/  STS.U16 [R29+0x1e000], R0 ;  /* 0x01e000001d007388 */ /* 0x0005e80000000400 */
[----:B0-----:R-:W4:Y:S04]  /*2d5d0*/  LDL.LU R2, [R1+0x5c] ;  /* 0x00005c0001027983 */ /* 0x001f280000300800 */
[----:B-1----:R-:W4:Y:S01]  /*2d5e0*/  LDL.LU R28, [R1+0x30] ;  /* 0x00003000011c7983 */ /* 0x002f220000300800 */
[----:B------:R-:W4:Y:S02]  /*2d5f0*/  LDL.LU R3, [R1+0x2c] ;  /* 0x00002c0001037983 */ /* 0x000f240000300800 */
[----:B------:R-:W-:Y:S01]  /*2d600*/  STL [R1+0xa48c], R29 ;  /* 0x00a48c1d01007387 */ /* 0x000fe20000100800 */
[----:B--2---:R-:W-:Y:S01]  /*2d610*/  LOP3.LUT R0, R29, 0x10, RZ, 0x3c, !PT ;  /* 0x000000101d007812 */ /* 0x004fe200078e3cff */
[----:B------:R0:W-:Y:S04]  /*2d620*/  STL [R1+0xa720], R29 ;  /* 0x00a7201d01007387 */ /* 0x0001e80000100800 */
[----:B0-----:R-:W2:Y:S04]  /*2d630*/  LDL.LU R29, [R1+0x37c] ;  /* 0x00037c00011d7983 */ /* 0x001ea80000300800 */
[----:B------:R0:W-:Y:S01]  /*2d640*/  STS.U16 [R0+0x400], R24 ;  /* 0x0004001800007388 */ /* 0x0001e20000000400 */
[----:B------:R1:W-:Y:S02]  /*2d650*/  STS.U16 [R0+0x600], R25 ;  /* 0x0006001900007388 */ /* 0x0003e40000000400 */
[----:B---3--:R3:W-:Y:S01]  /*2d660*/  STS.U16 [R0+0x2400], R26 ;  /* 0x0024001a00007388 */ /* 0x0087e20000000400 */
[----:B------:R3:W-:Y:S04]  /*2d670*/  STS.U16 [R0+0x2600], R27 ;  /* 0x0026001b00007388 */ /* 0x0007e80000000400 */
[----:B0-----:R-:W4:Y:S01]  /*2d680*/  LDL.LU R24, [R1+0xa7c8] ;  /* 0x00a7c80001187983 */ /* 0x001f220000300800 */
[----:B-1----:R-:W4:Y:S03]  /*2d690*/  LDL.LU R25, [R1+0xa7c4] ;  /* 0x00a7c40001197983 */ /* 0x002f260000300800 */
[----:B---3--:R-:W3:Y:S01]  /*2d6a0*/  LDL.LU R26, [R1+0xa7c0] ;  /* 0x00a7c000011a7983 */ /* 0x008ee20000300800 */
[----:B------:R-:W3:Y:S03]  /*2d6b0*/  LDL.LU R27, [R1+0xa7bc] ;  /* 0x00a7bc00011b7983 */ /* 0x000ee60000300800 */
[----:B--2---:R-:W-:Y:S01]  /*2d6c0*/  STS.U16 [R0+0x4400], R29 ;  /* 0x0044001d00007388 */ /* 0x004fe20000000400 */
[----:B------:R-:W-:Y:S02]  /*2d6d0*/  STS.U16 [R0+0x4600], R4 ;  /* 0x0046000400007388 */ /* 0x000fe40000000400 */
[----:B------:R-:W-:Y:S02]  /*2d6e0*/  STS.U16 [R0+0x6400], R7 ;  /* 0x0064000700007388 */ /* 0x000fe40000000400 */
[----:B------:R-:W-:Y:S01]  /*2d6f0*/  STS.U16 [R0+0x6600], R6 ;  /* 0x0066000600007388 */ /* 0x000fe20000000400 */
[----:B------:R-:W-:Y:S01]  /*2d700*/  STS.U16 [R0+0x8400], R5 ;  /* 0x0084000500007388 */ /* 0x000fe20000000400 */
        /* <DEDUP_REMOVED lines=12> */
[----:B------:R0:W-:Y:S03]  /*2d7d0*/  STS.U16 [R0+0x14600], R20 ;  /* 0x0146001400007388 */ /* 0x0001e60000000400 */
[----:B---3--:R-:W-:Y:S01]  /*2d7e0*/  STL [R1+0xa724], R27 ;  /* 0x00a7241b01007387 */ /* 0x008fe20000100800 */
[----:B------:R-:W-:Y:S02]  /*2d7f0*/  STL [R1+0xa73c], R26 ;  /* 0x00a73c1a01007387 */ /* 0x000fe40000100800 */
[----:B0-----:R-:W2:Y:S02]  /*2d800*/  LDL.LU R20, [R1+0x4f4] ;  /* 0x0004f40001147983 */ /* 0x001ea40000300800 */
[----:B------:R-:W-:Y:S01]  /*2d810*/  STS.U16 [R0+0x16400], R21 ;  /* 0x0164001500007388 */ /* 0x000fe20000000400 */
[----:B------:R-:W-:Y:S01]  /*2d820*/  STS.U16 [R0+0x16600], R22 ;  /* 0x0166001600007388 */ /* 0x000fe20000000400 */
[----:B------:R-:W-:Y:S02]  /*2d830*/  STS.U16 [R0+0x18400], R23 ;  /* 0x0184001700007388 */ /* 0x000fe40000000400 */
[----:B----4-:R-:W-:Y:S02]  /*2d840*/  STS.U16 [R0+0x18600], R2 ;  /* 0x0186000200007388 */ /* 0x010fe40000000400 */
[----:B------:R0:W-:Y:S02]  /*2d850*/  STS.U16 [R0+0x1a400], R28 ;  /* 0x01a4001c00007388 */ /* 0x0001e40000000400 */
[----:B0-----:R-:W0:Y:S04]  /*2d860*/  S2R R28, SR_TID.X ;  /* 0x00000000001c7919 */ /* 0x001e280000002100 */
[----:B------:R-:W-:Y:S01]  /*2d870*/  STS.U16 [R0+0x1a600], R3 ;  /* 0x01a6000300007388 */ /* 0x000fe20000000400 */
[----:B------:R-:W-:Y:S02]  /*2d880*/  STS.U16 [R0+0x1c400], R27 ;  /* 0x01c4001b00007388 */ /* 0x000fe40000000400 */
[----:B------:R1:W-:Y:S01]  /*2d890*/  STS.U16 [R0+0x1c600], R26 ;  /* 0x01c6001a00007388 */ /* 0x0003e20000000400 */
[----:B0-----:R-:W-:-:S05]  /*2d8a0*/  LOP3.LUT R28, R28, 0xff, RZ, 0xc0, !PT ;  /* 0x000000ff1c1c7812 */ /* 0x001fca00078ec0ff */
[----:B------:R-:W-:Y:S02]  /*2d8b0*/  IMAD.SHL.U32 R11, R28, 0x2, RZ ;  /* 0x000000021c0b7824 */ /* 0x000fe400078e00ff */
[----:B------:R-:W0:Y:S04]  /*2d8c0*/  S2R R28, SR_TID.X ;  /* 0x00000000001c7919 */ /* 0x000e280000002100 */
[----:B------:R-:W-:Y:S04]  /*2d8d0*/  STS.U16 [R0+0x1e400], R25 ;  /* 0x01e4001900007388 */ /* 0x000fe80000000400 */
[----:B--2---:R0:W-:Y:S01]  /*2d8e0*/  STL [R1+0xa7b8], R20 ;  /* 0x00a7b81401007387 */ /* 0x0041e20000100800 */
[----:B------:R-:W2:Y:S02]  /*2d8f0*/  LDL.LU R21, [R1+0x4f0] ;  /* 0x0004f00001157983 */ /* 0x000ea40000300800 */
[----:B------:R-:W3:Y:S02]  /*2d900*/  LDL.LU R22, [R1+0x4bc] ;  /* 0x0004bc0001167983 */ /* 0x000ee40000300800 */
[----:B------:R-:W4:Y:S01]  /*2d910*/  LDL.LU R23, [R1+0x4b8] ;  /* 0x0004b80001177983 */ /* 0x000f220000300800 */
[----:B-1----:R-:W2:Y:S01]  /*2d920*/  LDL.LU R26, [R1+0x310] ;  /* 0x00031000011a7983 */ /* 0x002ea20000300800 */
[----:B------:R-:W2:Y:S02]  /*2d930*/  LDL.LU R27, [R1+0x30c] ;  /* 0x00030c00011b7983 */ /* 0x000ea40000300800 */
[----:B------:R-:W2:Y:S02]  /*2d940*/  LDL.LU R29, [R1+0x2d8] ;  /* 0x0002d800011d7983 */ /* 0x000ea40000300800 */
[----:B------:R-:W2:Y:S01]  /*2d950*/  LDL.LU R4, [R1+0x2d4] ;  /* 0x0002d40001047983 */ /* 0x000ea20000300800 */
[----:B------:R-:W2:Y:S01]  /*2d960*/  LDL.LU R7, [R1+0x2a8] ;  /* 0x0002a80001077983 */ /* 0x000ea20000300800 */
[----:B------:R-:W2:Y:S02]  /*2d970*/  LDL.LU R6, [R1+0x2a4] ;  /* 0x0002a40001067983 */ /* 0x000ea40000300800 */
[----:B------:R-:W2:Y:S02]  /*2d980*/  LDL.LU R5, [R1+0x1c8] ;  /* 0x0001c80001057983 */ /* 0x000ea40000300800 */
[----:B------:R-:W2:Y:S01]  /*2d990*/  LDL.LU R8, [R1+0x1c4] ;  /* 0x0001c40001087983 */ /* 0x000ea20000300800 */
[----:B------:R-:W2:Y:S01]  /*2d9a0*/  LDL.LU R9, [R1+0x198] ;  /* 0x0001980001097983 */ /* 0x000ea20000300800 */
[----:B0-----:R-:W-:Y:S01]  /*2d9b0*/  LOP3.LUT R20, R28, 0xff, RZ, 0xc0, !PT ;  /* 0x000000ff1c147812 */ /* 0x001fe200078ec0ff */
[----:B------:R-:W2:Y:S02]  /*2d9c0*/  LDL.LU R10, [R1+0x194] ;  /* 0x00019400010a7983 */ /* 0x000ea40000300800 */
[----:B------:R-:W2:Y:S01]  /*2d9d0*/  LDL.LU R12, [R1+0x168] ;  /* 0x00016800010c7983 */ /* 0x000ea20000300800 */
[----:B------:R-:W2:Y:S01]  /*2d9e0*/  LDL.LU R13, [R1+0x164] ;  /* 0x00016400010d7983 */ /* 0x000ea20000300800 */
[----:B------:R-:W2:Y:S02]  /*2d9f0*/  LDL.LU R14, [R1+0x138] ;  /* 0x00013800010e7983 */ /* 0x000ea40000300800 */
[----:B------:R-:W2:Y:S02]  /*2da00*/  LDL.LU R15, [R1+0x134] ;  /* 0x00013400010f7983 */ /* 0x000ea40000300800 */
[----:B------:R-:W-:Y:S01]  /*2da10*/  IMAD.SHL.U32 R20, R20, 0x2, RZ ;  /* 0x0000000214147824 */ /* 0x000fe200078e00ff */
[----:B------:R-:W2:Y:S01]  /*2da20*/  LDL.LU R16, [R1+0xb8] ;  /* 0x0000b80001107983 */ /* 0x000ea20000300800 */
[----:B------:R-:W2:Y:S02]  /*2da30*/  LDL.LU R17, [R1+0xb4] ;  /* 0x0000b40001117983 */ /* 0x000ea40000300800 */
[----:B------:R-:W2:Y:S02]  /*2da40*/  LDL.LU R18, [R1+0x88] ;  /* 0x0000880001127983 */ /* 0x000ea40000300800 */
[----:B------:R-:W2:Y:S01]  /*2da50*/  LDL.LU R19, [R1+0x84] ;  /* 0x0000840001137983 */ /* 0x000ea20000300800 */
[----:B------:R-:W2:Y:S01]  /*2da60*/  LDL.LU R0, [R1+0x58] ;  /* 0x0000580001007983 */ /* 0x000ea20000300800 */
[----:B------:R-:W-:Y:S01]  /*2da70*/  LOP3.LUT R20, R20, 0x10, RZ, 0x3c, !PT ;  /* 0x0000001014147812 */ /* 0x000fe200078e3cff */
[----:B------:R-:W2:Y:S02]  /*2da80*/  LDL.LU R2, [R1+0x54] ;  /* 0x0000540001027983 */ /* 0x000ea40000300800 */
[----:B------:R-:W2:Y:S01]  /*2da90*/  LDL.LU R28, [R1+0x28] ;  /* 0x00002800011c7983 */ /* 0x000ea20000300800 */
[----:B------:R-:W2:Y:S01]  /*2daa0*/  LDL.LU R3, [R1+0x24] ;  /* 0x0000240001037983 */ /* 0x000ea20000300800 */
[----:B------:R0:W-:Y:S03]  /*2dab0*/  STL [R1+0xa740], R25 ;  /* 0x00a7401901007387 */ /* 0x0001e60000100800 */
[----:B------:R1:W-:Y:S04]  /*2dac0*/  STS.U16 [R20+0x1e600], R24 ;  /* 0x01e6001814007388 */ /* 0x0003e80000000400 */
[----:B0-----:R-:W2:Y:S01]  /*2dad0*/  LDL.LU R25, [R1+0x364] ;  /* 0x0003640001197983 */ /* 0x001ea20000300800 */
[----:B-1----:R-:W2:Y:S02]  /*2dae0*/  LDL.LU R20, [R1+0xa7b8] ;  /* 0x00a7b80001147983 */ /* 0x002ea40000300800 */
[----:B------:R0:W-:Y:S02]  /*2daf0*/  STL [R1+0xa744], R24 ;  /* 0x00a7441801007387 */ /* 0x0001e40000100800 */
[----:B0-----:R-:W4:Y:S01]  /*2db00*/  LDL.LU R24, [R1+0x36c] ;  /* 0x00036c0001187983 */ /* 0x001f220000300800 */
[----:B------:R-:W-:-:S05]  /*2db10*/  LOP3.LUT R11, R11, 0x20, RZ, 0x3c, !PT ;  /* 0x000000200b0b7812 */ /* 0x000fca00078e3cff */
[----:B--2---:R0:W-:Y:S01]  /*2db20*/  STS.U16 [R11+0x800], R20 ;  /* 0x000800140b007388 */ /* 0x0041e20000000400 */
[----:B------:R1:W-:Y:S02]  /*2db30*/  STS.U16 [R11+0xa00], R21 ;  /* 0x000a00150b007388 */ /* 0x0003e40000000400 */
[----:B---3--:R2:W-:Y:S02]  /*2db40*/  STS.U16 [R11+0x2800], R22 ;  /* 0x002800160b007388 */ /* 0x0085e40000000400 */
[----:B----4-:R3:W-:Y:S01]  /*2db50*/  STS.U16 [R11+0x2a00], R23 ;  /* 0x002a00170b007388 */ /* 0x0107e20000000400 */
[----:B0-----:R-:W4:Y:S01]  /*2db60*/  LDL.LU R20, [R1+0xa7b4] ;  /* 0x00a7b40001147983 */ /* 0x001f220000300800 */
[----:B-1----:R-:W4:Y:S02]  /*2db70*/  LDL.LU R21, [R1+0xa7b0] ;  /* 0x00a7b00001157983 */ /* 0x002f240000300800 */
[----:B--2---:R-:W2:Y:S01]  /*2db80*/  LDL.LU R22, [R1+0xa7ac] ;  /* 0x00a7ac0001167983 */ /* 0x004ea20000300800 */
[----:B---3--:R-:W3:Y:S04]  /*2db90*/  LDL.LU R23, [R1+0xa7a8] ;  /* 0x00a7a80001177983 */ /* 0x008ee80000300800 */
        /* <DEDUP_REMOVED lines=22> */
[----:B------:R0:W-:Y:S02]  /*2dd00*/  STS.U16 [R11+0x1a800], R28 ;  /* 0x01a8001c0b007388 */ /* 0x0001e40000000400 */
[----:B0-----:R-:W0:Y:S01]  /*2dd10*/  S2R R28, SR_TID.X ;  /* 0x00000000001c7919 */ /* 0x001e220000002100 */
[----:B------:R1:W-:Y:S01]  /*2dd20*/  STS.U16 [R11+0x1aa00], R3 ;  /* 0x01aa00030b007388 */ /* 0x0003e20000000400 */
[----:B0-----:R-:W-:-:S02]  /*2dd30*/  LOP3.LUT R9, R28, 0xff, RZ, 0xc0, !PT ;  /* 0x000000ff1c097812 */ /* 0x001fc400078ec0ff */
[----:B---3--:R-:W-:Y:S01]  /*2dd40*/  STL [R1+0xa748], R23 ;  /* 0x00a7481701007387 */ /* 0x008fe20000100800 */
[----:B------:R-:W3:Y:S02]  /*2dd50*/  LDL.LU R12, [R1+0x4ec] ;  /* 0x0004ec00010c7983 */ /* 0x000ee40000300800 */
[----:B------:R-:W3:Y:S02]  /*2dd60*/  LDL.LU R13, [R1+0x4e8] ;  /* 0x0004e800010d7983 */ /* 0x000ee40000300800 */
[----:B------:R-:W3:Y:S01]  /*2dd70*/  LDL.LU R16, [R1+0x4b4] ;  /* 0x0004b40001107983 */ /* 0x000ee20000300800 */
[----:B------:R-:W3:Y:S01]  /*2dd80*/  LDL.LU R17, [R1+0x4b0] ;  /* 0x0004b00001117983 */ /* 0x000ee20000300800 */
[----:B------:R-:W3:Y:S02]  /*2dd90*/  LDL.LU R18, [R1+0x35c] ;  /* 0x00035c0001127983 */ /* 0x000ee40000300800 */
[----:B------:R-:W3:Y:S02]  /*2dda0*/  LDL.LU R19, [R1+0x354] ;  /* 0x0003540001137983 */ /* 0x000ee40000300800 */
[----:B-1----:R-:W3:Y:S01]  /*2ddb0*/  LDL.LU R3, [R1+0x308] ;  /* 0x0003080001037983 */ /* 0x002ee20000300800 */
[----:B------:R-:W3:Y:S04]  /*2ddc0*/  LDL.LU R28, [R1+0x304] ;  /* 0x00030400011c7983 */ /* 0x000ee80000300800 */
        /* <DEDUP_REMOVED lines=15> */
[----:B------:R-:W3:Y:S01]  /*2dec0*/  LDL.LU R2, [R1+0x4c] ;  /* 0x00004c0001027983 */ /* 0x000ee20000300800 */
[----:B--2---:R-:W-:Y:S01]  /*2ded0*/  STS.U16 [R11+0x1ca00], R22 ;  /* 0x01ca00160b007388 */ /* 0x004fe20000000400 */
[----:B------:R0:W-:Y:S02]  /*2dee0*/  STL [R1+0xa74c], R22 ;  /* 0x00a74c1601007387 */ /* 0x0001e40000100800 */
[----:B----4-:R-:W-:Y:S02]  /*2def0*/  STS.U16 [R11+0x1e800], R21 ;  /* 0x01e800150b007388 */ /* 0x010fe40000000400 */
[----:B------:R-:W-:Y:S02]  /*2df00*/  STS.U16 [R11+0x1ea00], R20 ;  /* 0x01ea00140b007388 */ /* 0x000fe40000000400 */
[C---:B------:R-:W-:Y:S01]  /*2df10*/  IMAD.SHL.U32 R14, R9.reuse, 0x2, RZ ;  /* 0x00000002090e7824 */ /* 0x040fe200078e00ff */
[----:B0-----:R-:W2:Y:S01]  /*2df20*/  LDL.LU R22, [R1+0x2a0] ;  /* 0x0002a00001167983 */ /* 0x001ea20000300800 */
[----:B------:R0:W-:Y:S03]  /*2df30*/  STL [R1+0xa750], R21 ;  /* 0x00a7501501007387 */ /* 0x0001e60000100800 */
[----:B------:R-:W-:Y:S01]  /*2df40*/  LOP3.LUT R14, R14, 0x30, RZ, 0x3c, !PT ;  /* 0x000000300e0e7812 */ /* 0x000fe200078e3cff */
[----:B0-----:R-:W2:Y:S01]  /*2df50*/  LDL.LU R21, [R1+0x2cc] ;  /* 0x0002cc0001157983 */ /* 0x001ea20000300800 */
[----:B------:R-:W2:Y:S02]  /*2df60*/  LDL.LU R11, [R1+0xa7a4] ;  /* 0x00a7a400010b7983 */ /* 0x000ea40000300800 */
[----:B------:R0:W-:Y:S02]  /*2df70*/  STL [R1+0xa754], R20 ;  /* 0x00a7541401007387 */ /* 0x0001e40000100800 */
[----:B0-----:R-:W2:Y:S04]  /*2df80*/  LDL.LU R20, [R1+0x2d0] ;  /* 0x0002d00001147983 */ /* 0x001ea80000300800 */
[----:B---3--:R0:W-:Y:S01]  /*2df90*/  STS.U16 [R14+0xc00], R12 ;  /* 0x000c000c0e007388 */ /* 0x0081e20000000400 */
[----:B------:R1:W-:Y:S02]  /*2dfa0*/  STS.U16 [R14+0xe00], R13 ;  /* 0x000e000d0e007388 */ /* 0x0003e40000000400 */
[----:B------:R3:W-:Y:S02]  /*2dfb0*/  STS.U16 [R14+0x2c00], R16 ;  /* 0x002c00100e007388 */ /* 0x0007e40000000400 */
[----:B------:R3:W-:Y:S01]  /*2dfc0*/  STS.U16 [R14+0x2e00], R17 ;  /* 0x002e00110e007388 */ /* 0x0007e20000000400 */
[----:B------:R3:W-:Y:S01]  /*2dfd0*/  STS.U16 [R14+0x4c00], R18 ;  /* 0x004c00120e007388 */ /* 0x0007e20000000400 */
[----:B------:R3:W-:Y:S03]  /*2dfe0*/  STS.U16 [R14+0x4e00], R19 ;  /* 0x004e00130e007388 */ /* 0x0007e60000000400 */
[----:B0-----:R-:W4:Y:S01]  /*2dff0*/  LDL.LU R12, [R1+0xa7a0] ;  /* 0x00a7a000010c7983 */ /* 0x001f220000300800 */
[----:B-1----:R-:W4:Y:S02]  /*2e000*/  LDL.LU R13, [R1+0xa79c] ;  /* 0x00a79c00010d7983 */ /* 0x002f240000300800 */
[----:B---3--:R-:W3:Y:S01]  /*2e010*/  LDL.LU R16, [R1+0xa798] ;  /* 0x00a7980001107983 */ /* 0x008ee20000300800 */
[----:B------:R-:W3:Y:S04]  /*2e020*/  LDL.LU R17, [R1+0xa794] ;  /* 0x00a7940001117983 */ /* 0x000ee80000300800 */
[----:B------:R-:W3:Y:S01]  /*2e030*/  LDL.LU R18, [R1+0xa790] ;  /* 0x00a7900001127983 */ /* 0x000ee20000300800 */
[----:B------:R-:W3:Y:S03]  /*2e040*/  LDL.LU R19, [R1+0xa78c] ;  /* 0x00a78c0001137983 */ /* 0x000ee60000300800 */
[----:B------:R0:W-:Y:S01]  /*2e050*/  STS.U16 [R14+0x6c00], R3 ;  /* 0x006c00030e007388 */ /* 0x0001e20000000400 */
[----:B------:R1:W-:Y:S03]  /*2e060*/  STS.U16 [R14+0x6e00], R28 ;  /* 0x006e001c0e007388 */ /* 0x0003e60000000400 */
[----:B0-----:R-:W3:Y:S01]  /*2e070*/  LDL.LU R3, [R1+0xa788] ;  /* 0x00a7880001037983 */ /* 0x001ee20000300800 */
[----:B-1----:R-:W3:Y:S03]  /*2e080*/  LDL.LU R28, [R1+0xa784] ;  /* 0x00a78400011c7983 */ /* 0x002ee60000300800 */
        /* <DEDUP_REMOVED lines=16> */
[----:B------:R0:W-:Y:S01]  /*2e190*/  STS.U16 [R14+0x18c00], R0 ;  /* 0x018c00000e007388 */ /* 0x0001e20000000400 */
[----:B------:R1:W-:Y:S03]  /*2e1a0*/  STS.U16 [R14+0x18e00], R2 ;  /* 0x018e00020e007388 */ /* 0x0003e60000000400 */
[----:B0-----:R-:W2:Y:S01]  /*2e1b0*/  LDL.LU R0, [R1+0x4e4] ;  /* 0x0004e40001007983 */ /* 0x001ea20000300800 */
[----:B-1----:R-:W2:Y:S03]  /*2e1c0*/  LDL.LU R2, [R1+0x4e0] ;  /* 0x0004e00001027983 */ /* 0x002ea60000300800 */
[----:B---3--:R-:W-:Y:S01]  /*2e1d0*/  STS.U16 [R14+0x1ac00], R28 ;  /* 0x01ac001c0e007388 */ /* 0x008fe20000000400 */
[----:B------:R0:W-:Y:S03]  /*2e1e0*/  STS.U16 [R14+0x1ae00], R3 ;  /* 0x01ae00030e007388 */ /* 0x0001e60000000400 */
[----:B0-----:R-:W3:Y:S01]  /*2e1f0*/  LDL.LU R3, [R1+0x3bc] ;  /* 0x0003bc0001037983 */ /* 0x001ee20000300800 */
[----:B------:R-:W4:Y:S02]  /*2e200*/  LDL.LU R28, [R1+0x3b8] ;  /* 0x0003b800011c7983 */ /* 0x000f240000300800 */
[----:B------:R-:W4:Y:S02]  /*2e210*/  LDL.LU R20, [R1+0x2c8] ;  /* 0x0002c80001147983 */ /* 0x000f240000300800 */
[----:B------:R-:W4:Y:S01]  /*2e220*/  LDL.LU R21, [R1+0x2c4] ;  /* 0x0002c40001157983 */ /* 0x000f220000300800 */
[----:B------:R-:W4:Y:S01]  /*2e230*/  LDL.LU R22, [R1+0x1e8] ;  /* 0x0001e80001167983 */ /* 0x000f220000300800 */
        /* <DEDUP_REMOVED lines=11> */
[----:B------:R-:W-:Y:S04]  /*2e2f0*/  STS.U16 [R14+0x1cc00], R19 ;  /* 0x01cc00130e007388 */ /* 0x000fe80000000400 */
[----:B------:R0:W-:Y:S01]  /*2e300*/  STL [R1+0xa758], R19 ;  /* 0x00a7581301007387 */ /* 0x0001e20000100800 */
[----:B------:R-:W-:Y:S02]  /*2e310*/  STS.U16 [R14+0x1ce00], R18 ;  /* 0x01ce00120e007388 */ /* 0x000fe40000000400 */
[----:B------:R-:W-:-:S02]  /*2e320*/  IMAD.SHL.U32 R4, R9, 0x2, RZ ;  /* 0x0000000209047824 */ /* 0x000fc400078e00ff */
[----:B------:R-:W-:Y:S01]  /*2e330*/  STS.U16 [R14+0x1ec00], R17 ;  /* 0x01ec00110e007388 */ /* 0x000fe20000000400 */
[----:B------:R-:W-:Y:S04]  /*2e340*/  STS.U16 [R14+0x1ee00], R16 ;  /* 0x01ee00100e007388 */ /* 0x000fe80000000400 */
[----:B0-----:R-:W4:Y:S01]  /*2e350*/  LDL.LU R19, [R1+0x2fc] ;  /* 0x0002fc0001137983 */ /* 0x001f220000300800 */
[----:B------:R0:W-:Y:S03]  /*2e360*/  STL [R1+0xa75c], R18 ;  /* 0x00a75c1201007387 */ /* 0x0001e60000100800 */
[----:B0-----:R-:W4:Y:S01]  /*2e370*/  LDL.LU R18, [R1+0x300] ;  /* 0x0003000001127983 */ /* 0x001f220000300800 */
[----:B------:R-:W4:Y:S02]  /*2e380*/  LDL.LU R8, [R1+0x74] ;  /* 0x0000740001087983 */ /* 0x000f240000300800 */
[----:B------:R-:W4:Y:S02]  /*2e390*/  LDL.LU R9, [R1+0x48] ;  /* 0x0000480001097983 */ /* 0x000f240000300800 */
[----:B------:R0:W-:Y:S02]  /*2e3a0*/  STL [R1+0xa760], R17 ;  /* 0x00a7601101007387 */ /* 0x0001e40000100800 */
[----:B0-----:R-:W4:Y:S01]  /*2e3b0*/  LDL.LU R17, [R1+0x344] ;  /* 0x0003440001117983 */ /* 0x001f220000300800 */
[----:B------:R-:W4:Y:S02]  /*2e3c0*/  LDL.LU R14, [R1+0xa780] ;  /* 0x00a78000010e7983 */ /* 0x000f240000300800 */
[----:B------:R0:W-:Y:S01]  /*2e3d0*/  STL [R1+0xa76c], R16 ;  /* 0x00a76c1001007387 */ /* 0x0001e20000100800 */
[----:B------:R-:W-:Y:S01]  /*2e3e0*/  LOP3.LUT R4, R4, 0x40, RZ, 0x3c, !PT ;  /* 0x0000004004047812 */ /* 0x000fe200078e3cff */
[----:B0-----:R-:W4:Y:S04]  /*2e3f0*/  LDL.LU R16, [R1+0x34c] ;  /* 0x00034c0001107983 */ /* 0x001f280000300800 */
[----:B--2---:R0:W-:Y:S01]  /*2e400*/  STS.U16 [R4+0x1000], R0 ;  /* 0x0010000004007388 */ /* 0x0041e20000000400 */
[----:B------:R1:W-:Y:S03]  /*2e410*/  STS.U16 [R4+0x1200], R2 ;  /* 0x0012000204007388 */ /* 0x0003e60000000400 */
[----:B0-----:R-:W2:Y:S01]  /*2e420*/  LDL.LU R0, [R1+0xa77c] ;  /* 0x00a77c0001007983 */ /* 0x001ea20000300800 */
[----:B-1----:R-:W2:Y:S03]  /*2e430*/  LDL.LU R2, [R1+0xa778] ;  /* 0x00a7780001027983 */ /* 0x002ea60000300800 */
[----:B---3--:R0:W-:Y:S01]  /*2e440*/  STS.U16 [R4+0x3000], R3 ;  /* 0x0030000304007388 */ /* 0x0081e20000000400 */
[----:B----4-:R1:W-:Y:S03]  /*2e450*/  STS.U16 [R4+0x3200], R28 ;  /* 0x0032001c04007388 */ /* 0x0103e60000000400 */
[----:B0-----:R-:W3:Y:S04]  /*2e460*/  LDL.LU R3, [R1+0xa774] ;  /* 0x00a7740001037983 */ /* 0x001ee80000300800 */
[----:B-1----:R-:W4:Y:S04]  /*2e470*/  LDL.LU R28, [R1+0xa770] ;  /* 0x00a77000011c7983 */ /* 0x002f280000300800 */
[----:B------:R-:W-:Y:S01]  /*2e480*/  STS.U16 [R4+0x5000], R16 ;  /* 0x0050001004007388 */ /* 0x000fe20000000400 */
[----:B------:R-:W-:Y:S02]  /*2e490*/  STS.U16 [R4+0x5200], R17 ;  /* 0x0052001104007388 */ /* 0x000fe40000000400 */
[----:B------:R-:W-:Y:S02]  /*2e4a0*/  STS.U16 [R4+0x7000], R18 ;  /* 0x0070001204007388 */ /* 0x000fe40000000400 */
[----:B------:R-:W-:Y:S01]  /*2e4b0*/  STS.U16 [R4+0x7200], R19 ;  /* 0x0072001304007388 */ /* 0x000fe20000000400 */
[----:B------:R-:W-:Y:S01]  /*2e4c0*/  STS.U16 [R4+0x9000], R20 ;  /* 0x0090001404007388 */ /* 0x000fe20000000400 */
[----:B------:R-:W-:Y:S02]  /*2e4d0*/  STS.U16 [R4+0x9200], R21 ;  /* 0x0092001504007388 */ /* 0x000fe40000000400 */
[----:B------:R-:W-:Y:S02]  /*2e4e0*/  STS.U16 [R4+0xb000], R22 ;  /* 0x00b0001604007388 */ /* 0x000fe40000000400 */
[----:B------:R0:W-:Y:S01]  /*2e4f0*/  STS.U16 [R4+0xb200], R10 ;  /* 0x00b2000a04007388 */ /* 0x0001e20000000400 */
[----:B------:R1:W-:Y:S01]  /*2e500*/  STS.U16 [R4+0xd000], R15 ;  /* 0x00d0000f04007388 */ /* 0x0003e20000000400 */
        /* <DEDUP_REMOVED lines=8> */
[----:B------:R-:W-:Y:S03]  /*2e590*/  STS.U16 [R4+0x15200], R5 ;  /* 0x0152000504007388 */ /* 0x000fe60000000400 */
[----:B0-----:R-:W2:Y:S01]  /*2e5a0*/  LDL.LU R10, [R1+0x4dc] ;  /* 0x0004dc00010a7983 */ /* 0x001ea20000300800 */
[----:B-1----:R-:W2:Y:S02]  /*2e5b0*/  LDL.LU R15, [R1+0x4d8] ;  /* 0x0004d800010f7983 */ /* 0x002ea40000300800 */
[----:B------:R-:W2:Y:S01]  /*2e5c0*/  LDL.LU R16, [R1+0x3b4] ;  /* 0x0003b40001107983 */ /* 0x000ea20000300800 */
[----:B----4-:R-:W-:Y:S01]  /*2e5d0*/  STS.U16 [R4+0x17000], R28 ;  /* 0x0170001c04007388 */ /* 0x010fe20000000400 */
[----:B------:R-:W-:Y:S02]  /*2e5e0*/  STS.U16 [R4+0x17200], R8 ;  /* 0x0172000804007388 */ /* 0x000fe40000000400 */
[----:B------:R-:W-:Y:S02]  /*2e5f0*/  STS.U16 [R4+0x19000], R9 ;  /* 0x0190000904007388 */ /* 0x000fe40000000400 */
[----:B---3--:R-:W-:Y:S01]  /*2e600*/  STS.U16 [R4+0x19200], R3 ;  /* 0x0192000304007388 */ /* 0x008fe20000000400 */
[----:B--2---:R-:W-:Y:S01]  /*2e610*/  STS.U16 [R4+0x1b000], R2 ;  /* 0x01b0000204007388 */ /* 0x004fe20000000400 */
[----:B------:R0:W-:Y:S03]  /*2e620*/  STS.U16 [R4+0x1b200], R0 ;  /* 0x01b2000004007388 */ /* 0x0001e60000000400 */
[----:B0-----:R-:W2:Y:S01]  /*2e630*/  LDL.LU R0, [R1+0x3ac] ;  /* 0x0003ac0001007983 */ /* 0x001ea20000300800 */
[----:B------:R-:W3:Y:S03]  /*2e640*/  LDL.LU R3, [R1+0x340] ;  /* 0x0003400001037983 */ /* 0x000ee60000300800 */
[----:B------:R-:W0:Y:S01]  /*2e650*/  S2R R28, SR_TID.X ;  /* 0x00000000001c7919 */ /* 0x000e220000002100 */
        /* <DEDUP_REMOVED lines=11> */
[----:B------:R-:W4:Y:S04]  /*2e710*/  LDL.LU R24, [R1+0x120] ;  /* 0x0001200001187983 */ /* 0x000f280000300800 */
[----:B------:R-:W-:Y:S01]  /*2e720*/  STS.U16 [R4+0x1d000], R14 ;  /* 0x01d0000e04007388 */ /* 0x000fe20000000400 */
[----:B------:R-:W4:Y:S01]  /*2e730*/  LDL.LU R25, [R1+0xcc] ;  /* 0x0000cc0001197983 */ /* 0x000f220000300800 */
[----:B0-----:R-:W-:-:S02]  /*2e740*/  LOP3.LUT R28, R28, 0xff, RZ, 0xc0, !PT ;  /* 0x000000ff1c1c7812 */ /* 0x001fc400078ec0ff */
[----:B------:R-:W-:Y:S04]  /*2e750*/  STS.U16 [R4+0x1d200], R13 ;  /* 0x01d2000d04007388 */ /* 0x000fe80000000400 */
[----:B------:R-:W4:Y:S01]  /*2e760*/  LDL.LU R26, [R1+0xa0] ;  /* 0x0000a000011a7983 */ /* 0x000f220000300800 */
[----:B------:R-:W-:-:S03]  /*2e770*/  IMAD.SHL.U32 R27, R28, 0x2, RZ ;  /* 0x000000021c1b7824 */ /* 0x000fc600078e00ff */
[----:B------:R-:W-:Y:S04]  /*2e780*/  STS.U16 [R4+0x1f000], R12 ;  /* 0x01f0000c04007388 */ /* 0x000fe80000000400 */
[----:B------:R-:W4:Y:S01]  /*2e790*/  LDL.LU R5, [R1+0x9c] ;  /* 0x00009c0001057983 */ /* 0x000f220000300800 */
[----:B------:R-:W-:-:S03]  /*2e7a0*/  LOP3.LUT R27, R27, 0x50, RZ, 0x3c, !PT ;  /* 0x000000501b1b7812 */ /* 0x000fc600078e3cff */
[----:B------:R-:W-:Y:S04]  /*2e7b0*/  STS.U16 [R4+0x1f200], R11 ;  /* 0x01f2000b04007388 */ /* 0x000fe80000000400 */
[----:B------:R-:W4:Y:S01]  /*2e7c0*/  LDL.LU R8, [R1+0x70] ;  /* 0x0000700001087983 */ /* 0x000f220000300800 */
[----:B------:R-:W4:Y:S03]  /*2e7d0*/  LDL.LU R9, [R1+0x6c] ;  /* 0x00006c0001097983 */ /* 0x000f260000300800 */
[----:B------:R0:W-:Y:S01]  /*2e7e0*/  STS.U16 [R27+0x1400], R10 ;  /* 0x0014000a1b007388 */ /* 0x0001e20000000400 */
[----:B------:R1:W-:Y:S02]  /*2e7f0*/  STS.U16 [R27+0x1600], R15 ;  /* 0x0016000f1b007388 */ /* 0x0003e40000000400 */
[----:B------:R1:W-:Y:S01]  /*2e800*/  STS.U16 [R27+0x3400], R16 ;  /* 0x003400101b007388 */ /* 0x0003e20000000400 */
[----:B0-----:R-:W4:Y:S01]  /*2e810*/  LDL.LU R10, [R1+0x40] ;  /* 0x00004000010a7983 */ /* 0x001f220000300800 */
[----:B-1----:R-:W4:Y:S02]  /*2e820*/  LDL.LU R15, [R1+0x3c] ;  /* 0x00003c00010f7983 */ /* 0x002f240000300800 */
[----:B------:R-:W4:Y:S02]  /*2e830*/  LDL.LU R4, [R1] ;  /* 0x0000000001047983 */ /* 0x000f240000300800 */
[----:B------:R-:W4:Y:S01]  /*2e840*/  LDL.LU R16, [R1+0xa76c] ;  /* 0x00a76c0001107983 */ /* 0x000f220000300800 */
[----:B--2---:R0:W-:Y:S01]  /*2e850*/  STS.U16 [R27+0x3600], R0 ;  /* 0x003600001b007388 */ /* 0x0041e20000000400 */
[----:B---3--:R1:W-:Y:S03]  /*2e860*/  STS.U16 [R27+0x5400], R3 ;  /* 0x005400031b007388 */ /* 0x0083e60000000400 */
[----:B0-----:R-:W2:Y:S01]  /*2e870*/  LDL.LU R0, [R1+0xa768] ;  /* 0x00a7680001007983 */ /* 0x001ea20000300800 */
[----:B-1----:R-:W3:Y:S02]  /*2e880*/  LDL.LU R3, [R1+0xa764] ;  /* 0x00a7640001037983 */ /* 0x002ee40000300800 */
[----:B----4-:R0:W-:Y:S01]  /*2e890*/  STS.U16 [R27+0x5600], R29 ;  /* 0x0056001d1b007388 */ /* 0x0101e20000000400 */
[----:B------:R-:W-:Y:S04]  /*2e8a0*/  STS.U16 [R27+0x7400], R7 ;  /* 0x007400071b007388 */ /* 0x000fe80000000400 */
[----:B------:R1:W-:Y:S01]  /*2e8b0*/  STS.U16 [R27+0x7600], R6 ;  /* 0x007600061b007388 */ /* 0x0003e20000000400 */
[----:B------:R4:W-:Y:S03]  /*2e8c0*/  STS.U16 [R27+0x9400], R2 ;  /* 0x009400021b007388 */ /* 0x0009e60000000400 */
[----:B0-----:R-:W2:Y:S01]  /*2e8d0*/  LDL.LU R29, [R1+0x4d4] ;  /* 0x0004d400011d7983 */ /* 0x001ea20000300800 */
[----:B-1----:R-:W2:Y:S02]  /*2e8e0*/  LDL.LU R6, [R1+0x4d0] ;  /* 0x0004d00001067983 */ /* 0x002ea40000300800 */
[----:B------:R-:W2:Y:S02]  /*2e8f0*/  LDL.LU R7, [R1+0x3a4] ;  /* 0x0003a40001077983 */ /* 0x000ea40000300800 */
[----:B----4-:R-:W2:Y:S01]  /*2e900*/  LDL.LU R2, [R1+0x39c] ;  /* 0x00039c0001027983 */ /* 0x010ea20000300800 */
[----:B---3--:R0:W-:Y:S01]  /*2e910*/  STS.U16 [R27+0x9600], R3 ;  /* 0x009600031b007388 */ /* 0x0081e20000000400 */
[----:B--2---:R1:W-:Y:S03]  /*2e920*/  STS.U16 [R27+0xb400], R0 ;  /* 0x00b400001b007388 */ /* 0x0043e60000000400 */
[----:B------:R2:W-:Y:S01]  /*2e930*/  STS.U16 [R27+0xb600], R17 ;  /* 0x00b600111b007388 */ /* 0x0005e20000000400 */
[----:B------:R3:W-:Y:S03]  /*2e940*/  STS.U16 [R27+0xd400], R18 ;  /* 0x00d400121b007388 */ /* 0x0007e60000000400 */
[----:B------:R2:W-:Y:S01]  /*2e950*/  STS.U16 [R27+0xd600], R19 ;  /* 0x00d600131b007388 */ /* 0x0005e20000000400 */
[----:B------:R2:W-:Y:S03]  /*2e960*/  STS.U16 [R27+0xf400], R20 ;  /* 0x00f400141b007388 */ /* 0x0005e60000000400 */
[----:B0-----:R-:W4:Y:S04]  /*2e970*/  LDL.LU R3, [R1+0x338] ;  /* 0x0003380001037983 */ /* 0x001f280000300800 */
[----:B-1----:R-:W4:Y:S01]  /*2e980*/  LDL.LU R0, [R1+0x334] ;  /* 0x0003340001007983 */ /* 0x002f220000300800 */
[----:B--2---:R-:W2:Y:S02]  /*2e990*/  LDL.LU R17, [R1+0xa760] ;  /* 0x00a7600001117983 */ /* 0x004ea40000300800 */
[----:B---3--:R-:W3:Y:S01]  /*2e9a0*/  LDL.LU R18, [R1+0xa75c] ;  /* 0x00a75c0001127983 */ /* 0x008ee20000300800 */
[----:B------:R-:W2:Y:S01]  /*2e9b0*/  LDL.LU R19, [R1+0xa758] ;  /* 0x00a7580001137983 */ /* 0x000ea20000300800 */
[----:B------:R-:W2:Y:S03]  /*2e9c0*/  LDL.LU R20, [R1+0xa754] ;  /* 0x00a7540001147983 */ /* 0x000ea60000300800 */
[----:B------:R0:W-:Y:S01]  /*2e9d0*/  STS.U16 [R27+0xf600], R21 ;  /* 0x00f600151b007388 */ /* 0x0001e20000000400 */
[----:B------:R1:W-:Y:S02]  /*2e9e0*/  STS.U16 [R27+0x11400], R22 ;  /* 0x011400161b007388 */ /* 0x0003e40000000400 */
[----:B------:R1:W-:Y:S02]  /*2e9f0*/  STS.U16 [R27+0x11600], R23 ;  /* 0x011600171b007388 */ /* 0x0003e40000000400 */
[----:B------:R1:W-:Y:S01]  /*2ea00*/  STS.U16 [R27+0x13400], R24 ;  /* 0x013400181b007388 */ /* 0x0003e20000000400 */
[----:B------:R1:W-:Y:S01]  /*2ea10*/  STS.U16 [R27+0x13600], R25 ;  /* 0x013600191b007388 */ /* 0x0003e20000000400 */
[----:B------:R1:W-:Y:S03]  /*2ea20*/  STS.U16 [R27+0x15400], R26 ;  /* 0x0154001a1b007388 */ /* 0x0003e60000000400 */
[----:B0-----:R-:W2:Y:S01]  /*2ea30*/  LDL.LU R21, [R1+0xa750] ;  /* 0x00a7500001157983 */ /* 0x001ea20000300800 */
[----:B-1----:R-:W2:Y:S03]  /*2ea40*/  LDL.LU R22, [R1+0xa74c] ;  /* 0x00a74c0001167983 */ /* 0x002ea60000300800 */
[----:B------:R-:W2:Y:S01]  /*2ea50*/  LDL.LU R23, [R1+0xa748] ;  /* 0x00a7480001177983 */ /* 0x000ea20000300800 */
[----:B------:R-:W2:Y:S03]  /*2ea60*/  LDL.LU R24, [R1+0xa744] ;  /* 0x00a7440001187983 */ /* 0x000ea60000300800 */
[----:B------:R-:W2:Y:S01]  /*2ea70*/  LDL.LU R25, [R1+0xa740] ;  /* 0x00a7400001197983 */ /* 0x000ea20000300800 */
[----:B------:R-:W2:Y:S03]  /*2ea80*/  LDL.LU R26, [R1+0xa73c] ;  /* 0x00a73c00011a7983 */ /* 0x000ea60000300800 */
[----:B------:R0:W-:Y:S01]  /*2ea90*/  STS.U16 [R27+0x15600], R5 ;  /* 0x015600051b007388 */ /* 0x0001e20000000400 */
[----:B------:R1:W-:Y:S02]  /*2eaa0*/  STS.U16 [R27+0x17400], R8 ;  /* 0x017400081b007388 */ /* 0x0003e40000000400 */
[----:B------:R1:W-:Y:S02]  /*2eab0*/  STS.U16 [R27+0x17600], R9 ;  /* 0x017600091b007388 */ /* 0x0003e40000000400 */
[----:B------:R1:W-:Y:S01]  /*2eac0*/  STS.U16 [R27+0x19400], R10 ;  /* 0x0194000a1b007388 */ /* 0x0003e20000000400 */
[----:B------:R1:W-:Y:S04]  /*2ead0*/  STS.U16 [R27+0x19600], R15 ;  /* 0x0196000f1b007388 */ /* 0x0003e80000000400 */
[----:B0-----:R-:W2:Y:S01]  /*2eae0*/  LDL.LU R5, [R1+0xa738] ;  /* 0x00a7380001057983 */ /* 0x001ea20000300800 */
[----:B-1----:R-:W2:Y:S03]  /*2eaf0*/  LDL.LU R8, [R1+0xa734] ;  /* 0x00a7340001087983 */ /* 0x002ea60000300800 */
[----:B------:R-:W2:Y:S01]  /*2eb00*/  LDL.LU R9, [R1+0xa730] ;  /* 0x00a7300001097983 */ /* 0x000ea20000300800 */
[----:B------:R-:W2:Y:S03]  /*2eb10*/  LDL.LU R10, [R1+0xa72c] ;  /* 0x00a72c00010a7983 */ /* 0x000ea60000300800 */
[----:B------:R-:W2:Y:S01]  /*2eb20*/  LDL.LU R15, [R1+0xa728] ;  /* 0x00a72800010f7983 */ /* 0x000ea20000300800 */
[----:B------:R-:W-:-:S03]  /*2eb30*/  IMAD.SHL.U32 R28, R28, 0x2, RZ ;  /* 0x000000021c1c7824 */ /* 0x000fc600078e00ff */
[----:B------:R0:W-:Y:S02]  /*2eb40*/  STS.U16 [R27+0x1b400], R4 ;  /* 0x01b400041b007388 */ /* 0x0001e40000000400 */
[----:B------:R-:W-:Y:S02]  /*2eb50*/  LOP3.LUT R28, R28, 0x60, RZ, 0x3c, !PT ;  /* 0x000000601c1c7812 */ /* 0x000fe400078e3cff */
[----:B0-----:R-:W3:Y:S04]  /*2eb60*/  LDL R4, [R1+0x28bc] ;  /* 0x0028bc0001047983 */ /* 0x001ee80000100800 */
[----:B--2---:R-:W-:Y:S01]  /*2eb70*/  STS.U16 [R27+0x1b600], R15 ;  /* 0x01b6000f1b007388 */ /* 0x004fe20000000400 */
[----:B------:R-:W-:Y:S02]  /*2eb80*/  STS.U16 [R27+0x1d400], R10 ;  /* 0x01d4000a1b007388 */ /* 0x000fe40000000400 */
[----:B------:R-:W-:Y:S02]  /*2eb90*/  STS.U16 [R27+0x1d600], R9 ;  /* 0x01d600091b007388 */ /* 0x000fe40000000400 */
[----:B------:R-:W-:Y:S01]  /*2eba0*/  STS.U16 [R27+0x1f400], R8 ;  /* 0x01f400081b007388 */ /* 0x000fe20000000400 */
[----:B------:R0:W-:Y:S01]  /*2ebb0*/  STS.U16 [R27+0x1f600], R5 ;  /* 0x01f600051b007388 */ /* 0x0001e20000000400 */
[----:B------:R1:W-:Y:S02]  /*2ebc0*/  STS.U16 [R28+0x1800], R29 ;  /* 0x0018001d1c007388 */ /* 0x0003e40000000400 */
[----:B------:R2:W-:Y:S02]  /*2ebd0*/  STS.U16 [R28+0x1a00], R6 ;  /* 0x001a00061c007388 */ /* 0x0005e40000000400 */
[----:B------:R2:W-:Y:S01]  /*2ebe0*/  STS.U16 [R28+0x3800], R7 ;  /* 0x003800071c007388 */ /* 0x0005e20000000400 */
[----:B------:R3:W-:Y:S01]  /*2ebf0*/  STS.U16 [R28+0x3a00], R2 ;  /* 0x003a00021c007388 */ /* 0x0007e20000000400 */
[----:B----4-:R3:W-:Y:S03]  /*2ec00*/  STS.U16 [R28+0x5800], R3 ;  /* 0x005800031c007388 */ /* 0x0107e60000000400 */
[----:B0-----:R-:W4:Y:S01]  /*2ec10*/  LDL.LU R27, [R1+0xa724] ;  /* 0x00a72400011b7983 */ /* 0x001f220000300800 */
[----:B------:R-:W4:Y:S02]  /*2ec20*/  LDL R5, [R1+0x28b8] ;  /* 0x0028b80001057983 */ /* 0x000f240000100800 */
[----:B-1----:R-:W4:Y:S02]  /*2ec30*/  LDL.LU R29, [R1+0xa720] ;  /* 0x00a72000011d7983 */ /* 0x002f240000300800 */
[----:B--2---:R-:W2:Y:S01]  /*2ec40*/  LDL.LU R6, [R1+0xa71c] ;  /* 0x00a71c0001067983 */ /* 0x004ea20000300800 */
[----:B------:R-:W2:Y:S01]  /*2ec50*/  LDL.LU R7, [R1+0xa718] ;  /* 0x00a7180001077983 */ /* 0x000ea20000300800 */
[----:B---3--:R-:W3:Y:S02]  /*2ec60*/  LDL.LU R2, [R1+0xa714] ;  /* 0x00a7140001027983 */ /* 0x008ee40000300800 */
[----:B------:R-:W2:Y:S01]  /*2ec70*/  LDL.LU R3, [R1+0xa710] ;  /* 0x00a7100001037983 */ /* 0x000ea20000300800 */
[----:B------:R0:W-:Y:S04]  /*2ec80*/  STS.U16 [R28+0x5a00], R0 ;  /* 0x005a00001c007388 */ /* 0x0001e80000000400 */
[----:B0-----:R-:W2:Y:S04]  /*2ec90*/  LDL.LU R0, [R1+0xa70c] ;  /* 0x00a70c0001007983 */ /* 0x001ea80000300800 */
[----:B--2---:R0:W-:Y:S04]  /*2eca0*/  STS.U16 [R28+0x7800], R0 ;  /* 0x007800001c007388 */ /* 0x0041e80000000400 */
[----:B0-----:R-:W2:Y:S02]  /*2ecb0*/  LDL.LU R0, [R1+0xa708] ;  /* 0x00a7080001007983 */ /* 0x001ea40000300800 */
[----:B--2---:R-:W-:-:S06]  /*2ecc0*/  PRMT R0, RZ, 0x7610, R0 ;  /* 0x00007610ff007816 */ /* 0x004fcc0000000000 */
[----:B----4-:R-:W2:Y:S04]  /*2ecd0*/  @!P0 LDG.E.U16 R0, [R4.64] ;  /* 0x0000000604008981 */ /* 0x010ea8000c1e1500 */
[----:B------:R0:W-:Y:S04]  /*2ece0*/  STS.U16 [R28+0x7a00], R3 ;  /* 0x007a00031c007388 */ /* 0x0001e80000000400 */
[----:B0-----:R-:W4:Y:S01]  /*2ecf0*/  LDL.LU R28, [R1+0xa704] ;  /* 0x00a70400011c7983 */ /* 0x001f220000300800 */
[----:B------:R-:W3:Y:S03]  /*2ed00*/  LDL.LU R3, [R1+0xa700] ;  /* 0x00a7000001037983 */ /* 0x000ee60000300800 */
[----:B--2---:R0:W-:Y:S04]  /*2ed10*/  STL [R1+0x2e4], R0 ;  /* 0x0002e40001007387 */ /* 0x0041e80000100800 */
[----:B0-----:R-:W2:Y:S01]  /*2ed20*/  LDL.LU R0, [R1+0xa6fc] ;  /* 0x00a6fc0001007983 */ /* 0x001ea20000300800 */
[----:B------:R-:W2:Y:S02]  /*2ed30*/  LDL R4, [R1+0x2234] ;  /* 0x0022340001047983 */ /* 0x000ea40000100800 */
[----:B------:R-:W2:Y:S01]  /*2ed40*/  LDL R5, [R1+0x28ac] ;  /* 0x0028ac0001057983 */ /* 0x000ea20000100800 */
[----:B----4-:R-:W-:-:S02]  /*2ed50*/  PRMT R28, RZ, 0x7610, R28 ;  /* 0x00007610ff1c7816 */ /* 0x010fc4000000001c */
[----:B--2---:R-:W-:-:S04]  /*2ed60*/  @!P0 LOP3.LUT R5, R5, R4, RZ, 0x3c, !PT ;  /* 0x0000000405058212 */ /* 0x004fc800078e3cff */
[----:B------:R-:W-:-:S04]  /*2ed70*/  @!P0 LOP3.LUT R4, R5, R4, RZ, 0x3c, !PT ;  /* 0x0000000405048212 */ /* 0x000fc800078e3cff */
[----:B------:R-:W-:-:S05]  /*2ed80*/  @!P0 LOP3.LUT R5, R5, R4, RZ, 0x3c, !PT ;  /* 0x0000000405058212 */ /* 0x000fca00078e3cff */
[----:B------:R-:W2:Y:S04]  /*2ed90*/  @!P0 LDG.E.U16 R28, [R4.64] ;  /* 0x00000006041c8981 */ /* 0x000ea8000c1e1500 */
[----:B--2---:R0:W-:Y:S04]  /*2eda0*/  STL [R1+0x2e0], R28 ;  /* 0x0002e01c01007387 */ /* 0x0041e80000100800 */
[----:B0-----:R-:W2:Y:S01]  /*2edb0*/  LDL.LU R28, [R1+0xa6f8] ;  /* 0x00a6f800011c7983 */ /* 0x001ea20000300800 */
[----:B------:R-:W4:Y:S02]  /*2edc0*/  LDL R4, [R1+0x2898] ;  /* 0x0028980001047983 */ /* 0x000f240000100800 */
[----:B------:R-:W4:Y:S01]  /*2edd0*/  LDL R5, [R1+0x289c] ;  /* 0x00289c0001057983 */ /* 0x000f220000100800 */
[----:B---3--:R-:W-:-:S02]  /*2ede0*/  PRMT R3, RZ, 0x7610, R3 ;  /* 0x00007610ff037816 */ /* 0x008fc40000000003 */
[----:B----4-:R-:W-:-:S04]  /*2edf0*/  @!P0 LOP3.LUT R5, R5, R4, RZ, 0x3c, !PT ;  /* 0x0000000405058212 */ /* 0x010fc800078e3cff */
[----:B------:R-:W-:-:S04]  /*2ee00*/  @!P0 LOP3.LUT R4, R5, R4, RZ, 0x3c, !PT ;  /* 0x0000000405048212 */ /* 0x000fc800078e3cff */
[----:B------:R-:W-:-:S05]  /*2ee10*/  @!P0 LOP3.LUT R5, R5, R4, RZ, 0x3c, !PT ;  /* 0x0000000405058212 */ /* 0x000fca00078e3cff */
[----:B------:R-:W3:Y:S04]  /*2ee20*/  @!P0 LDG.E.U16 R3, [R4.64] ;  /* 0x0000000604038981 */ /* 0x000ee8000c1e1500 */
[----:B---3--:R0:W-:Y:S04]  /*2ee30*/  STL [R1+0x2dc], R3 ;  /* 0x0002dc0301007387 */ /* 0x0081e80000100800 */
[----:B0-----:R-:W3:Y:S01]  /*2ee40*/  LDL.LU R3, [R1+0xa6f4] ;  /* 0x00a6f40001037983 */ /* 0x001ee20000300800 */
[----:B------:R-:W4:Y:S02]  /*2ee50*/  LDL R4, [R1+0x2878] ;  /* 0x0028780001047983 */ /* 0x000f240000100800 */
[----:B------:R-:W4:Y:S01]  /*2ee60*/  LDL R5, [R1+0x287c] ;  /* 0x00287c0001057983 */ /* 0x000f220000100800 */
[----:B--2---:R-:W-:-:S02]  /*2ee70*/  PRMT R28, RZ, 0x7610, R28 ;  /* 0x00007610ff1c7816 */ /* 0x004fc4000000001c */
[----:B----4-:R-:W-:-:S04]  /*2ee80*/  @!P0 LOP3.LUT R5, R5, R4, RZ, 0x3c, !PT ;  /* 0x0000000405058212 */ /* 0x010fc800078e3cff */
        /* <DEDUP_REMOVED lines=537> */
[----:B------:R-:W4:Y:S02]  /*31020*/  LDL R5, [R1+0x2a20] ;  /* 0x002a200001057983 */ /* 0x000f240000100800 */
[----:B----4-:R-:W-:-:S02]  /*31030*/  @!P0 LOP3.LUT R5, R5, R4, RZ, 0x3c, !PT ;  /* 0x0000000405058212 */ /* 0x010fc400078e3cff */
[----:B---3--:R-:W-:Y:S02]  /*31040*/  PRMT R3, RZ, 0x7610, R3 ;  /* 0x00007610ff037816 */ /* 0x008fe40000000003 */
        /* <DEDUP_REMOVED lines=465> */
[----:B------:R-:W4:Y:S01]  /*32d60*/  LDL R5, [R1+0x2274] ;  /* 0x0022740001057983 */ /* 0x000f220000100800 */
[----:B------:R-:W-:-:S02]  /*32d70*/  PRMT R2, RZ, 0x7610, R2 ;  /* 0x00007610ff027816 */ /* 0x000fc40000000002 */
[----:B----4-:R-:W-:-:S04]  /*32d80*/  @!P0 LOP3.LUT R5, R5, R4, RZ, 0x3c, !PT ;  /* 0x0000000405058212 */ /* 0x010fc800078e3cff */
[----:B------:R-:W-:-:S04]  /*32d90*/  @!P0 LOP3.LUT R4, R5, R4, RZ, 0x3c, !PT ;  /* 0x0000000405048212 */ /* 0x000fc800078e3cff */
[----:B------:R-:W-:-:S05]  /*32da0*/  @!P0 LOP3.LUT R5, R5, R4, RZ, 0x3c, !PT ;  /* 0x0000000405058212 */ /* 0x000fca00078e3cff */
[----:B------:R0:W4:Y:S04]  /*32db0*/  @!P0 LDG.E.U16 R2, [R4.64] ;  /* 0x0000000604028981 */ /* 0x000128000c1e1500 */
[----:B0-----:R-:W2:Y:S04]  /*32dc0*/  LDL R4, [R1+0x2258] ;  /* 0x0022580001047983 */ /* 0x001ea80000100800 */
[----:B------:R-:W2:Y:S01]  /*32dd0*/  LDL R5, [R1+0x28cc] ;  /* 0x0028cc0001057983 */ /* 0x000ea20000100800 */
[----:B---3--:R-:W-:Y:S02]  /*32de0*/  PRMT R3, RZ, 0x7610, R3 ;  /* 0x00007610ff037816 */ /* 0x008fe40000000003 */
[----:B--2---:R-:W-:-:S04]  /*32df0*/  @!P0 LOP3.LUT R5, R5, R4, RZ, 0x3c, !PT ;  /* 0x0000000405058212 */ /* 0x004fc800078e3cff */
[----:B------:R-:W-:-:S04]  /*32e00*/  @!P0 LOP3.LUT R4, R5, R4, RZ, 0x3c, !PT ;  /* 0x0000000405048212 */ /* 0x000fc800078e3cff */
[----:B------:R-:W-:-:S05]  /*32e10*/  @!P0 LOP3.LUT R5, R5, R4, RZ, 0x3c, !PT ;  /* 0x0000000405058212 */ /* 0x000fca00078e3cff */
[----:B------:R-:W2:Y:S04]  /*32e20*/  @!P0 LDG.E.U16 R3, [R4.64] ;  /* 0x0000000604038981 */ /* 0x000ea8000c1e1500 */
[----:B----4-:R0:W-:Y:S04]  /*32e30*/  STL [R1+0x18], R2 ;  /* 0x0000180201007387 */ /* 0x0101e80000100800 */
[----:B0-----:R-:W3:Y:S04]  /*32e40*/  LDL R2, [R1+0x294c] ;  /* 0x00294c0001027983 */ /* 0x001ee80000100800 */
[----:B--2---:R0:W-:Y:S04]  /*32e50*/  STL [R1+0x14], R3 ;  /* 0x0000140301007387 */ /* 0x0041e80000100800 */
[----:B0-----:R-:W2:Y:S01]  /*32e60*/  LDL.LU R3, [R1+0xa530] ;  /* 0x00a5300001037983 */ /* 0x001ea20000300800 */
[----:B------:R-:W4:Y:S02]  /*32e70*/  LDL R4, [R1+0x2248] ;  /* 0x0022480001047983 */ /* 0x000f240000100800 */
[----:B------:R-:W4:Y:S02]  /*32e80*/  LDL R5, [R1+0x28ec] ;  /* 0x0028ec0001057983 */ /* 0x000f240000100800 */
[----:B----4-:R-:W-:-:S02]  /*32e90*/  @!P0 LOP3.LUT R5, R5, R4, RZ, 0x3c, !PT ;  /* 0x0000000405058212 */ /* 0x010fc400078e3cff */
[----:B--2---:R-:W-:Y:S02]  /*32ea0*/  PRMT R3, RZ, 0x7610, R3 ;  /* 0x00007610ff037816 */ /* 0x004fe40000000003 */
[----:B------:R-:W-:-:S04]  /*32eb0*/  @!P0 LOP3.LUT R4, R5, R4, RZ, 0x3c, !PT ;  /* 0x0000000405048212 */ /* 0x000fc800078e3cff */
[----:B------:R-:W-:-:S05]  /*32ec0*/  @!P0 LOP3.LUT R5, R5, R4, RZ, 0x3c, !PT ;  /* 0x0000000405058212 */ /* 0x000fca00078e3cff */
[----:B------:R-:W2:Y:S04]  /*32ed0*/  @!P0 LDG.E.U16 R3, [R4.64] ;  /* 0x0000000604038981 */ /* 0x000ea8000c1e1500 */
[----:B--2---:R0:W-:Y:S04]  /*32ee0*/  STL [R1+0x10], R3 ;  /* 0x0000100301007387 */ /* 0x0041e80000100800 */
[----:B0-----:R-:W2:Y:S01]  /*32ef0*/  LDL.LU R3, [R1+0xa52c] ;  /* 0x00a52c0001037983 */ /* 0x001ea20000300800 */
        /* <DEDUP_REMOVED lines=9> */
[----:B------:R-:W-:-:S03]  /*32f90*/  PRMT R0, RZ, 0x7610, R0 ;  /* 0x00007610ff007816 */ /* 0x000fc60000000000 */
[----:B----4-:R0:W-:Y:S04]  /*32fa0*/  STL [R1+0xa490], R29 ;  /* 0x00a4901d01007387 */ /* 0x0101e80000100800 */
[----:B0-----:R-:W4:Y:S01]  /*32fb0*/  LDL R29, [R1+0x2910] ;  /* 0x00291000011d7983 */ /* 0x001f220000100800 */
[----:B--2---:R-:W-:-:S04]  /*32fc0*/  @!P0 LOP3.LUT R5, R5, R4, RZ, 0x3c, !PT ;  /* 0x0000000405058212 */ /* 0x004fc800078e3cff */
[----:B------:R-:W-:-:S04]  /*32fd0*/  @!P0 LOP3.LUT R4, R5, R4, RZ, 0x3c, !PT ;  /* 0x0000000405048212 */ /* 0x000fc800078e3cff */
[----:B------:R-:W-:-:S05]  /*32fe0*/  @!P0 LOP3.LUT R5, R5, R4, RZ, 0x3c, !PT ;  /* 0x0000000405058212 */ /* 0x000fca00078e3cff */
[----:B------:R3:W2:Y:S01]  /*32ff0*/  @!P0 LDG.E.U16 R0, [R4.64] ;  /* 0x0000000604008981 */ /* 0x0006a2000c1e1500 */
[----:B------:R-:W-:Y:S01]  /*33000*/  PRMT R3, RZ, 0x7610, R3 ;  /* 0x00007610ff037816 */ /* 0x000fe20000000003 */
[----:B---3--:R-:W-:Y:S02]  /*33010*/  @!P0 IMAD.MOV.U32 R4, RZ, RZ, R2 ;  /* 0x000000ffff048224 */ /* 0x008fe400078e0002 */
[----:B----4-:R-:W-:-:S05]  /*33020*/  @!P0 IMAD.MOV.U32 R5, RZ, RZ, R29 ;  /* 0x000000ffff058224 */ /* 0x010fca00078e001d */
[----:B------:R0:W3:Y:S04]  /*33030*/  @!P0 LDG.E.U16 R3, [R4.64] ;  /* 0x0000000604038981 */ /* 0x0000e8000c1e1500 */
[----:B--2---:R1:W-:Y:S01]  /*33040*/  STL [R1+0xa494], R0 ;  /* 0x00a4940001007387 */ /* 0x0043e20000100800 */
[----:B0-----:R-:W2:Y:S02]  /*33050*/  LDL R4, [R1+0x2930] ;  /* 0x0029300001047983 */ /* 0x001ea40000100800 */
[----:B------:R-:W2:Y:S01]  /*33060*/  LDL R5, [R1+0x296c] ;  /* 0x00296c0001057983 */ /* 0x000ea20000100800 */
[----:B------:R-:W-:Y:S01]  /*33070*/  PRMT R28, RZ, 0x7610, R28 ;  /* 0x00007610ff1c7816 */ /* 0x000fe2000000001c */
[----:B------:R-:W4:Y:S04]  /*33080*/  LDL R29, [R1+0x2990] ;  /* 0x00299000011d7983 */ /* 0x000f280000100800 */
[----:B------:R-:W3:Y:S04]  /*33090*/  LDL R2, [R1+0x29cc] ;  /* 0x0029cc0001027983 */ /* 0x000ee80000100800 */
[----:B-1----:R-:W3:Y:S01]  /*330a0*/  LDL R0, [R1+0x29ac] ;  /* 0x0029ac0001007983 */ /* 0x002ee20000100800 */
[----:B--2---:R-:W-:-:S04]  /*330b0*/  @!P0 LOP3.LUT R5, R5, R4, RZ, 0x3c, !PT ;  /* 0x0000000405058212 */ /* 0x004fc800078e3cff */
[----:B------:R-:W-:-:S04]  /*330c0*/  @!P0 LOP3.LUT R4, R5, R4, RZ, 0x3c, !PT ;  /* 0x0000000405048212 */ /* 0x000fc800078e3cff */
[----:B------:R-:W-:Y:S01]  /*330d0*/  @!P0 LOP3.LUT R5, R5, R4, RZ, 0x3c, !PT ;  /* 0x0000000405058212 */ /* 0x000fe200078e3cff */
[----:B---3--:R0:W-:Y:S04]  /*330e0*/  STL [R1+0xa498], R3 ;  /* 0x00a4980301007387 */ /* 0x0081e80000100800 */
[----:B------:R1:W2:Y:S04]  /*330f0*/  @!P0 LDG.E.U16 R28, [R4.64] ;  /* 0x00000006041c8981 */ /* 0x0002a8000c1e1500 */
[----:B0-----:R-:W3:Y:S04]  /*33100*/  LDL R3, [R1+0x2970] ;  /* 0x0029700001037983 */ /* 0x001ee80000100800 */
[----:B-1----:R-:W2:Y:S04]  /*33110*/  LDL R4, [R1+0x2950] ;  /* 0x0029500001047983 */ /* 0x002ea80000100800 */
[----:B------:R-:W2:Y:S01]  /*33120*/  LDL R5, [R1+0x298c] ;  /* 0x00298c0001057983 */ /* 0x000ea20000100800 */
[----:B------:R-:W-:-:S02]  /*33130*/  PRMT R27, RZ, 0x7610, R27 ;  /* 0x00007610ff1b7816 */ /* 0x000fc4000000001b */
[----:B------:R-:W-:Y:S02]  /*33140*/  PRMT R26, RZ, 0x7610, R26 ;  /* 0x00007610ff1a7816 */ /* 0x000fe4000000001a */
[----:B------:R-:W-:Y:S02]  /*33150*/  PRMT R25, RZ, 0x7610, R25 ;  /* 0x00007610ff197816 */ /* 0x000fe40000000019 */
[----:B--2---:R-:W-:-:S04]  /*33160*/  @!P0 LOP3.LUT R5, R5, R4, RZ, 0x3c, !PT ;  /* 0x0000000405058212 */ /* 0x004fc800078e3cff */
[----:B------:R-:W-:-:S04]  /*33170*/  @!P0 LOP3.LUT R4, R5, R4, RZ, 0x3c, !PT ;  /* 0x0000000405048212 */ /* 0x000fc800078e3cff */
[----:B------:R-:W-:-:S05]  /*33180*/  @!P0 LOP3.LUT R5, R5, R4, RZ, 0x3c, !PT ;  /* 0x0000000405058212 */ /* 0x000fca00078e3cff */
[----:B------:R0:W2:Y:S02]  /*33190*/  @!P0 LDG.E.U16 R27, [R4.64] ;  /* 0x00000006041b8981 */ /* 0x0000a4000c1e1500 */
[----:B0-----:R-:W-:Y:S02]  /*331a0*/  @!P0 IMAD.MOV.U32 R4, RZ, RZ, R0 ;  /* 0x000000ffff048224 */ /* 0x001fe400078e0000 */
[----:B---3--:R-:W-:-:S05]  /*331b0*/  @!P0 IMAD.MOV.U32 R5, RZ, RZ, R3 ;  /* 0x000000ffff058224 */ /* 0x008fca00078e0003 */
[----:B------:R0:W3:Y:S02]  /*331c0*/  @!P0 LDG.E.U16 R26, [R4.64] ;  /* 0x00000006041a8981 */ /* 0x0000e4000c1e1500 */
[----:B0-----:R-:W-:Y:S02]  /*331d0*/  @!P0 IMAD.MOV.U32 R4, RZ, RZ, R2 ;  /* 0x000000ffff048224 */ /* 0x001fe400078e0002 */
[----:B----4-:R-:W-:-:S05]  /*331e0*/  @!P0 IMAD.MOV.U32 R5, RZ, RZ, R29 ;  /* 0x000000ffff058224 */ /* 0x010fca00078e001d */
[----:B------:R-:W4:Y:S04]  /*331f0*/  @!P0 LDG.E.U16 R25, [R4.64] ;  /* 0x0000000604198981 */ /* 0x000f28000c1e1500 */
[----:B------:R-:W-:Y:S04]  /*33200*/  STL [R1+0xa49c], R28 ;  /* 0x00a49c1c01007387 */ /* 0x000fe80000100800 */
[----:B--2---:R0:W-:Y:S01]  /*33210*/  STL [R1+0xa4a0], R27 ;  /* 0x00a4a01b01007387 */ /* 0x0041e20000100800 */
[----:B------:R-:W2:Y:S02]  /*33220*/  LDL R3, [R1+0x29d0] ;  /* 0x0029d00001037983 */ /* 0x000ea40000100800 */
[----:B------:R-:W2:Y:S01]  /*33230*/  LDL R0, [R1+0x2a0c] ;  /* 0x002a0c0001007983 */ /* 0x000ea20000100800 */
[----:B0-----:R-:W2:Y:S04]  /*33240*/  LDL R27, [R1+0x29ec] ;  /* 0x0029ec00011b7983 */ /* 0x001ea80000100800 */
[----:B---3--:R0:W-:Y:S01]  /*33250*/  STL [R1+0xa4a4], R26 ;  /* 0x00a4a41a01007387 */ /* 0x0081e20000100800 */
[----:B------:R-:W3:Y:S02]  /*33260*/  LDL R29, [R1+0x2a1c] ;  /* 0x002a1c00011d7983 */ /* 0x000ee40000100800 */
[----:B------:R-:W3:Y:S02]  /*33270*/  LDL R28, [R1+0x223c] ;  /* 0x00223c00011c7983 */ /* 0x000ee40000100800 */
[----:B------:R-:W3:Y:S01]  /*33280*/  LDL R2, [R1+0x28b4] ;  /* 0x0028b40001027983 */ /* 0x000ee20000100800 */
[----:B0-----:R-:W3:Y:S04]  /*33290*/  LDL R26, [R1+0x29b0] ;  /* 0x0029b000011a7983 */ /* 0x001ee80000100800 */
[----:B----4-:R0:W-:Y:S04]  /*332a0*/  STL [R1+0xa4a8], R25 ;  /* 0x00a4a81901007387 */ /* 0x0101e80000100800 */
[----:B0-----:R-:W4:Y:S01]  /*332b0*/  LDL R25, [R1+0x29f0] ;  /* 0x0029f00001197983 */ /* 0x001f220000100800 */
[----:B------:R-:W-:-:S02]  /*332c0*/  PRMT R24, RZ, 0x7610, R24 ;  /* 0x00007610ff187816 */ /* 0x000fc40000000018 */
[----:B------:R-:W-:Y:S02]  /*332d0*/  PRMT R23, RZ, 0x7610, R23 ;  /* 0x00007610ff177816 */ /* 0x000fe40000000017 */
[----:B------:R-:W-:Y:S01]  /*332e0*/  PRMT R22, RZ, 0x7610, R22 ;  /* 0x00007610ff167816 */ /* 0x000fe20000000016 */
[----:B--2---:R-:W-:Y:S02]  /*332f0*/  @!P0 IMAD.MOV.U32 R4, RZ, RZ, R27 ;  /* 0x000000ffff048224 */ /* 0x004fe400078e001b */
[----:B------:R-:W2:Y:S01]  /*33300*/  LDL R27, [R1+0x222c] ;  /* 0x00222c00011b7983 */ /* 0x000ea20000100800 */
[----:B---3--:R-:W-:-:S03]  /*33310*/  @!P0 IMAD.MOV.U32 R5, RZ, RZ, R26 ;  /* 0x000000ffff058224 */ /* 0x008fc600078e001a */
[----:B------:R-:W3:Y:S04]  /*33320*/  LDL R26, [R1+0x28a4] ;  /* 0x0028a400011a7983 */ /* 0x000ee80000100800 */
[----:B------:R0:W3:Y:S02]  /*33330*/  @!P0 LDG.E.U16 R24, [R4.64] ;  /* 0x0000000604188981 */ /* 0x0000e4000c1e1500 */
[----:B0-----:R-:W-:Y:S02]  /*33340*/  @!P0 IMAD.MOV.U32 R4, RZ, RZ, R0 ;  /* 0x000000ffff048224 */ /* 0x001fe400078e0000 */
[----:B------:R-:W-:-:S05]  /*33350*/  @!P0 IMAD.MOV.U32 R5, RZ, RZ, R3 ;  /* 0x000000ffff058224 */ /* 0x000fca00078e0003 */
[----:B------:R0:W3:Y:S02]  /*33360*/  @!P0 LDG.E.U16 R23, [R4.64] ;  /* 0x0000000604178981 */ /* 0x0000e4000c1e1500 */
[----:B0-----:R-:W-:Y:S02]  /*33370*/  @!P0 IMAD.MOV.U32 R4, RZ, RZ, R29 ;  /* 0x000000ffff048224 */ /* 0x001fe400078e001d */
[----:B----4-:R-:W-:-:S05]  /*33380*/  @!P0 IMAD.MOV.U32 R5, RZ, RZ, R25 ;  /* 0x000000ffff058224 */ /* 0x010fca00078e0019 */
[----:B------:R0:W4:Y:S01]  /*33390*/  @!P0 LDG.E.U16 R22, [R4.64] ;  /* 0x0000000604168981 */ /* 0x000122000c1e1500 */
[----:B------:R-:W-:Y:S02]  /*333a0*/  PRMT R21, RZ, 0x7610, R21 ;  /* 0x00007610ff157816 */ /* 0x000fe40000000015 */
[----:B------:R-:W-:Y:S01]  /*333b0*/  PRMT R20, RZ, 0x7610, R20 ;  /* 0x00007610ff147816 */ /* 0x000fe20000000014 */
[----:B0-----:R-:W-:Y:S02]  /*333c0*/  @!P0 IMAD.MOV.U32 R4, RZ, RZ, R2 ;  /* 0x000000ffff048224 */ /* 0x001fe400078e0002 */
[----:B------:R-:W-:-:S05]  /*333d0*/  @!P0 IMAD.MOV.U32 R5, RZ, RZ, R28 ;  /* 0x000000ffff058224 */ /* 0x000fca00078e001c */
[----:B------:R2:W4:Y:S02]  /*333e0*/  @!P0 LDG.E.U16 R21, [R4.64] ;  /* 0x0000000604158981 */ /* 0x000524000c1e1500 */
[----:B--2---:R-:W-:Y:S02]  /*333f0*/  @!P0 IMAD.MOV.U32 R5, RZ, RZ, R27 ;  /* 0x000000ffff058224 */ /* 0x004fe400078e001b */
[----:B---3--:R0:W-:Y:S01]  /*33400*/  STL [R1+0xa4ac], R24 ;  /* 0x00a4ac1801007387 */ /* 0x0081e20000100800 */
[----:B------:R-:W2:Y:S02]  /*33410*/  LDL R3, [R1+0x2888] ;  /* 0x0028880001037983 */ /* 0x000ea40000100800 */
[----:B------:R-:W3:Y:S02]  /*33420*/  LDL R0, [R1+0x288c] ;  /* 0x00288c0001007983 */ /* 0x000ee40000100800 */
[----:B------:R-:W-:-:S05]  /*33430*/  @!P0 IMAD.MOV.U32 R4, RZ, RZ, R26 ;  /* 0x000000ffff048224 */ /* 0x000fca00078e001a */
[----:B------:R2:W3:Y:S04]  /*33440*/  @!P0 LDG.E.U16 R20, [R4.64] ;  /* 0x0000000604148981 */ /* 0x0004e8000c1e1500 */
[----:B------:R1:W-:Y:S04]  /*33450*/  STL [R1+0xa4b0], R23 ;  /* 0x00a4b01701007387 */ /* 0x0003e80000100800 */
[----:B----4-:R4:W-:Y:S01]  /*33460*/  STL [R1+0xa4b4], R22 ;  /* 0x00a4b41601007387 */ /* 0x0109e20000100800 */
[----:B------:R-:W4:Y:S02]  /*33470*/  LDL R25, [R1+0x2868] ;  /* 0x0028680001197983 */ /* 0x000f240000100800 */
[----:B------:R-:W4:Y:S01]  /*33480*/  LDL R2, [R1+0x286c] ;  /* 0x00286c0001027983 */ /* 0x000f220000100800 */
[----:B------:R-:W-:-:S02]  /*33490*/  PRMT R19, RZ, 0x7610, R19 ;  /* 0x00007610ff137816 */ /* 0x000fc40000000013 */
[----:B------:R-:W-:Y:S01]  /*334a0*/  PRMT R18, RZ, 0x7610, R18 ;  /* 0x00007610ff127816 */ /* 0x000fe20000000012 */
[----:B------:R2:W-:Y:S01]  /*334b0*/  STL [R1+0xa4b8], R21 ;  /* 0x00a4b81501007387 */ /* 0x0005e20000100800 */
[----:B0-----:R-:W4:Y:S02]  /*334c0*/  LDL R24, [R1+0x2848] ;  /* 0x0028480001187983 */ /* 0x001f240000100800 */
[----:B-1----:R-:W4:Y:S02]  /*334d0*/  LDL R23, [R1+0x284c] ;  /* 0x00284c0001177983 */ /* 0x002f240000100800 */
[----:B--2---:R-:W-:Y:S02]  /*334e0*/  @!P0 IMAD.MOV.U32 R5, RZ, RZ, R3 ;  /* 0x000000ffff058224 */ /* 0x004fe400078e0003 */
[----:B---3--:R-:W-:-:S05]  /*334f0*/  @!P0 IMAD.MOV.U32 R4, RZ, RZ, R0 ;  /* 0x000000ffff048224 */ /* 0x008fca00078e0000 */
[----:B------:R0:W2:Y:S04]  /*33500*/  @!P0 LDG.E.U16 R19, [R4.64] ;  /* 0x0000000604138981 */ /* 0x0000a8000c1e1500 */
[----:B------:R1:W-:Y:S01]  /*33510*/  STL [R1+0xa4bc], R20 ;  /* 0x00a4bc1401007387 */ /* 0x0003e20000100800 */
[----:B----4-:R-:W3:Y:S02]  /*33520*/  LDL R22, [R1+0x2828] ;  /* 0x0028280001167983 */ /* 0x010ee40000100800 */
[----:B------:R-:W4:Y:S02]  /*33530*/  LDL R21, [R1+0x282c] ;  /* 0x00282c0001157983 */ /* 0x000f240000100800 */
[----:B------:R-:W3:Y:S01]  /*33540*/  LDL R3, [R1+0x2808] ;  /* 0x0028080001037983 */ /* 0x000ee20000100800 */
[----:B------:R-:W3:Y:S01]  /*33550*/  LDL R0, [R1+0x280c] ;  /* 0x00280c0001007983 */ /* 0x000ee20000100800 */
[----:B0-----:R-:W-:-:S02]  /*33560*/  @!P0 IMAD.MOV.U32 R5, RZ, RZ, R25 ;  /* 0x000000ffff058224 */ /* 0x001fc400078e0019 */
[----:B------:R-:W-:-:S05]  /*33570*/  @!P0 IMAD.MOV.U32 R4, RZ, RZ, R2 ;  /* 0x000000ffff048224 */ /* 0x000fca00078e0002 */
[----:B------:R0:W3:Y:S01]  /*33580*/  @!P0 LDG.E.U16 R18, [R4.64] ;  /* 0x0000000604128981 */ /* 0x0000e2000c1e1500 */
[----:B------:R-:W-:Y:S02]  /*33590*/  PRMT R17, RZ, 0x7610, R17 ;  /* 0x00007610ff117816 */ /* 0x000fe40000000011 */
[----:B------:R-:W-:Y:S01]  /*335a0*/  PRMT R16, RZ, 0x7610, R16 ;  /* 0x00007610ff107816 */ /* 0x000fe20000000010 */
[----:B0-----:R-:W-:Y:S02]  /*335b0*/  @!P0 IMAD.MOV.U32 R5, RZ, RZ, R24 ;  /* 0x000000ffff058224 */ /* 0x001fe400078e0018 */
[----:B------:R-:W-:-:S05]  /*335c0*/  @!P0 IMAD.MOV.U32 R4, RZ, RZ, R23 ;  /* 0x000000ffff048224 */ /* 0x000fca00078e0017 */
[----:B------:R4:W3:Y:S04]  /*335d0*/  @!P0 LDG.E.U16 R17, [R4.64] ;  /* 0x0000000604118981 */ /* 0x0008e8000c1e1500 */
[----:B--2---:R0:W-:Y:S01]  /*335e0*/  STL [R1+0xa4c0], R19 ;  /* 0x00a4c01301007387 */ /* 0x0041e20000100800 */
[----:B-1----:R-:W2:Y:S02]  /*335f0*/  LDL R20, [R1+0x27e8] ;  /* 0x0027e80001147983 */ /* 0x002ea40000100800 */
[----:B------:R-:W2:Y:S02]  /*33600*/  LDL R2, [R1+0x27ec] ;  /* 0x0027ec0001027983 */ /* 0x000ea40000100800 */
[----:B----4-:R-:W-:Y:S02]  /*33610*/  @!P0 IMAD.MOV.U32 R4, RZ, RZ, R21 ;  /* 0x000000ffff048224 */ /* 0x010fe400078e0015 */
[----:B---3--:R-:W-:-:S05]  /*33620*/  @!P0 IMAD.MOV.U32 R5, RZ, RZ, R22 ;  /* 0x000000ffff058224 */ /* 0x008fca00078e0016 */
[----:B------:R1:W3:Y:S04]  /*33630*/  @!P0 LDG.E.U16 R16, [R4.64] ;  /* 0x0000000604108981 */ /* 0x0002e8000c1e1500 */
[----:B------:R4:W-:Y:S01]  /*33640*/  STL [R1+0xa4c4], R18 ;  /* 0x00a4c41201007387 */ /* 0x0009e20000100800 */
[----:B0-----:R-:W3:Y:S03]  /*33650*/  LDL R19, [R1+0x27c8] ;  /* 0x0027c80001137983 */ /* 0x001ee60000100800 */
[----:B----4-:R-:W4:Y:S01]  /*33660*/  LDL R18, [R1+0x27cc] ;  /* 0x0027cc0001127983 */ /* 0x010f220000100800 */
[----:B------:R-:W-:Y:S01]  /*33670*/  PRMT R15, RZ, 0x7610, R15 ;  /* 0x00007610ff0f7816 */ /* 0x000fe2000000000f */
[----:B-1----:R-:W-:-:S02]  /*33680*/  @!P0 IMAD.MOV.U32 R4, RZ, RZ, R0 ;  /* 0x000000ffff048224 */ /* 0x002fc400078e0000 */
[----:B------:R-:W-:Y:S01]  /*33690*/  @!P0 IMAD.MOV.U32 R5, RZ, RZ, R3 ;  /* 0x000000ffff058224 */ /* 0x000fe200078e0003 */
[----:B------:R-:W-:-:S04]  /*336a0*/  PRMT R14, RZ, 0x7610, R14 ;  /* 0x00007610ff0e7816 */ /* 0x000fc8000000000e */
[----:B------:R2:W4:Y:S01]  /*336b0*/  @!P0 LDG.E.U16 R15, [R4.64] ;  /* 0x00000006040f8981 */ /* 0x000522000c1e1500 */
[----:B------:R-:W-:-:S03]  /*336c0*/  PRMT R13, RZ, 0x7610, R13 ;  /* 0x00007610ff0d7816 */ /* 0x000fc6000000000d */
[----:B------:R0:W-:Y:S01]  /*336d0*/  STL [R1+0xa4c8], R17 ;  /* 0x00a4c81101007387 */ /* 0x0001e20000100800 */
[----:B--2---:R-:W-:Y:S02]  /*336e0*/  @!P0 IMAD.MOV.U32 R5, RZ, RZ, R20 ;  /* 0x000000ffff058224 */ /* 0x004fe400078e0014 */
[----:B------:R-:W-:-:S05]  /*336f0*/  @!P0 IMAD.MOV.U32 R4, RZ, RZ, R2 ;  /* 0x000000ffff048224 */ /* 0x000fca00078e0002 */
[----:B------:R1:W2:Y:S04]  /*33700*/  @!P0 LDG.E.U16 R14, [R4.64] ;  /* 0x00000006040e8981 */ /* 0x0002a8000c1e1500 */
[----:B---3--:R3:W-:Y:S01]  /*33710*/  STL [R1+0xa4cc], R16 ;  /* 0x00a4cc1001007387 */ /* 0x0087e20000100800 */
[----:B------:R-:W3:Y:S02]  /*33720*/  LDL R3, [R1+0x27a8] ;  /* 0x0027a80001037983 */ /* 0x000ee40000100800 */
[----:B------:R-:W3:Y:S02]  /*33730*/  LDL R0, [R1+0x27ac] ;  /* 0x0027ac0001007983 */ /* 0x000ee40000100800 */
[----:B-1----:R-:W-:Y:S02]  /*33740*/  @!P0 IMAD.MOV.U32 R5, RZ, RZ, R19 ;  /* 0x000000ffff058224 */ /* 0x002fe400078e0013 */
[----:B----4-:R-:W-:-:S05]  /*33750*/  @!P0 IMAD.MOV.U32 R4, RZ, RZ, R18 ;  /* 0x000000ffff048224 */ /* 0x010fca00078e0012 */
[----:B------:R1:W2:Y:S04]  /*33760*/  @!P0 LDG.E.U16 R13, [R4.64] ;  /* 0x00000006040d8981 */ /* 0x0002a8000c1e1500 */
[----:B------:R0:W-:Y:S01]  /*33770*/  STL [R1+0xa4d0], R15 ;  /* 0x00a4d00f01007387 */ /* 0x0001e20000100800 */
[----:B------:R-:W2:Y:S02]  /*33780*/  LDL R20, [R1+0x2788] ;  /* 0x0027880001147983 */ /* 0x000ea40000100800 */
[----:B------:R-:W2:Y:S01]  /*33790*/  LDL R2, [R1+0x278c] ;  /* 0x00278c0001027983 */ /* 0x000ea20000100800 */
[----:B------:R-:W-:Y:S01]  /*337a0*/  PRMT R12, RZ, 0x7610, R12 ;  /* 0x00007610ff0c7816 */ /* 0x000fe2000000000c */
[----:B--2---:R2:W-:Y:S01]  /*337b0*/  STL [R1+0xa4d4], R14 ;  /* 0x00a4d40e01007387 */ /* 0x0045e20000100800 */
[----:B------:R-:W4:Y:S02]  /*337c0*/  LDL R19, [R1+0x2768] ;  /* 0x0027680001137983 */ /* 0x000f240000100800 */
[----:B------:R-:W4:Y:S02]  /*337d0*/  LDL R18, [R1+0x276c] ;  /* 0x00276c0001127983 */ /* 0x000f240000100800 */
[----:B0-----:R-:W4:Y:S01]  /*337e0*/  LDL R17, [R1+0x2748] ;  /* 0x0027480001117983 */ /* 0x001f220000100800 */
[----:B---3--:R-:W3:Y:S01]  /*337f0*/  LDL R16, [R1+0x274c] ;  /* 0x00274c0001107983 */ /* 0x008ee20000100800 */
[----:B-1----:R-:W-:-:S02]  /*33800*/  @!P0 IMAD.MOV.U32 R4, RZ, RZ, R0 ;  /* 0x000000ffff048224 */ /* 0x002fc400078e0000 */
[----:B------:R-:W-:-:S05]  /*33810*/  @!P0 IMAD.MOV.U32 R5, RZ, RZ, R3 ;  /* 0x000000ffff058224 */ /* 0x000fca00078e0003 */
[----:B------:R0:W3:Y:S04]  /*33820*/  @!P0 LDG.E.U16 R12, [R4.64] ;  /* 0x00000006040c8981 */ /* 0x0000e8000c1e1500 */
[----:B--2---:R1:W-:Y:S01]  /*33830*/  STL [R1+0xa4d8], R13 ;  /* 0x00a4d80d01007387 */ /* 0x0043e20000100800 */
[----:B------:R-:W2:Y:S02]  /*33840*/  LDL R15, [R1+0x2728] ;  /* 0x00272800010f7983 */ /* 0x000ea40000100800 */
[----:B------:R-:W2:Y:S02]  /*33850*/  LDL R14, [R1+0x272c] ;  /* 0x00272c00010e7983 */ /* 0x000ea40000100800 */
[----:B------:R-:W2:Y:S01]  /*33860*/  LDL R3, [R1+0x270c] ;  /* 0x00270c0001037983 */ /* 0x000ea20000100800 */
[----:B------:R-:W-:Y:S01]  /*33870*/  PRMT R11, RZ, 0x7610, R11 ;  /* 0x00007610ff0b7816 */ /* 0x000fe2000000000b */
[----:B0-----:R-:W-:-:S02]  /*33880*/  @!P0 IMAD.MOV.U32 R4, RZ, RZ, R2 ;  /* 0x000000ffff048224 */ /* 0x001fc400078e0002 */
[----:B------:R-:W-:Y:S01]  /*33890*/  @!P0 IMAD.MOV.U32 R5, RZ, RZ, R20 ;  /* 0x000000ffff058224 */ /* 0x000fe200078e0014 */
[----:B------:R-:W-:Y:S02]  /*338a0*/  PRMT R10, RZ, 0x7610, R10 ;  /* 0x00007610ff0a7816 */ /* 0x000fe4000000000a */
[----:B------:R-:W-:Y:S02]  /*338b0*/  PRMT R9, RZ, 0x7610, R9 ;  /* 0x00007610ff097816 */ /* 0x000fe40000000009 */
[----:B------:R-:W-:Y:S01]  /*338c0*/  PRMT R8, RZ, 0x7610, R8 ;  /* 0x00007610ff087816 */ /* 0x000fe20000000008 */
[----:B-1----:R-:W2:Y:S04]  /*338d0*/  LDL R13, [R1+0x2708] ;  /* 0x00270800010d7983 */ /* 0x002ea80000100800 */
[----:B------:R4:W2:Y:S01]  /*338e0*/  @!P0 LDG.E.U16 R11, [R4.64] ;  /* 0x00000006040b8981 */ /* 0x0008a2000c1e1500 */
[----:B------:R-:W-:-:S03]  /*338f0*/  PRMT R7, RZ, 0x7610, R7 ;  /* 0x00007610ff077816 */ /* 0x000fc60000000007 */
[----:B------:R-:W2:Y:S01]  /*33900*/  LDL R0, [R1+0x26ec] ;  /* 0x0026ec0001007983 */ /* 0x000ea20000100800 */
[----:B----4-:R-:W-:Y:S02]  /*33910*/  @!P0 IMAD.MOV.U32 R5, RZ, RZ, R19 ;  /* 0x000000ffff058224 */ /* 0x010fe400078e0013 */
[----:B------:R-:W-:-:S05]  /*33920*/  @!P0 IMAD.MOV.U32 R4, RZ, RZ, R18 ;  /* 0x000000ffff048224 */ /* 0x000fca00078e0012 */
[----:B------:R3:W4:Y:S02]  /*33930*/  @!P0 LDG.E.U16 R10, [R4.64] ;  /* 0x00000006040a8981 */ /* 0x000724000c1e1500 */
[----:B---3--:R-:W-:Y:S02]  /*33940*/  @!P0 IMAD.MOV.U32 R4, RZ, RZ, R16 ;  /* 0x000000ffff048224 */ /* 0x008fe400078e0010 */
[----:B------:R-:W-:-:S05]  /*33950*/  @!P0 IMAD.MOV.U32 R5, RZ, RZ, R17 ;  /* 0x000000ffff058224 */ /* 0x000fca00078e0011 */
[----:B------:R2:W3:Y:S04]  /*33960*/  @!P0 LDG.E.U16 R9, [R4.64] ;  /* 0x0000000604098981 */ /* 0x0004e8000c1e1500 */
[----:B------:R-:W-:Y:S01]  /*33970*/  STL [R1+0xa4dc], R12 ;  /* 0x00a4dc0c01007387 */ /* 0x000fe20000100800 */
[----:B------:R-:W3:Y:S02]  /*33980*/  LDL R2, [R1+0x26e8] ;  /* 0x0026e80001027983 */ /* 0x000ee40000100800 */
[----:B--2---:R-:W-:Y:S02]  /*33990*/  @!P0 IMAD.MOV.U32 R5, RZ, RZ, R15 ;  /* 0x000000ffff058224 */ /* 0x004fe400078e000f */
[----:B------:R-:W-:-:S05]  /*339a0*/  @!P0 IMAD.MOV.U32 R4, RZ, RZ, R14 ;  /* 0x000000ffff048224 */ /* 0x000fca00078e000e */
[----:B------:R0:W2:Y:S02]  /*339b0*/  @!P0 LDG.E.U16 R8, [R4.64] ;  /* 0x0000000604088981 */ /* 0x0000a4000c1e1500 */
[----:B0-----:R-:W-:Y:S02]  /*339c0*/  @!P0 IMAD.MOV.U32 R4, RZ, RZ, R3 ;  /* 0x000000ffff048224 */ /* 0x001fe400078e0003 */
[----:B------:R-:W-:-:S05]  /*339d0*/  @!P0 IMAD.MOV.U32 R5, RZ, RZ, R13 ;  /* 0x000000ffff058224 */ /* 0x000fca00078e000d */
[----:B------:R0:W2:Y:S04]  /*339e0*/  @!P0 LDG.E.U16 R7, [R4.64] ;  /* 0x0000000604078981 */ /* 0x0000a8000c1e1500 */
[----:B------:R-:W-:Y:S01]  /*339f0*/  STL [R1+0xa4e0], R11 ;  /* 0x00a4e00b01007387 */ /* 0x000fe20000100800 */
[----:B------:R-:W-:Y:S01]  /*33a00*/  PRMT R6, RZ, 0x7610, R6 ;  /* 0x00007610ff067816 */ /* 0x000fe20000000006 */
[----:B0-----:R-:W-:Y:S02]  /*33a10*/  @!P0 IMAD.MOV.U32 R4, RZ, RZ, R0 ;  /* 0x000000ffff048224 */ /* 0x001fe400078e0000 */
[----:B----4-:R-:W-:Y:S04]  /*33a20*/  STL [R1+0xa4e4], R10 ;  /* 0x00a4e40a01007387 */ /* 0x010fe80000100800 */
[----:B---3--:R-:W-:Y:S01]  /*33a30*/  STL [R1+0xa4e8], R9 ;  /* 0x00a4e80901007387 */ /* 0x008fe20000100800 */
[----:B------:R-:W-:-:S03]  /*33a40*/  @!P0 IMAD.MOV.U32 R5, RZ, RZ, R2 ;  /* 0x000000ffff058224 */ /* 0x000fc600078e0002 */
[----:B------:R-:W0:Y:S04]  /*33a50*/  S2R R2, SR_TID.X ;  /* 0x0000000000027919 */ /* 0x000e280000002100 */
[----:B------:R1:W3:Y:S04]  /*33a60*/  @!P0 LDG.E.U16 R6, [R4.64] ;  /* 0x0000000604068981 */ /* 0x0002e8000c1e1500 */
[----:B--2---:R-:W-:Y:S04]  /*33a70*/  STL [R1+0xa4ec], R8 ;  /* 0x00a4ec0801007387 */ /* 0x004fe80000100800 */
[----:B------:R2:W-:Y:S04]  /*33a80*/  STL [R1+0xa4f0], R7 ;  /* 0x00a4f00701007387 */ /* 0x0005e80000100800 */
[----:B--2---:R-:W2:Y:S01]  /*33a90*/  LDL.LU R7, [R1+0x578] ;  /* 0x0005780001077983 */ /* 0x004ea20000300800 */
[----:B------:R-:W4:Y:S02]  /*33aa0*/  LDL.LU R8, [R1+0x574] ;  /* 0x0005740001087983 */ /* 0x000f240000300800 */
[----:B------:R-:W2:Y:S02]  /*33ab0*/  LDL.LU R9, [R1+0x568] ;  /* 0x0005680001097983 */ /* 0x000ea40000300800 */
[----:B------:R-:W2:Y:S01]  /*33ac0*/  LDL.LU R10, [R1+0x564] ;  /* 0x00056400010a7983 */ /* 0x000ea20000300800 */
[----:B------:R-:W2:Y:S01]  /*33ad0*/  LDL.LU R11, [R1+0x558] ;  /* 0x00055800010b7983 */ /* 0x000ea20000300800 */
        /* <DEDUP_REMOVED lines=16> */
[----:B------:R-:W2:Y:S01]  /*33be0*/  LDL.LU R3, [R1+0x358] ;  /* 0x0003580001037983 */ /* 0x000ea20000300800 */
[----:B0-----:R-:W-:Y:S01]  /*33bf0*/  LOP3.LUT R25, R2, 0xff, RZ, 0xc0, !PT ;  /* 0x000000ff02197812 */ /* 0x001fe200078ec0ff */
[----:B------:R-:W2:Y:S01]  /*33c00*/  LDL.LU R0, [R1+0x5a8] ;  /* 0x0005a80001007983 */ /* 0x000ea20000300800 */
[----:B------:R-:W2:Y:S01]  /*33c10*/  LDL.LU R2, [R1+0x5a4] ;  /* 0x0005a40001027983 */ /* 0x000ea20000300800 */
[----:B-1----:R-:W2:Y:S02]  /*33c20*/  LDL.LU R4, [R1+0x588] ;  /* 0x0005880001047983 */ /* 0x002ea40000300800 */
[----:B------:R-:W4:Y:S02]  /*33c30*/  LDL.LU R5, [R1+0x584] ;  /* 0x0005840001057983 */ /* 0x000f240000300800 */
[----:B------:R-:W-:-:S05]  /*33c40*/  IMAD.SHL.U32 R28, R25, 0x2, RZ ;  /* 0x00000002191c7824 */ /* 0x000fca00078e00ff */
[----:B------:R-:W-:Y:S01]  /*33c50*/  LOP3.LUT R28, R28, 0x60, RZ, 0x3c, !PT ;  /* 0x000000601c1c7812 */ /* 0x000fe200078e3cff */
[----:B---3--:R-:W-:Y:S04]  /*33c60*/  STL [R1+0xa4f4], R6 ;  /* 0x00a4f40601007387 */ /* 0x008fe80000100800 */
[----:B--2---:R0:W-:Y:S01]  /*33c70*/  STS.U16 [R28+0x9800], R4 ;  /* 0x009800041c007388 */ /* 0x0041e20000000400 */
[----:B----4-:R-:W-:Y:S02]  /*33c80*/  STS.U16 [R28+0x9a00], R5 ;  /* 0x009a00051c007388 */ /* 0x010fe40000000400 */
        /* <DEDUP_REMOVED lines=13> */
[----:B0-----:R-:W-:Y:S01]  /*33d60*/  IMAD.SHL.U32 R4, R25, 0x2, RZ ;  /* 0x0000000219047824 */ /* 0x001fe200078e00ff */
[----:B------:R-:W-:Y:S01]  /*33d70*/  STS.U16 [R28+0x17a00], R20 ;  /* 0x017a00141c007388 */ /* 0x000fe20000000400 */
[----:B------:R-:W-:Y:S02]  /*33d80*/  STS.U16 [R28+0x19800], R21 ;  /* 0x019800151c007388 */ /* 0x000fe40000000400 */
[----:B------:R0:W-:Y:S02]  /*33d90*/  STS.U16 [R28+0x19a00], R29 ;  /* 0x019a001d1c007388 */ /* 0x0001e40000000400 */
[----:B------:R-:W-:Y:S01]  /*33da0*/  STS.U16 [R28+0x1b800], R22 ;  /* 0x01b800161c007388 */ /* 0x000fe20000000400 */
[----:B------:R-:W-:Y:S01]  /*33db0*/  STS.U16 [R28+0x1ba00], R23 ;  /* 0x01ba00171c007388 */ /* 0x000fe20000000400 */
[----:B------:R-:W-:Y:S01]  /*33dc0*/  LOP3.LUT R4, R4, 0x70, RZ, 0x3c, !PT ;  /* 0x0000007004047812 */ /* 0x000fe200078e3cff */
[----:B------:R-:W-:Y:S02]  /*33dd0*/  STS.U16 [R28+0x1d800], R24 ;  /* 0x01d800181c007388 */ /* 0x000fe40000000400 */
[----:B------:R-:W-:Y:S01]  /*33de0*/  STS.U16 [R28+0x1da00], R26 ;  /* 0x01da001a1c007388 */ /* 0x000fe20000000400 */
[----:B------:R-:W-:Y:S01]  /*33df0*/  STS.U16 [R28+0x1f800], R27 ;  /* 0x01f8001b1c007388 */ /* 0x000fe20000000400 */
[----:B------:R-:W-:Y:S02]  /*33e00*/  STS.U16 [R28+0x1fa00], R3 ;  /* 0x01fa00031c007388 */ /* 0x000fe40000000400 */
[----:B------:R-:W-:Y:S02]  /*33e10*/  STS.U16 [R4+0x1c00], R0 ;  /* 0x001c000004007388 */ /* 0x000fe40000000400 */
[----:B------:R1:W-:Y:S01]  /*33e20*/  STS.U16 [R4+0x1e00], R2 ;  /* 0x001e000204007388 */ /* 0x0003e20000000400 */
[----:B0-----:R-:W2:Y:S04]  /*33e30*/  LDL.LU R29, [R1+0x5a0] ;  /* 0x0005a000011d7983 */ /* 0x001ea80000300800 */
[----:B-1----:R-:W3:Y:S04]  /*33e40*/  LDL.LU R2, [R1+0x594] ;  /* 0x0005940001027983 */ /* 0x002ee80000300800 */
[----:B---3--:R0:W-:Y:S04]  /*33e50*/  STL [R1+0xa524], R2 ;  /* 0x00a5240201007387 */ /* 0x0081e80000100800 */
[----:B0-----:R-:W3:Y:S04]  /*33e60*/  LDL.LU R2, [R1+0x598] ;  /* 0x0005980001027983 */ /* 0x001ee80000300800 */
[----:B---3--:R0:W-:Y:S04]  /*33e70*/  STL [R1+0xa528], R2 ;  /* 0x00a5280201007387 */ /* 0x0081e80000100800 */
        /* <DEDUP_REMOVED lines=25> */
[----:B------:R-:W4:Y:S03]  /*34010*/  LDL.LU R3, [R1+0x348] ;  /* 0x0003480001037983 */ /* 0x000f260000300800 */
[----:B--2---:R0:W-:Y:S01]  /*34020*/  STS.U16 [R4+0x3c00], R29 ;  /* 0x003c001d04007388 */ /* 0x0041e20000000400 */
[----:B------:R-:W2:Y:S03]  /*34030*/  LDL.LU R0, [R1+0x2e4] ;  /* 0x0002e40001007983 */ /* 0x000ea60000300800 */
[----:B0-----:R-:W2:Y:S04]  /*34040*/  LDL.LU R29, [R1+0x2e0] ;  /* 0x0002e000011d7983 */ /* 0x001ea80000300800 */
[----:B---3--:R0:W-:Y:S04]  /*34050*/  STS.U16 [R4+0x3e00], R2 ;  /* 0x003e000204007388 */ /* 0x0081e80000000400 */
[----:B0-----:R-:W3:Y:S04]  /*34060*/  LDL.LU R2, [R1+0xa528] ;  /* 0x00a5280001027983 */ /* 0x001ee80000300800 */
[----:B---3--:R0:W-:Y:S04]  /*34070*/  STS.U16 [R4+0x5c00], R2 ;  /* 0x005c000204007388 */ /* 0x0081e80000000400 */
[----:B0-----:R-:W3:Y:S04]  /*34080*/  LDL.LU R2, [R1+0xa524] ;  /* 0x00a5240001027983 */ /* 0x001ee80000300800 */
[----:B---3--:R0:W-:Y:S04]  /*34090*/  STS.U16 [R4+0x5e00], R2 ;  /* 0x005e000204007388 */ /* 0x0081e80000000400 */
[----:B0-----:R-:W3:Y:S01]  /*340a0*/  LDL.LU R2, [R1+0xa520] ;  /* 0x00a5200001027983 */ /* 0x001ee20000300800 */
        /* <DEDUP_REMOVED lines=15> */
[----:B---3--:R0:W-:Y:S04]  /*341a0*/  STS.U16 [R4+0x15e00], R2 ;  /* 0x015e000204007388 */ /* 0x0081e80000000400 */
[----:B0-----:R-:W2:Y:S01]  /*341b0*/  LDL.LU R2, [R1+0xa51c] ;  /* 0x00a51c0001027983 */ /* 0x001ea20000300800 */
[----:B------:R-:W3:Y:S03]  /*341c0*/  LDL.LU R6, [R1+0x2d0] ;  /* 0x0002d00001067983 */ /* 0x000ee60000300800 */
[----:B---3--:R0:W-:Y:S04]  /*341d0*/  STL [R1+0xa510], R6 ;  /* 0x00a5100601007387 */ /* 0x0081e80000100800 */
[----:B0-----:R-:W3:Y:S04]  /*341e0*/  LDL.LU R6, [R1+0x2d4] ;  /* 0x0002d40001067983 */ /* 0x001ee80000300800 */
[----:B---3--:R0:W-:Y:S04]  /*341f0*/  STL [R1+0xa514], R6 ;  /* 0x00a5140601007387 */ /* 0x0081e80000100800 */
[----:B0-----:R-:W3:Y:S01]  /*34200*/  LDL.LU R6, [R1+0x2d8] ;  /* 0x0002d80001067983 */ /* 0x001ee20000300800 */
        /* <DEDUP_REMOVED lines=9> */
[----:B------:R-:W-:Y:S01]  /*342a0*/  STS.U16 [R4+0x1fe00], R3 ;  /* 0x01fe000304007388 */ /* 0x000fe20000000400 */
        /* <DEDUP_REMOVED lines=26> */
[----:B--2---:R0:W-:Y:S01]  /*34450*/  STS.U16 [R2+0x20000], R0 ;  /* 0x0200000002007388 */ /* 0x0041e20000000400 */
[----:B------:R-:W2:Y:S03]  /*34460*/  LDL.LU R3, [R1+0x1bc] ;  /* 0x0001bc0001037983 */ /* 0x000ea60000300800 */
[----:B------:R1:W-:Y:S04]  /*34470*/  STS.U16 [R2+0x20800], R29 ;  /* 0x0208001d02007388 */ /* 0x0003e80000000400 */
[----:B0-----:R-:W2:Y:S01]  /*34480*/  LDL.LU R0, [R1+0x1b8] ;  /* 0x0001b80001007983 */ /* 0x001ea20000300800 */
[----:B-1----:R-:W2:Y:S03]  /*34490*/  LDL.LU R29, [R1+0x1b4] ;  /* 0x0001b400011d7983 */ /* 0x002ea60000300800 */
[----:B---3--:R0:W-:Y:S04]  /*344a0*/  STS.U16 [R2+0x21000], R6 ;  /* 0x0210000602007388 */ /* 0x0081e80000000400 */
[----:B0-----:R-:W3:Y:S04]  /*344b0*/  LDL.LU R6, [R1+0xa518] ;  /* 0x00a5180001067983 */ /* 0x001ee80000300800 */
[----:B---3--:R0:W-:Y:S04]  /*344c0*/  STS.U16 [R2+0x21800], R6 ;  /* 0x0218000602007388 */ /* 0x0081e80000000400 */
[----:B0-----:R-:W3:Y:S04]  /*344d0*/  LDL.LU R6, [R1+0xa514] ;  /* 0x00a5140001067983 */ /* 0x001ee80000300800 */
[----:B---3--:R0:W-:Y:S04]  /*344e0*/  STS.U16 [R2+0x22000], R6 ;  /* 0x0220000602007388 */ /* 0x0081e80000000400 */
[----:B0-----:R-:W3:Y:S04]  /*344f0*/  LDL.LU R6, [R1+0xa510] ;  /* 0x00a5100001067983 */ /* 0x001ee80000300800 */
[----:B--2---:R0:W-:Y:S04]  /*34500*/  STS.U16 [R2+0x2f800], R0 ;  /* 0x02f8000002007388 */ /* 0x0041e80000000400 */
[----:B0-----:R-:W2:Y:S04]  /*34510*/  LDL.LU R0, [R1+0x1b0] ;  /* 0x0001b00001007983 */ /* 0x001ea80000300800 */
[----:B---3--:R0:W-:Y:S04]  /*34520*/  STS.U16 [R2+0x22800], R6 ;  /* 0x0228000602007388 */ /* 0x0081e80000000400 */
[----:B0-----:R-:W3:Y:S04]  /*34530*/  LDL.LU R6, [R1+0x1a4] ;  /* 0x0001a40001067983 */ /* 0x001ee80000300800 */
[----:B---3--:R0:W-:Y:S04]  /*34540*/  STL [R1+0xa508], R6 ;  /* 0x00a5080601007387 */ /* 0x0081e80000100800 */
[----:B0-----:R-:W3:Y:S04]  /*34550*/  LDL.LU R6, [R1+0x1a8] ;  /* 0x0001a80001067983 */ /* 0x001ee80000300800 */
[----:B----4-:R-:W-:Y:S04]  /*34560*/  STS.U16 [R2+0x23000], R4 ;  /* 0x0230000402007388 */ /* 0x010fe80000000400 */
        /* <DEDUP_REMOVED lines=26> */
[----:B------:R0:W-:Y:S01]  /*34710*/  STS.U16 [R2+0x29800], R18 ;  /* 0x0298001202007388 */ /* 0x0001e20000000400 */
[----:B------:R-:W4:Y:S03]  /*34720*/  LDL.LU R17, [R1+0x170] ;  /* 0x0001700001117983 */ /* 0x000f260000300800 */
[----:B------:R1:W-:Y:S04]  /*34730*/  STS.U16 [R2+0x2a000], R19 ;  /* 0x02a0001302007388 */ /* 0x0003e80000000400 */
[----:B------:R1:W-:Y:S04]  /*34740*/  STS.U16 [R2+0x2a800], R20 ;  /* 0x02a8001402007388 */ /* 0x0003e80000000400 */
[----:B------:R2:W-:Y:S04]  /*34750*/  STS.U16 [R2+0x2b000], R21 ;  /* 0x02b0001502007388 */ /* 0x0005e80000000400 */
[----:B------:R2:W-:Y:S04]  /*34760*/  STS.U16 [R2+0x2b800], R22 ;  /* 0x02b8001602007388 */ /* 0x0005e80000000400 */
[----:B------:R2:W-:Y:S04]  /*34770*/  STS.U16 [R2+0x2c000], R23 ;  /* 0x02c0001702007388 */ /* 0x0005e80000000400 */
[----:B0-----:R-:W4:Y:S01]  /*34780*/  LDL.LU R18, [R1+0x16c] ;  /* 0x00016c0001127983 */ /* 0x001f220000300800 */
[----:B-1----:R-:W4:Y:S02]  /*34790*/  LDL.LU R19, [R1+0x168] ;  /* 0x0001680001137983 */ /* 0x002f240000300800 */
[----:B------:R-:W4:Y:S01]  /*347a0*/  LDL.LU R20, [R1+0x164] ;  /* 0x0001640001147983 */ /* 0x000f220000300800 */
[----:B--2---:R-:W2:Y:S01]  /*347b0*/  LDL.LU R21, [R1+0x160] ;  /* 0x0001600001157983 */ /* 0x004ea20000300800 */
[----:B------:R-:W2:Y:S03]  /*347c0*/  LDL.LU R22, [R1+0x15c] ;  /* 0x00015c0001167983 */ /* 0x000ea60000300800 */
[----:B------:R0:W-:Y:S01]  /*347d0*/  STS.U16 [R2+0x2c800], R24 ;  /* 0x02c8001802007388 */ /* 0x0001e20000000400 */
[----:B------:R-:W2:Y:S03]  /*347e0*/  LDL.LU R23, [R1+0x158] ;  /* 0x0001580001177983 */ /* 0x000ea60000300800 */
[----:B------:R1:W-:Y:S04]  /*347f0*/  STS.U16 [R2+0x2d000], R25 ;  /* 0x02d0001902007388 */ /* 0x0003e80000000400 */
[----:B------:R1:W-:Y:S04]  /*34800*/  STS.U16 [R2+0x2d800], R26 ;  /* 0x02d8001a02007388 */ /* 0x0003e80000000400 */
[----:B------:R1:W-:Y:S04]  /*34810*/  STS.U16 [R2+0x2e000], R27 ;  /* 0x02e0001b02007388 */ /* 0x0003e80000000400 */
[----:B------:R1:W-:Y:S04]  /*34820*/  STS.U16 [R2+0x2e800], R28 ;  /* 0x02e8001c02007388 */ /* 0x0003e80000000400 */
[----:B------:R1:W-:Y:S04]  /*34830*/  STS.U16 [R2+0x30000], R29 ;  /* 0x0300001d02007388 */ /* 0x0003e80000000400 */
[----:B0-----:R-:W2:Y:S01]  /*34840*/  LDL.LU R24, [R1+0x154] ;  /* 0x0001540001187983 */ /* 0x001ea20000300800 */
[----:B-1----:R-:W2:Y:S02]  /*34850*/  LDL.LU R25, [R1+0x150] ;  /* 0x0001500001197983 */ /* 0x002ea40000300800 */
[----:B------:R-:W2:Y:S01]  /*34860*/  LDL.LU R26, [R1+0x14c] ;  /* 0x00014c00011a7983 */ /* 0x000ea20000300800 */
[----:B------:R-:W2:Y:S01]  /*34870*/  LDL.LU R27, [R1+0x148] ;  /* 0x00014800011b7983 */ /* 0x000ea20000300800 */
[----:B------:R-:W2:Y:S03]  /*34880*/  LDL.LU R28, [R1+0x144] ;  /* 0x00014400011c7983 */ /* 0x000ea60000300800 */
[----:B------:R0:W-:Y:S01]  /*34890*/  STS.U16 [R2+0x2f000], R3 ;  /* 0x02f0000302007388 */ /* 0x0001e20000000400 */
[----:B------:R-:W2:Y:S03]  /*348a0*/  LDL.LU R29, [R1+0x140] ;  /* 0x00014000011d7983 */ /* 0x000ea60000300800 */
[----:B------:R1:W-:Y:S04]  /*348b0*/  STS.U16 [R2+0x30800], R0 ;  /* 0x0308000002007388 */ /* 0x0003e80000000400 */
[----:B0-----:R-:W2:Y:S01]  /*348c0*/  LDL.LU R3, [R1+0x13c] ;  /* 0x00013c0001037983 */ /* 0x001ea20000300800 */
[----:B-1----:R-:W2:Y:S03]  /*348d0*/  LDL.LU R0, [R1+0x138] ;  /* 0x0001380001007983 */ /* 0x002ea60000300800 */
[----:B---3--:R0:W-:Y:S04]  /*348e0*/  STS.U16 [R2+0x31000], R6 ;  /* 0x0310000602007388 */ /* 0x0081e80000000400 */
[----:B0-----:R-:W3:Y:S04]  /*348f0*/  LDL.LU R6, [R1+0xa50c] ;  /* 0x00a50c0001067983 */ /* 0x001ee80000300800 */
[----:B----4-:R-:W-:Y:S04]  /*34900*/  STS.U16 [R2+0x33000], R5 ;  /* 0x0330000502007388 */ /* 0x010fe80000000400 */
[----:B------:R-:W-:Y:S04]  /*34910*/  STS.U16 [R2+0x34800], R9 ;  /* 0x0348000902007388 */ /* 0x000fe80000000400 */
[----:B--2---:R0:W-:Y:S04]  /*34920*/  STS.U16 [R2+0x3e800], R29 ;  /* 0x03e8001d02007388 */ /* 0x0041e80000000400 */
[----:B0-----:R-:W0:Y:S04]  /*34930*/  S2R R29, SR_TID.X ;  /* 0x00000000001d7919 */ /* 0x001e280000002100 */
[----:B---3--:R1:W-:Y:S04]  /*34940*/  STS.U16 [R2+0x31800], R6 ;  /* 0x0318000602007388 */ /* 0x0083e80000000400 */
[----:B-1----:R-:W2:Y:S01]  /*34950*/  LDL.LU R6, [R1+0xa508] ;  /* 0x00a5080001067983 */ /* 0x002ea20000300800 */
[----:B0-----:R-:W-:Y:S01]  /*34960*/  LOP3.LUT R29, R29, 0x7f, RZ, 0xc0, !PT ;  /* 0x0000007f1d1d7812 */ /* 0x001fe200078ec0ff */
[----:B------:R-:W-:Y:S02]  /*34970*/  STL [R1+0x2b58], R2 ;  /* 0x002b580201007387 */ /* 0x000fe40000100800 */
[----:B------:R-:W-:Y:S01]  /*34980*/  STL [R1+0xa350], R2 ;  /* 0x00a3500201007387 */ /* 0x000fe20000100800 */
[----:B------:R-:W-:Y:S01]  /*34990*/  STL [R1+0xa354], R2 ;  /* 0x00a3540201007387 */ /* 0x000fe20000100800 */
[----:B------:R-:W-:-:S03]  /*349a0*/  IMAD.SHL.U32 R5, R29, 0x2, RZ ;  /* 0x000000021d057824 */ /* 0x000fc600078e00ff */
[----:B------:R-:W0:Y:S01]  /*349b0*/  S2R R29, SR_TID.X ;  /* 0x00000000001d7919 */ /* 0x000e220000002100 */
[----:B------:R-:W-:Y:S03]  /*349c0*/  STL [R1+0xa35c], R2 ;  /* 0x00a35c0201007387 */ /* 0x000fe60000100800 */
[----:B------:R1:W-:Y:S01]  /*349d0*/  STS.U16 [R2+0x35000], R10 ;  /* 0x0350000a02007388 */ /* 0x0003e20000000400 */
[----:B------:R-:W3:Y:S03]  /*349e0*/  LDL.LU R9, [R1+0x134] ;  /* 0x0001340001097983 */ /* 0x000ee60000300800 */
[----:B------:R4:W-:Y:S04]  /*349f0*/  STS.U16 [R2+0x35800], R11 ;  /* 0x0358000b02007388 */ /* 0x0009e80000000400 */
[----:B------:R4:W-:Y:S04]  /*34a00*/  STS.U16 [R2+0x36000], R12 ;  /* 0x0360000c02007388 */ /* 0x0009e80000000400 */
[----:B------:R4:W-:Y:S04]  /*34a10*/  STS.U16 [R2+0x36800], R13 ;  /* 0x0368000d02007388 */ /* 0x0009e80000000400 */
[----:B------:R4:W-:Y:S04]  /*34a20*/  STS.U16 [R2+0x37000], R14 ;  /* 0x0370000e02007388 */ /* 0x0009e80000000400 */
[----:B------:R4:W-:Y:S04]  /*34a30*/  STS.U16 [R2+0x37800], R15 ;  /* 0x0378000f02007388 */ /* 0x0009e80000000400 */
[----:B-1----:R-:W3:Y:S01]  /*34a40*/  LDL.LU R10, [R1+0x130] ;  /* 0x00013000010a7983 */ /* 0x002ee20000300800 */
[----:B----4-:R-:W4:Y:S02]  /*34a50*/  LDL.LU R11, [R1+0x12c] ;  /* 0x00012c00010b7983 */ /* 0x010f240000300800 */
        /* <DEDUP_REMOVED lines=11> */
[----:B0-----:R-:W3:Y:S02]  /*34b10*/  LDL.LU R17, [R1+0xc4] ;  /* 0x0000c40001117983 */ /* 0x001ee40000300800 */
        /* <DEDUP_REMOVED lines=20> */
[----:B0-----:R-:W3:Y:S01]  /*34c60*/  LDL.LU R28, [R1+0x98] ;  /* 0x00009800011c7983 */ /* 0x001ee20000300800 */
[----:B-1----:R-:W3:Y:S01]  /*34c70*/  LDL.LU R3, [R1+0x94] ;  /* 0x0000940001037983 */ /* 0x002ee20000300800 */
[----:B------:R-:W-:-:S02]  /*34c80*/  LOP3.LUT R8, R29, 0x80, RZ, 0xc0, !PT ;  /* 0x000000801d087812 */ /* 0x000fc400078ec0ff */
[----:B------:R-:W3:Y:S01]  /*34c90*/  LDL.LU R0, [R1+0x90] ;  /* 0x0000900001007983 */ /* 0x000ee20000300800 */
[----:B------:R-:W3:Y:S02]  /*34ca0*/  LDL.LU R29, [R1+0x8c] ;  /* 0x00008c00011d7983 */ /* 0x000ee40000300800 */
[----:B------:R-:W-:Y:S02]  /*34cb0*/  STL [R1+0xa364], R2 ;  /* 0x00a3640201007387 */ /* 0x000fe40000100800 */
[----:B------:R-:W-:Y:S01]  /*34cc0*/  STL [R1+0xa36c], R2 ;  /* 0x00a36c0201007387 */ /* 0x000fe20000100800 */
[----:B------:R-:W-:Y:S04]  /*34cd0*/  STL [R1+0xa374], R2 ;  /* 0x00a3740201007387 */ /* 0x000fe80000100800 */
[----:B------:R-:W-:Y:S04]  /*34ce0*/  STS.U16 [R2+0x32800], R4 ;  /* 0x0328000402007388 */ /* 0x000fe80000000400 */
[----:B------:R-:W-:Y:S01]  /*34cf0*/  STS.U16 [R2+0x33800], R7 ;  /* 0x0338000702007388 */ /* 0x000fe20000000400 */
[----:B------:R-:W-:Y:S03]  /*34d00*/  STL [R1+0xa4f8], R2 ;  /* 0x00a4f80201007387 */ /* 0x000fe60000100800 */
[----:B--2---:R0:W-:Y:S04]  /*34d10*/  STS.U16 [R2+0x32000], R6 ;  /* 0x0320000602007388 */ /* 0x0041e80000000400 */
[----:B0-----:R-:W2:Y:S04]  /*34d20*/  LDL.LU R2, [R1+0x7c] ;  /* 0x00007c0001027983 */ /* 0x001ea80000300800 */
[----:B--2---:R0:W-:Y:S04]  /*34d30*/  STL [R1+0xa4fc], R2 ;  /* 0x00a4fc0201007387 */ /* 0x0041e80000100800 */
[----:B0-----:R-:W2:Y:S04]  /*34d40*/  LDL.LU R2, [R1+0x80] ;  /* 0x0000800001027983 */ /* 0x001ea80000300800 */
[----:B--2---:R0:W-:Y:S04]  /*34d50*/  STL [R1+0xa500], R2 ;  /* 0x00a5000201007387 */ /* 0x0041e80000100800 */
[----:B0-----:R-:W2:Y:S01]  /*34d60*/  LDL.LU R2, [R1+0x84] ;  /* 0x0000840001027983 */ /* 0x001ea20000300800 */
[----:B------:R-:W-:-:S04]  /*34d70*/  ISETP.NE.U32.AND P1, PT, R8, RZ, PT ;  /* 0x000000ff0800720c */ /* 0x000fc80003f25070 */
[----:B------:R-:W-:-:S04]  /*34d80*/  SEL R4, RZ, 0x110, !P1 ;  /* 0x00000110ff047807 */ /* 0x000fc80004800000 */
[----:B------:R-:W-:-:S04]  /*34d90*/  LOP3.LUT R4, R4, R5, RZ, 0x3c, !PT ;  /* 0x0000000504047212 */ /* 0x000fc800078e3cff */
[----:B------:R-:W-:-:S05]  /*34da0*/  LOP3.LUT R4, R4, 0x20, RZ, 0x3c, !PT ;  /* 0x0000002004047812 */ /* 0x000fca00078e3cff */
[----:B---3--:R-:W-:Y:S01]  /*34db0*/  STS.U16 [R4+0x20200], R9 ;  /* 0x0202000904007388 */ /* 0x008fe20000000400 */
[----:B------:R-:W-:Y:S02]  /*34dc0*/  STS.U16 [R4+0x20a00], R10 ;  /* 0x020a000a04007388 */ /* 0x000fe40000000400 */
[----:B----4-:R-:W-:Y:S01]  /*34dd0*/  STS.U16 [R4+0x21200], R11 ;  /* 0x0212000b04007388 */ /* 0x010fe20000000400 */
[----:B--2---:R0:W-:Y:S04]  /*34de0*/  STL [R1+0xa504], R2 ;  /* 0x00a5040201007387 */ /* 0x0041e80000100800 */
[----:B0-----:R-:W2:Y:S01]  /*34df0*/  LDL.LU R2, [R1+0x88] ;  /* 0x0000880001027983 */ /* 0x001ea20000300800 */
[----:B------:R-:W3:Y:S02]  /*34e00*/  LDL.LU R6, [R1+0x78] ;  /* 0x0000780001067983 */ /* 0x000ee40000300800 */
[----:B------:R-:W4:Y:S02]  /*34e10*/  LDL.LU R7, [R1+0x74] ;  /* 0x0000740001077983 */ /* 0x000f240000300800 */
[----:B------:R-:W3:Y:S01]  /*34e20*/  LDL.LU R8, [R1+0x70] ;  /* 0x0000700001087983 */ /* 0x000ee20000300800 */
[----:B------:R-:W3:Y:S01]  /*34e30*/  LDL.LU R9, [R1+0x6c] ;  /* 0x00006c0001097983 */ /* 0x000ee20000300800 */
[----:B------:R-:W3:Y:S03]  /*34e40*/  LDL.LU R10, [R1+0x68] ;  /* 0x00006800010a7983 */ /* 0x000ee60000300800 */
[----:B------:R0:W-:Y:S01]  /*34e50*/  STS.U16 [R4+0x21a00], R12 ;  /* 0x021a000c04007388 */ /* 0x0001e20000000400 */
[----:B------:R-:W3:Y:S02]  /*34e60*/  LDL.LU R11, [R1+0x64] ;  /* 0x00006400010b7983 */ /* 0x000ee40000300800 */
[----:B------:R1:W-:Y:S02]  /*34e70*/  STS.U16 [R4+0x22200], R13 ;  /* 0x0222000d04007388 */ /* 0x0003e40000000400 */
[----:B------:R1:W-:Y:S01]  /*34e80*/  STS.U16 [R4+0x22a00], R14 ;  /* 0x022a000e04007388 */ /* 0x0003e20000000400 */
[----:B------:R1:W-:Y:S01]  /*34e90*/  STS.U16 [R4+0x23200], R15 ;  /* 0x0232000f04007388 */ /* 0x0003e20000000400 */
[----:B------:R1:W-:Y:S02]  /*34ea0*/  STS.U16 [R4+0x23a00], R16 ;  /* 0x023a001004007388 */ /* 0x0003e40000000400 */
[----:B------:R1:W-:Y:S01]  /*34eb0*/  STS.U16 [R4+0x24200], R17 ;  /* 0x0242001104007388 */ /* 0x0003e20000000400 */
[----:B0-----:R-:W3:Y:S01]  /*34ec0*/  LDL.LU R12, [R1+0x60] ;  /* 0x00006000010c7983 */ /* 0x001ee20000300800 */
[----:B-1----:R-:W3:Y:S03]  /*34ed0*/  LDL.LU R13, [R1+0x5c] ;  /* 0x00005c00010d7983 */ /* 0x002ee60000300800 */
[----:B------:R-:W3:Y:S04]  /*34ee0*/  LDL.LU R14, [R1+0x58] ;  /* 0x00005800010e7983 */ /* 0x000ee80000300800 */
[----:B------:R-:W3:Y:S01]  /*34ef0*/  LDL.LU R15, [R1+0x54] ;  /* 0x00005400010f7983 */ /* 0x000ee20000300800 */
[----:B------:R-:W3:Y:S02]  /*34f00*/  LDL.LU R16, [R1+0x50] ;  /* 0x0000500001107983 */ /* 0x000ee40000300800 */
[----:B------:R0:W-:Y:S02]  /*34f10*/  STS.U16 [R4+0x24a00], R18 ;  /* 0x024a001204007388 */ /* 0x0001e40000000400 */
[----:B------:R-:W3:Y:S01]  /*34f20*/  LDL.LU R17, [R1+0x4c] ;  /* 0x00004c0001117983 */ /* 0x000ee20000300800 */
[----:B------:R1:W-:Y:S01]  /*34f30*/  STS.U16 [R4+0x25200], R19 ;  /* 0x0252001304007388 */ /* 0x0003e20000000400 */
[----:B------:R1:W-:Y:S02]  /*34f40*/  STS.U16 [R4+0x25a00], R20 ;  /* 0x025a001404007388 */ /* 0x0003e40000000400 */
[----:B------:R1:W-:Y:S02]  /*34f50*/  STS.U16 [R4+0x26200], R21 ;  /* 0x0262001504007388 */ /* 0x0003e40000000400 */
[----:B------:R1:W-:Y:S01]  /*34f60*/  STS.U16 [R4+0x26a00], R22 ;  /* 0x026a001604007388 */ /* 0x0003e20000000400 */
[----:B------:R1:W-:Y:S04]  /*34f70*/  STS.U16 [R4+0x27200], R23 ;  /* 0x0272001704007388 */ /* 0x0003e80000000400 */
        /* <DEDUP_REMOVED lines=19> */
[----:B------:R1:W-:Y:S04]  /*350b0*/  STS.U16 [R4+0x2b200], R29 ;  /* 0x02b2001d04007388 */ /* 0x0003e80000000400 */
[----:B0-----:R-:W3:Y:S01]  /*350c0*/  LDL.LU R0, [R1+0x18] ;  /* 0x0000180001007983 */ /* 0x001ee20000300800 */
[----:B-1----:R-:W3:Y:S02]  /*350d0*/  LDL.LU R29, [R1+0x14] ;  /* 0x00001400011d7983 */ /* 0x002ee40000300800 */
[----:B------:R-:W3:Y:S01]  /*350e0*/  LDL.LU R5, [R1+0x10] ;  /* 0x0000100001057983 */ /* 0x000ee20000300800 */
[----:B--2---:R0:W-:Y:S04]  /*350f0*/  STS.U16 [R4+0x2ba00], R2 ;  /* 0x02ba000204007388 */ /* 0x0041e80000000400 */
[----:B0-----:R-:W2:Y:S04]  /*35100*/  LDL.LU R2, [R1+0xa504] ;  /* 0x00a5040001027983 */ /* 0x001ea80000300800 */
[----:B--2---:R0:W-:Y:S04]  /*35110*/  STS.U16 [R4+0x2c200], R2 ;  /* 0x02c2000204007388 */ /* 0x0041e80000000400 */
[----:B0-----:R-:W2:Y:S04]  /*35120*/  LDL.LU R2, [R1+0xa500] ;  /* 0x00a5000001027983 */ /* 0x001ea80000300800 */
[----:B--2---:R0:W-:Y:S04]  /*35130*/  STS.U16 [R4+0x2ca00], R2 ;  /* 0x02ca000204007388 */ /* 0x0041e80000000400 */
[----:B0-----:R-:W2:Y:S04]  /*35140*/  LDL.LU R2, [R1+0xa4fc] ;  /* 0x00a4fc0001027983 */ /* 0x001ea80000300800 */
[----:B--2---:R0:W-:Y:S01]  /*35150*/  STS.U16 [R4+0x2d200], R2 ;  /* 0x02d2000204007388 */ /* 0x0041e20000000400 */
[----:B---3--:R1:W-:Y:S02]  /*35160*/  STS.U16 [R4+0x2da00], R6 ;  /* 0x02da000604007388 */ /* 0x0083e40000000400 */
[----:B----4-:R2:W-:Y:S02]  /*35170*/  STS.U16 [R4+0x2e200], R7 ;  /* 0x02e2000704007388 */ /* 0x0105e40000000400 */
[----:B------:R3:W-:Y:S01]  /*35180*/  STS.U16 [R4+0x2ea00], R8 ;  /* 0x02ea000804007388 */ /* 0x0007e20000000400 */
[----:B------:R3:W-:Y:S01]  /*35190*/  STS.U16 [R4+0x2f200], R9 ;  /* 0x02f2000904007388 */ /* 0x0007e20000000400 */
[----:B------:R3:W-:Y:S03]  /*351a0*/  STS.U16 [R4+0x2fa00], R10 ;  /* 0x02fa000a04007388 */ /* 0x0007e60000000400 */
[----:B0-----:R-:W4:Y:S01]  /*351b0*/  LDL.LU R2, [R1+0xa4f8] ;  /* 0x00a4f80001027983 */ /* 0x001f220000300800 */
[----:B-1----:R-:W4:Y:S02]  /*351c0*/  LDL.LU R6, [R1+0xa4f4] ;  /* 0x00a4f40001067983 */ /* 0x002f240000300800 */
        /* <DEDUP_REMOVED lines=42> */
[----:B------:R1:W-:Y:S01]  /*35470*/  STS.U16 [R4+0x3a200], R29 ;  /* 0x03a2001d04007388 */ /* 0x0003e20000000400 */
[----:B0-----:R-:W2:Y:S01]  /*35480*/  LDL.LU R3, [R1+0xa498] ;  /* 0x00a4980001037983 */ /* 0x001ea20000300800 */
[----:B-1----:R-:W2:Y:S02]  /*35490*/  LDL.LU R0, [R1+0xa494] ;  /* 0x00a4940001007983 */ /* 0x002ea40000300800 */
[----:B------:R-:W2:Y:S02]  /*354a0*/  LDL.LU R29, [R1+0xa490] ;  /* 0x00a49000011d7983 */ /* 0x000ea40000300800 */
[----:B------:R-:W-:Y:S01]  /*354b0*/  STS.U16 [R4+0x3aa00], R5 ;  /* 0x03aa000504007388 */ /* 0x000fe20000000400 */
[----:B--2---:R0:W-:Y:S01]  /*354c0*/  STS.U16 [R4+0x3b200], R29 ;  /* 0x03b2001d04007388 */ /* 0x0041e20000000400 */
[----:B------:R1:W-:Y:S02]  /*354d0*/  STS.U16 [R4+0x3ba00], R0 ;  /* 0x03ba000004007388 */ /* 0x0003e40000000400 */
[----:B------:R2:W-:Y:S02]  /*354e0*/  STS.U16 [R4+0x3c200], R3 ;  /* 0x03c2000304007388 */ /* 0x0005e40000000400 */
[----:B------:R3:W-:Y:S01]  /*354f0*/  STS.U16 [R4+0x3ca00], R28 ;  /* 0x03ca001c04007388 */ /* 0x0007e20000000400 */
[----:B------:R-:W-:Y:S01]  /*35500*/  STS.U16 [R4+0x3d200], R27 ;  /* 0x03d2001b04007388 */ /* 0x000fe20000000400 */
[----:B------:R-:W-:Y:S03]  /*35510*/  STS.U16 [R4+0x3da00], R26 ;  /* 0x03da001a04007388 */ /* 0x000fe60000000400 */
[----:B0-----:R-:W4:Y:S01]  /*35520*/  LDL.LU R29, [R1+0xa48c] ;  /* 0x00a48c00011d7983 */ /* 0x001f220000300800 */
[----:B-1----:R-:W4:Y:S02]  /*35530*/  LDL.LU R0, [R1+0xa488] ;  /* 0x00a4880001007983 */ /* 0x002f240000300800 */
[----:B--2---:R-:W2:Y:S02]  /*35540*/  LDL R3, [R1+0x2a2c] ;  /* 0x002a2c0001037983 */ /* 0x004ea40000100800 */
[----:B---3--:R-:W3:Y:S01]  /*35550*/  LDL.LU R28, [R1+0xa484] ;  /* 0x00a48400011c7983 */ /* 0x008ee20000300800 */
[----:B------:R-:W-:Y:S01]  /*35560*/  STL [R1+0xa33c], R27 ;  /* 0x00a33c1b01007387 */ /* 0x000fe20000100800 */
[----:B------:R-:W-:Y:S02]  /*35570*/  STL [R1+0xa344], R27 ;  /* 0x00a3441b01007387 */ /* 0x000fe40000100800 */
[----:B------:R-:W-:Y:S01]  /*35580*/  STL [R1+0xa34c], R27 ;  /* 0x00a34c1b01007387 */ /* 0x000fe20000100800 */
[----:B------:R-:W-:Y:S01]  /*35590*/  STS.U16 [R4+0x3e200], R25 ;  /* 0x03e2001904007388 */ /* 0x000fe20000000400 */
[----:B------:R-:W-:Y:S02]  /*355a0*/  STL [R1+0xa338], R26 ;  /* 0x00a3381a01007387 */ /* 0x000fe40000100800 */
[----:B------:R-:W-:Y:S02]  /*355b0*/  STS.U16 [R4+0x3ea00], R24 ;  /* 0x03ea001804007388 */ /* 0x000fe40000000400 */
[----:B------:R-:W-:Y:S01]  /*355c0*/  STL [R1+0xa340], R26 ;  /* 0x00a3401a01007387 */ /* 0x000fe20000100800 */
[----:B------:R-:W-:Y:S04]  /*355d0*/  STS.U16 [R4+0x3f200], R23 ;  /* 0x03f2001704007388 */ /* 0x000fe80000000400 */
[----:B------:R-:W-:Y:S01]  /*355e0*/  STL [R1+0xa348], R26 ;  /* 0x00a3481a01007387 */ /* 0x000fe20000100800 */
[----:B------:R0:W-:Y:S02]  /*355f0*/  STS.U16 [R4+0x3fa00], R22 ;  /* 0x03fa001604007388 */ /* 0x0001e40000000400 */
[----:B------:R-:W2:Y:S01]  /*35600*/  LDL R5, [R1+0x2238] ;  /* 0x0022380001057983 */ /* 0x000ea20000100800 */
[----:B0-----:R-:W2:Y:S01]  /*35610*/  LDL R4, [R1+0x28b0] ;  /* 0x0028b00001047983 */ /* 0x001ea20000100800 */
[----:B----4-:R-:W-:-:S06]  /*35620*/  PRMT R0, RZ, 0x7610, R0 ;  /* 0x00007610ff007816 */ /* 0x010fcc0000000000 */
[----:B--2---:R-:W2:Y:S04]  /*35630*/  @!P0 LDG.E.U16 R0, [R4.64] ;  /* 0x0000000604008981 */ /* 0x004ea8000c1e1500 */
        /* <DEDUP_REMOVED lines=15> */
[----:B------:R0:W-:Y:S02]  /*35730*/  STS.U16 [R3+0x27c00], R6 ;  /* 0x027c000603007388 */ /* 0x0001e40000000400 */
[----:B0-----:R-:W4:Y:S04]  /*35740*/  LDL.LU R3, [R1+0xa480] ;  /* 0x00a4800001037983 */ /* 0x001f280000300800 */
        /* <DEDUP_REMOVED lines=566> */
[----:B------:R0:W2:Y:S04]  /*37ab0*/  @!P0 LDG.E.U16 R3, [R4.64] ;  /* 0x0000000604038981 */ /* 0x0000a8000c1e1500 */
[----:B0-----:R-:W4:Y:S04]  /*37ac0*/  LDL R4, [R1+0x23c8] ;  /* 0x0023c80001047983 */ /* 0x001f280000100800 */
[----:B------:R-:W4:Y:S01]  /*37ad0*/  LDL R5, [R1+0x23cc] ;  /* 0x0023cc0001057983 */ /* 0x000f220000100800 */
[----:B------:R-:W-:Y:S02]  /*37ae0*/  PRMT R0, RZ, 0x7610, R0 ;  /* 0x00007610ff007816 */ /* 0x000fe40000000000 */
[----:B----4-:R-:W-:-:S04]  /*37af0*/  @!P0 LOP3.LUT R5, R5, R4, RZ, 0x3c, !PT ;  /* 0x0000000405058212 */ /* 0x010fc800078e3cff */
[----:B------:R-:W-:-:S04]  /*37b00*/  @!P0 LOP3.LUT R4, R5, R4, RZ, 0x3c, !PT ;  /* 0x0000000405048212 */ /* 0x000fc800078e3cff */
[----:B------:R-:W-:-:S05]  /*37b10*/  @!P0 LOP3.LUT R5, R5, R4, RZ, 0x3c, !PT ;  /* 0x0000000405058212 */ /* 0x000fca00078e3cff */
[----:B------:R-:W4:Y:S04]  /*37b20*/  @!P0 LDG.E.U16 R0, [R4.64] ;  /* 0x0000000604008981 */ /* 0x000f28000c1e1500 */
[----:B--2---:R-:W-:Y:S04]  /*37b30*/  STL [R1+0xa2c8], R3 ;  /* 0x00a2c80301007387 */ /* 0x004fe80000100800 */
[----:B----4-:R0:W-:Y:S04]  /*37b40*/  STL [R1+0x64], R0 ;  /* 0x0000640001007387 */ /* 0x0101e80000100800 */
[----:B0-----:R-:W2:Y:S01]  /*37b50*/  LDL.LU R0, [R1+0xa380] ;  /* 0x00a3800001007983 */ /* 0x001ea20000300800 */
[----:B------:R-:W4:Y:S02]  /*37b60*/  LDL R4, [R1+0x23c0] ;  /* 0x0023c00001047983 */ /* 0x000f240000100800 */
[----:B------:R-:W4:Y:S01]  /*37b70*/  LDL R5, [R1+0x23c4] ;  /* 0x0023c40001057983 */ /* 0x000f220000100800 */
[----:B---3--:R-:W-:-:S02]  /*37b80*/  PRMT R28, RZ, 0x7610, R28 ;  /* 0x00007610ff1c7816 */ /* 0x008fc4000000001c */
[----:B----4-:R-:W-:-:S04]  /*37b90*/  @!P0 LOP3.LUT R5, R5, R4, RZ, 0x3c, !PT ;  /* 0x0000000405058212 */ /* 0x010fc800078e3cff */
[----:B------:R-:W-:-:S04]  /*37ba0*/  @!P0 LOP3.LUT R4, R5, R4, RZ, 0x3c, !PT ;  /* 0x0000000405048212 */ /* 0x000fc800078e3cff */
[----:B------:R-:W-:-:S05]  /*37bb0*/  @!P0 LOP3.LUT R5, R5, R4, RZ, 0x3c, !PT ;  /* 0x0000000405058212 */ /* 0x000fca00078e3cff */
[----:B------:R0:W3:Y:S04]  /*37bc0*/  @!P0 LDG.E.U16 R28, [R4.64] ;  /* 0x00000006041c8981 */ /* 0x0000e8000c1e1500 */
[----:B0-----:R-:W4:Y:S04]  /*37bd0*/  LDL R4, [R1+0x23a8] ;  /* 0x0023a80001047983 */ /* 0x001f280000100800 */
[----:B------:R-:W4:Y:S01]  /*37be0*/  LDL R5, [R1+0x23ac] ;  /* 0x0023ac0001057983 */ /* 0x000f220000100800 */
[----:B--2---:R-:W-:Y:S02]  /*37bf0*/  PRMT R0, RZ, 0x7610, R0 ;  /* 0x00007610ff007816 */ /* 0x004fe40000000000 */
[----:B----4-:R-:W-:-:S04]  /*37c00*/  @!P0 LOP3.LUT R5, R5, R4, RZ, 0x3c, !PT ;  /* 0x0000000405058212 */ /* 0x010fc800078e3cff */
[----:B------:R-:W-:-:S04]  /*37c10*/  @!P0 LOP3.LUT R4, R5, R4, RZ, 0x3c, !PT ;  /* 0x0000000405048212 */ /* 0x000fc800078e3cff */
[----:B------:R-:W-:-:S05]  /*37c20*/  @!P0 LOP3.LUT R5, R5, R4, RZ, 0x3c, !PT ;  /* 0x0000000405058212 */ /* 0x000fca00078e3cff */
[----:B------:R-:W2:Y:S04]  /*37c30*/  @!P0 LDG.E.U16 R0, [R4.64] ;  /* 0x0000000604008981 */ /* 0x000ea8000c1e1500 */
[----:B---3--:R-:W-:Y:S04]  /*37c40*/  STL [R1+0xa2cc], R28 ;  /* 0x00a2cc1c01007387 */ /* 0x008fe80000100800 */
[----:B--2---:R0:W-:Y:S04]  /*37c50*/  STL [R1+0x5c], R0 ;  /* 0x00005c0001007387 */ /* 0x0041e80000100800 */
[----:B0-----:R-:W2:Y:S01]  /*37c60*/  LDL.LU R0, [R1+0xa37c] ;  /* 0x00a37c0001007983 */ /* 0x001ea20000300800 */
[----:B------:R-:W3:Y:S02]  /*37c70*/  LDL R4, [R1+0x23a0] ;  /* 0x0023a00001047983 */ /* 0x000ee40000100800 */
[----:B------:R-:W3:Y:S01]  /*37c80*/  LDL R5, [R1+0x23a4] ;  /* 0x0023a40001057983 */ /* 0x000ee20000100800 */
[----:B------:R-:W-:-:S02]  /*37c90*/  PRMT R29, RZ, 0x7610, R29 ;  /* 0x00007610ff1d7816 */ /* 0x000fc4000000001d */
[----:B---3--:R-:W-:-:S04]  /*37ca0*/  @!P0 LOP3.LUT R5, R5, R4, RZ, 0x3c, !PT ;  /* 0x0000000405058212 */ /* 0x008fc800078e3cff */
        /* <DEDUP_REMOVED lines=22> */
[----:B------:R-:W-:Y:S02]  /*37e10*/  PRMT R28, RZ, 0x7610, R28 ;  /* 0x00007610ff1c7816 */ /* 0x000fe4000000001c */
[----:B----4-:R-:W-:-:S04]  /*37e20*/  @!P0 LOP3.LUT R5, R5, R4, RZ, 0x3c, !PT ;  /* 0x0000000405058212 */ /* 0x010fc800078e3cff */
[----:B------:R-:W-:-:S04]  /*37e30*/  @!P0 LOP3.LUT R4, R5, R4, RZ, 0x3c, !PT ;  /* 0x0000000405048212 */ /* 0x000fc800078e3cff */
[----:B------:R-:W-:-:S05]  /*37e40*/  @!P0 LOP3.LUT R5, R5, R4, RZ, 0x3c, !PT ;  /* 0x0000000405058212 */ /* 0x000fca00078e3cff */
[----:B------:R0:W4:Y:S04]  /*37e50*/  @!P0 LDG.E.U16 R28, [R4.64] ;  /* 0x00000006041c8981 */ /* 0x000128000c1e1500 */
[----:B0-----:R-:W2:Y:S04]  /*37e60*/  LDL R4, [R1+0x2328] ;  /* 0x0023280001047983 */ /* 0x001ea80000100800 */
[----:B------:R-:W2:Y:S01]  /*37e70*/  LDL R5, [R1+0x232c] ;  /* 0x00232c0001057983 */ /* 0x000ea20000100800 */
[----:B------:R-:W-:Y:S02]  /*37e80*/  PRMT R3, RZ, 0x7610, R3 ;  /* 0x00007610ff037816 */ /* 0x000fe40000000003 */
[----:B--2---:R-:W-:-:S04]  /*37e90*/  @!P0 LOP3.LUT R5, R5, R4, RZ, 0x3c, !PT ;  /* 0x0000000405058212 */ /* 0x004fc800078e3cff */
[----:B------:R-:W-:-:S04]  /*37ea0*/  @!P0 LOP3.LUT R4, R5, R4, RZ, 0x3c, !PT ;  /* 0x0000000405048212 */ /* 0x000fc800078e3cff */
[----:B------:R-:W-:-:S05]  /*37eb0*/  @!P0 LOP3.LUT R5, R5, R4, RZ, 0x3c, !PT ;  /* 0x0000000405058212 */ /* 0x000fca00078e3cff */
[----:B------:R0:W2:Y:S04]  /*37ec0*/  @!P0 LDG.E.U16 R3, [R4.64] ;  /* 0x0000000604038981 */ /* 0x0000a8000c1e1500 */
[----:B0-----:R-:W2:Y:S04]  /*37ed0*/  LDL R4, [R1+0x2308] ;  /* 0x0023080001047983 */ /* 0x001ea80000100800 */
[----:B------:R-:W2:Y:S01]  /*37ee0*/  LDL R5, [R1+0x230c] ;  /* 0x00230c0001057983 */ /* 0x000ea20000100800 */
[----:B------:R-:W-:Y:S02]  /*37ef0*/  PRMT R2, RZ, 0x7610, R2 ;  /* 0x00007610ff027816 */ /* 0x000fe40000000002 */
[----:B--2---:R-:W-:-:S04]  /*37f00*/  @!P0 LOP3.LUT R5, R5, R4, RZ, 0x3c, !PT ;  /* 0x0000000405058212 */ /* 0x004fc800078e3cff */
[----:B------:R-:W-:-:S04]  /*37f10*/  @!P0 LOP3.LUT R4, R5, R4, RZ, 0x3c, !PT ;  /* 0x0000000405048212 */ /* 0x000fc800078e3cff */
[----:B------:R-:W-:-:S05]  /*37f20*/  @!P0 LOP3.LUT R5, R5, R4, RZ, 0x3c, !PT ;  /* 0x0000000405058212 */ /* 0x000fca00078e3cff */
[----:B------:R-:W2:Y:S04]  /*37f30*/  @!P0 LDG.E.U16 R2, [R4.64] ;  /* 0x0000000604028981 */ /* 0x000ea8000c1e1500 */
[----:B--2---:R0:W-:Y:S04]  /*37f40*/  STL [R1+0x44], R2 ;  /* 0x0000440201007387 */ /* 0x0041e80000100800 */
[----:B0-----:R-:W2:Y:S01]  /*37f50*/  LDL.LU R2, [R1+0xa374] ;  /* 0x00a3740001027983 */ /* 0x001ea20000300800 */
[----:B------:R-:W2:Y:S02]  /*37f60*/  LDL R4, [R1+0x22e8] ;  /* 0x0022e80001047983 */ /* 0x000ea40000100800 */
[----:B------:R-:W2:Y:S01]  /*37f70*/  LDL R5, [R1+0x22ec] ;  /* 0x0022ec0001057983 */ /* 0x000ea20000100800 */
[----:B------:R-:W-:-:S02]  /*37f80*/  PRMT R0, RZ, 0x7610, R0 ;  /* 0x00007610ff007816 */ /* 0x000fc40000000000 */
        /* <DEDUP_REMOVED lines=144> */
[----:B--2---:R0:W-:Y:S04]  /*38890*/  STL [R1], R26 ;  /* 0x0000001a01007387 */ /* 0x0041e80000100800 */
        /* <DEDUP_REMOVED lines=13> */
[----:B------:R-:W-:Y:S01]  /*38970*/  @!P0 LOP3.LUT R5, R5, R4, RZ, 0x3c, !PT ;  /* 0x0000000405058212 */ /* 0x000fe200078e3cff */
[----:B------:R0:W-:Y:S04]  /*38980*/  STL [R1+0xa2d4], R27 ;  /* 0x00a2d41b01007387 */ /* 0x0001e80000100800 */
[----:B------:R1:W2:Y:S04]  /*38990*/  @!P0 LDG.E.U16 R26, [R4.64] ;  /* 0x00000006041a8981 */ /* 0x0002a8000c1e1500 */
[----:B0-----:R-:W3:Y:S04]  /*389a0*/  LDL R27, [R1+0x2344] ;  /* 0x00234400011b7983 */ /* 0x001ee80000100800 */
[----:B-1----:R-:W4:Y:S01]  /*389b0*/  LDL R5, [R1+0x2340] ;  /* 0x0023400001057983 */ /* 0x002f220000100800 */
[----:B------:R-:W-:-:S03]  /*389c0*/  PRMT R25, RZ, 0x7610, R25 ;  /* 0x00007610ff197816 */ /* 0x000fc60000000019 */
[----:B--2---:R0:W-:Y:S01]  /*389d0*/  STL [R1+0xa2d8], R26 ;  /* 0x00a2d81a01007387 */ /* 0x0041e20000100800 */
[----:B---3--:R-:W-:Y:S01]  /*389e0*/  @!P0 IMAD.MOV.U32 R4, RZ, RZ, R27 ;  /* 0x000000ffff048224 */ /* 0x008fe200078e001b */
[----:B------:R-:W-:Y:S02]  /*389f0*/  PRMT R24, RZ, 0x7610, R24 ;  /* 0x00007610ff187816 */ /* 0x000fe40000000018 */
[----:B------:R-:W2:Y:S04]  /*38a00*/  LDL R27, [R1+0x22c4] ;  /* 0x0022c400011b7983 */ /* 0x000ea80000100800 */
[----:B0-----:R-:W3:Y:S04]  /*38a10*/  LDL R26, [R1+0x2324] ;  /* 0x00232400011a7983 */ /* 0x001ee80000100800 */
[----:B----4-:R0:W4:Y:S04]  /*38a20*/  @!P0 LDG.E.U16 R25, [R4.64] ;  /* 0x0000000604198981 */ /* 0x010128000c1e1500 */
[----:B0-----:R-:W2:Y:S01]  /*38a30*/  LDL R5, [R1+0x2320] ;  /* 0x0023200001057983 */ /* 0x001ea20000100800 */
[----:B---3--:R-:W-:-:S03]  /*38a40*/  @!P0 IMAD.MOV.U32 R4, RZ, RZ, R26 ;  /* 0x000000ffff048224 */ /* 0x008fc600078e001a */
[----:B----4-:R0:W-:Y:S01]  /*38a50*/  STL [R1+0xa2dc], R25 ;  /* 0x00a2dc1901007387 */ /* 0x0101e20000100800 */
[----:B------:R-:W-:Y:S01]  /*38a60*/  PRMT R23, RZ, 0x7610, R23 ;  /* 0x00007610ff177816 */ /* 0x000fe20000000017 */
[----:B------:R-:W3:Y:S02]  /*38a70*/  LDL R26, [R1+0x22a0] ;  /* 0x0022a000011a7983 */ /* 0x000ee40000100800 */
[----:B--2---:R1:W2:Y:S04]  /*38a80*/  @!P0 LDG.E.U16 R24, [R4.64] ;  /* 0x0000000604188981 */ /* 0x0042a8000c1e1500 */
[----:B0-----:R-:W4:Y:S04]  /*38a90*/  LDL R25, [R1+0x22a4] ;  /* 0x0022a40001197983 */ /* 0x001f280000100800 */
[----:B-1----:R-:W2:Y:S04]  /*38aa0*/  LDL R4, [R1+0x2300] ;  /* 0x0023000001047983 */ /* 0x002ea80000100800 */
[----:B------:R-:W2:Y:S02]  /*38ab0*/  LDL R5, [R1+0x2304] ;  /* 0x0023040001057983 */ /* 0x000ea40000100800 */
[----:B--2---:R-:W-:-:S04]  /*38ac0*/  @!P0 LOP3.LUT R5, R5, R4, RZ, 0x3c, !PT ;  /* 0x0000000405058212 */ /* 0x004fc800078e3cff */
[----:B------:R-:W-:-:S04]  /*38ad0*/  @!P0 LOP3.LUT R4, R5, R4, RZ, 0x3c, !PT ;  /* 0x0000000405048212 */ /* 0x000fc800078e3cff */
[----:B------:R-:W-:Y:S01]  /*38ae0*/  @!P0 LOP3.LUT R5, R5, R4, RZ, 0x3c, !PT ;  /* 0x0000000405058212 */ /* 0x000fe200078e3cff */
[----:B------:R0:W-:Y:S04]  /*38af0*/  STL [R1+0xa2e0], R24 ;  /* 0x00a2e01801007387 */ /* 0x0001e80000100800 */
[----:B------:R1:W2:Y:S04]  /*38b00*/  @!P0 LDG.E.U16 R23, [R4.64] ;  /* 0x0000000604178981 */ /* 0x0002a8000c1e1500 */
[----:B0-----:R-:W2:Y:S04]  /*38b10*/  LDL R24, [R1+0x22c0] ;  /* 0x0022c00001187983 */ /* 0x001ea80000100800 */
        /* <DEDUP_REMOVED lines=10> */
[----:B------:R-:W-:-:S05]  /*38bc0*/  @!P0 IMAD.MOV.U32 R5, RZ, RZ, R24 ;  /* 0x000000ffff058224 */ /* 0x000fca00078e0018 */
[----:B------:R4:W2:Y:S02]  /*38bd0*/  @!P0 LDG.E.U16 R21, [R4.64] ;  /* 0x0000000604158981 */ /* 0x0008a4000c1e1500 */
[----:B----4-:R-:W-:Y:S02]  /*38be0*/  @!P0 IMAD.MOV.U32 R4, RZ, RZ, R25 ;  /* 0x000000ffff048224 */ /* 0x010fe400078e0019 */
[----:B---3--:R-:W-:-:S05]  /*38bf0*/  @!P0 IMAD.MOV.U32 R5, RZ, RZ, R26 ;  /* 0x000000ffff058224 */ /* 0x008fca00078e001a */
[----:B------:R-:W3:Y:S04]  /*38c00*/  @!P0 LDG.E.U16 R20, [R4.64] ;  /* 0x0000000604148981 */ /* 0x000ee8000c1e1500 */
[----:B------:R-:W-:Y:S04]  /*38c10*/  STL [R1+0xa2e4], R23 ;  /* 0x00a2e41701007387 */ /* 0x000fe80000100800 */
[----:B--2---:R0:W-:Y:S01]  /*38c20*/  STL [R1+0xa2e8], R22 ;  /* 0x00a2e81601007387 */ /* 0x0041e20000100800 */
[----:B------:R-:W2:Y:S03]  /*38c30*/  LDL R27, [R1+0x2264] ;  /* 0x00226400011b7983 */ /* 0x000ea60000100800 */
[----:B0-----:R-:W4:Y:S04]  /*38c40*/  LDL R22, [R1+0x2284] ;  /* 0x0022840001167983 */ /* 0x001f280000100800 */
[----:B------:R0:W-:Y:S01]  /*38c50*/  STL [R1+0xa2ec], R21 ;  /* 0x00a2ec1501007387 */ /* 0x0001e20000100800 */
[----:B------:R-:W2:Y:S02]  /*38c60*/  LDL R26, [R1+0x2250] ;  /* 0x00225000011a7983 */ /* 0x000ea40000100800 */
[----:B------:R-:W2:Y:S02]  /*38c70*/  LDL R25, [R1+0x28dc] ;  /* 0x0028dc0001197983 */ /* 0x000ea40000100800 */
[----:B------:R-:W2:Y:S01]  /*38c80*/  LDL R24, [R1+0x28c0] ;  /* 0x0028c00001187983 */ /* 0x000ea20000100800 */
[----:B------:R-:W2:Y:S04]  /*38c90*/  LDL R23, [R1+0x28fc] ;  /* 0x0028fc0001177983 */ /* 0x000ea80000100800 */
[----:B0-----:R-:W2:Y:S04]  /*38ca0*/  LDL R21, [R1+0x2280] ;  /* 0x0022800001157983 */ /* 0x001ea80000100800 */
[----:B---3--:R0:W-:Y:S04]  /*38cb0*/  STL [R1+0xa2f0], R20 ;  /* 0x00a2f01401007387 */ /* 0x0081e80000100800 */
[----:B0-----:R-:W3:Y:S01]  /*38cc0*/  LDL R20, [R1+0x2260] ;  /* 0x0022600001147983 */ /* 0x001ee20000100800 */
[----:B------:R-:W-:-:S02]  /*38cd0*/  PRMT R19, RZ, 0x7610, R19 ;  /* 0x00007610ff137816 */ /* 0x000fc40000000013 */
[----:B------:R-:W-:Y:S02]  /*38ce0*/  PRMT R18, RZ, 0x7610, R18 ;  /* 0x00007610ff127816 */ /* 0x000fe40000000012 */
[----:B------:R-:W-:Y:S01]  /*38cf0*/  PRMT R17, RZ, 0x7610, R17 ;  /* 0x00007610ff117816 */ /* 0x000fe20000000011 */
[----:B----4-:R-:W-:Y:S02]  /*38d00*/  @!P0 IMAD.MOV.U32 R4, RZ, RZ, R22 ;  /* 0x000000ffff048224 */ /* 0x010fe400078e0016 */
[----:B------:R-:W4:Y:S01]  /*38d10*/  LDL R22, [R1+0x28e0] ;  /* 0x0028e00001167983 */ /* 0x000f220000100800 */
[----:B--2---:R-:W-:-:S03]  /*38d20*/  @!P0 IMAD.MOV.U32 R5, RZ, RZ, R21 ;  /* 0x000000ffff058224 */ /* 0x004fc600078e0015 */
[----:B------:R-:W2:Y:S04]  /*38d30*/  LDL R21, [R1+0x291c] ;  /* 0x00291c0001157983 */ /* 0x000ea80000100800 */
[----:B------:R0:W2:Y:S02]  /*38d40*/  @!P0 LDG.E.U16 R19, [R4.64] ;  /* 0x0000000604138981 */ /* 0x0000a4000c1e1500 */
[----:B0-----:R-:W-:Y:S02]  /*38d50*/  @!P0 IMAD.MOV.U32 R4, RZ, RZ, R27 ;  /* 0x000000ffff048224 */ /* 0x001fe400078e001b */
[----:B---3--:R-:W-:-:S05]  /*38d60*/  @!P0 IMAD.MOV.U32 R5, RZ, RZ, R20 ;  /* 0x000000ffff058224 */ /* 0x008fca00078e0014 */
[----:B------:R0:W3:Y:S02]  /*38d70*/  @!P0 LDG.E.U16 R18, [R4.64] ;  /* 0x0000000604128981 */ /* 0x0000e4000c1e1500 */
[----:B0-----:R-:W-:Y:S02]  /*38d80*/  @!P0 IMAD.MOV.U32 R4, RZ, RZ, R25 ;  /* 0x000000ffff048224 */ /* 0x001fe400078e0019 */
[----:B------:R-:W-:-:S05]  /*38d90*/  @!P0 IMAD.MOV.U32 R5, RZ, RZ, R26 ;  /* 0x000000ffff058224 */ /* 0x000fca00078e001a */
[----:B------:R0:W4:Y:S01]  /*38da0*/  @!P0 LDG.E.U16 R17, [R4.64] ;  /* 0x0000000604118981 */ /* 0x000122000c1e1500 */
[----:B------:R-:W-:Y:S01]  /*38db0*/  PRMT R16, RZ, 0x7610, R16 ;  /* 0x00007610ff107816 */ /* 0x000fe20000000010 */
[----:B0-----:R-:W-:Y:S02]  /*38dc0*/  @!P0 IMAD.MOV.U32 R4, RZ, RZ, R23 ;  /* 0x000000ffff048224 */ /* 0x001fe400078e0017 */
[----:B------:R-:W-:-:S05]  /*38dd0*/  @!P0 IMAD.MOV.U32 R5, RZ, RZ, R24 ;  /* 0x000000ffff058224 */ /* 0x000fca00078e0018 */
[----:B------:R0:W4:Y:S04]  /*38de0*/  @!P0 LDG.E.U16 R16, [R4.64] ;  /* 0x0000000604108981 */ /* 0x000128000c1e1500 */
[----:B--2---:R1:W-:Y:S01]  /*38df0*/  STL [R1+0xa2f4], R19 ;  /* 0x00a2f41301007387 */ /* 0x0043e20000100800 */
[----:B------:R-:W2:Y:S03]  /*38e00*/  LDL R20, [R1+0x2900] ;  /* 0x0029000001147983 */ /* 0x000ea60000100800 */
[----:B-1----:R-:W2:Y:S04]  /*38e10*/  LDL R19, [R1+0x293c] ;  /* 0x00293c0001137983 */ /* 0x002ea80000100800 */
[----:B---3--:R1:W-:Y:S04]  /*38e20*/  STL [R1+0xa2f8], R18 ;  /* 0x00a2f81201007387 */ /* 0x0083e80000100800 */
[----:B----4-:R3:W-:Y:S01]  /*38e30*/  STL [R1+0xa2fc], R17 ;  /* 0x00a2fc1101007387 */ /* 0x0107e20000100800 */
[----:B-1----:R-:W4:Y:S03]  /*38e40*/  LDL R18, [R1+0x2920] ;  /* 0x0029200001127983 */ /* 0x002f260000100800 */
[----:B---3--:R-:W3:Y:S01]  /*38e50*/  LDL R17, [R1+0x295c] ;  /* 0x00295c0001117983 */ /* 0x008ee20000100800 */
[----:B------:R-:W-:Y:S01]  /*38e60*/  PRMT R15, RZ, 0x7610, R15 ;  /* 0x00007610ff0f7816 */ /* 0x000fe2000000000f */
[----:B0-----:R-:W-:-:S02]  /*38e70*/  @!P0 IMAD.MOV.U32 R4, RZ, RZ, R21 ;  /* 0x000000ffff048224 */ /* 0x001fc400078e0015 */
[----:B------:R-:W-:Y:S01]  /*38e80*/  @!P0 IMAD.MOV.U32 R5, RZ, RZ, R22 ;  /* 0x000000ffff058224 */ /* 0x000fe200078e0016 */
[----:B------:R-:W-:-:S04]  /*38e90*/  PRMT R14, RZ, 0x7610, R14 ;  /* 0x00007610ff0e7816 */ /* 0x000fc8000000000e */
[----:B------:R2:W3:Y:S01]  /*38ea0*/  @!P0 LDG.E.U16 R15, [R4.64] ;  /* 0x00000006040f8981 */ /* 0x0004e2000c1e1500 */
[----:B------:R-:W-:-:S03]  /*38eb0*/  PRMT R13, RZ, 0x7610, R13 ;  /* 0x00007610ff0d7816 */ /* 0x000fc6000000000d */
[----:B------:R0:W-:Y:S01]  /*38ec0*/  STL [R1+0xa300], R16 ;  /* 0x00a3001001007387 */ /* 0x0001e20000100800 */
[----:B------:R-:W3:Y:S02]  /*38ed0*/  LDL R24, [R1+0x2940] ;  /* 0x0029400001187983 */ /* 0x000ee40000100800 */
[----:B------:R-:W3:Y:S02]  /*38ee0*/  LDL R23, [R1+0x297c] ;  /* 0x00297c0001177983 */ /* 0x000ee40000100800 */
[----:B--2---:R-:W-:Y:S02]  /*38ef0*/  @!P0 IMAD.MOV.U32 R5, RZ, RZ, R20 ;  /* 0x000000ffff058224 */ /* 0x004fe400078e0014 */
[----:B------:R-:W-:-:S05]  /*38f00*/  @!P0 IMAD.MOV.U32 R4, RZ, RZ, R19 ;  /* 0x000000ffff048224 */ /* 0x000fca00078e0013 */
[----:B------:R4:W2:Y:S02]  /*38f10*/  @!P0 LDG.E.U16 R14, [R4.64] ;  /* 0x00000006040e8981 */ /* 0x0008a4000c1e1500 */
[----:B----4-:R-:W-:Y:S02]  /*38f20*/  @!P0 IMAD.MOV.U32 R5, RZ, RZ, R18 ;  /* 0x000000ffff058224 */ /* 0x010fe400078e0012 */
[----:B---3--:R-:W-:-:S05]  /*38f30*/  @!P0 IMAD.MOV.U32 R4, RZ, RZ, R17 ;  /* 0x000000ffff048224 */ /* 0x008fca00078e0011 */
[----:B------:R1:W3:Y:S04]  /*38f40*/  @!P0 LDG.E.U16 R13, [R4.64] ;  /* 0x00000006040d8981 */ /* 0x0002e8000c1e1500 */
[----:B------:R2:W-:Y:S01]  /*38f50*/  STL [R1+0xa304], R15 ;  /* 0x00a3040f01007387 */ /* 0x0005e20000100800 */
[----:B------:R-:W2:Y:S02]  /*38f60*/  LDL R22, [R1+0x2960] ;  /* 0x0029600001167983 */ /* 0x000ea40000100800 */
[----:B------:R-:W2:Y:S02]  /*38f70*/  LDL R20, [R1+0x299c] ;  /* 0x00299c0001147983 */ /* 0x000ea40000100800 */
[----:B------:R-:W2:Y:S01]  /*38f80*/  LDL R21, [R1+0x2a2c] ;  /* 0x002a2c0001157983 */ /* 0x000ea20000100800 */
[----:B------:R-:W-:Y:S01]  /*38f90*/  PRMT R12, RZ, 0x7610, R12 ;  /* 0x00007610ff0c7816 */ /* 0x000fe2000000000c */
[----:B-1----:R-:W-:-:S02]  /*38fa0*/  @!P0 IMAD.MOV.U32 R4, RZ, RZ, R23 ;  /* 0x000000ffff048224 */ /* 0x002fc400078e0017 */
[----:B------:R-:W-:-:S05]  /*38fb0*/  @!P0 IMAD.MOV.U32 R5, RZ, RZ, R24 ;  /* 0x000000ffff058224 */ /* 0x000fca00078e0018 */
[----:B------:R1:W2:Y:S04]  /*38fc0*/  @!P0 LDG.E.U16 R12, [R4.64] ;  /* 0x00000006040c8981 */ /* 0x0002a8000c1e1500 */
[----:B--2---:R2:W-:Y:S01]  /*38fd0*/  STL [R1+0xa308], R14 ;  /* 0x00a3080e01007387 */ /* 0x0045e20000100800 */
[----:B------:R-:W4:Y:S02]  /*38fe0*/  LDL R19, [R1+0x2980] ;  /* 0x0029800001137983 */ /* 0x000f240000100800 */
[----:B------:R-:W4:Y:S02]  /*38ff0*/  LDL R18, [R1+0x29bc] ;  /* 0x0029bc0001127983 */ /* 0x000f240000100800 */
[----:B------:R-:W4:Y:S01]  /*39000*/  LDL R17, [R1+0x29a0] ;  /* 0x0029a00001117983 */ /* 0x000f220000100800 */
[----:B0-----:R-:W4:Y:S04]  /*39010*/  LDL R16, [R1+0x29dc] ;  /* 0x0029dc0001107983 */ /* 0x001f280000100800 */
[----:B---3--:R0:W-:Y:S01]  /*39020*/  STL [R1+0xa30c], R13 ;  /* 0x00a30c0d01007387 */ /* 0x0081e20000100800 */
[----:B--2---:R-:W2:Y:S03]  /*39030*/  LDL R15, [R1+0x29c0] ;  /* 0x0029c000010f7983 */ /* 0x004ea60000100800 */
[----:B------:R-:W3:Y:S01]  /*39040*/  LDL R14, [R1+0x29fc] ;  /* 0x0029fc00010e7983 */ /* 0x000ee20000100800 */
[----:B------:R-:W-:Y:S01]  /*39050*/  PRMT R11, RZ, 0x7610, R11 ;  /* 0x00007610ff0b7816 */ /* 0x000fe2000000000b */
[----:B-1----:R-:W-:-:S02]  /*39060*/  @!P0 IMAD.MOV.U32 R4, RZ, RZ, R20 ;  /* 0x000000ffff048224 */ /* 0x002fc400078e0014 */
[----:B------:R-:W-:Y:S01]  /*39070*/  @!P0 IMAD.MOV.U32 R5, RZ, RZ, R22 ;  /* 0x000000ffff058224 */ /* 0x000fe200078e0016 */
[----:B------:R-:W-:-:S04]  /*39080*/  PRMT R10, RZ, 0x7610, R10 ;  /* 0x00007610ff0a7816 */ /* 0x000fc8000000000a */
[----:B------:R4:W3:Y:S01]  /*39090*/  @!P0 LDG.E.U16 R11, [R4.64] ;  /* 0x00000006040b8981 */ /* 0x0008e2000c1e1500 */
[----:B------:R-:W-:Y:S02]  /*390a0*/  PRMT R9, RZ, 0x7610, R9 ;  /* 0x00007610ff097816 */ /* 0x000fe40000000009 */
[----:B------:R-:W-:Y:S01]  /*390b0*/  PRMT R8, RZ, 0x7610, R8 ;  /* 0x00007610ff087816 */ /* 0x000fe20000000008 */
[----:B------:R1:W-:Y:S01]  /*390c0*/  STL [R1+0xa310], R12 ;  /* 0x00a3100c01007387 */ /* 0x0003e20000100800 */
[----:B0-----:R-:W3:Y:S03]  /*390d0*/  LDL R13, [R1+0x29e0] ;  /* 0x0029e000010d7983 */ /* 0x001ee60000100800 */
[----:B-1----:R-:W3:Y:S01]  /*390e0*/  LDL R12, [R1+0x2a10] ;  /* 0x002a1000010c7983 */ /* 0x002ee20000100800 */
[----:B----4-:R-:W-:Y:S02]  /*390f0*/  @!P0 IMAD.MOV.U32 R5, RZ, RZ, R19 ;  /* 0x000000ffff058224 */ /* 0x010fe400078e0013 */
[----:B------:R-:W-:-:S05]  /*39100*/  @!P0 IMAD.MOV.U32 R4, RZ, RZ, R18 ;  /* 0x000000ffff048224 */ /* 0x000fca00078e0012 */
[----:B------:R0:W4:Y:S02]  /*39110*/  @!P0 LDG.E.U16 R10, [R4.64] ;  /* 0x00000006040a8981 */ /* 0x000124000c1e1500 */
[----:B0-----:R-:W-:Y:S02]  /*39120*/  @!P0 IMAD.MOV.U32 R4, RZ, RZ, R16 ;  /* 0x000000ffff048224 */ /* 0x001fe400078e0010 */
[----:B------:R-:W-:-:S05]  /*39130*/  @!P0 IMAD.MOV.U32 R5, RZ, RZ, R17 ;  /* 0x000000ffff058224 */ /* 0x000fca00078e0011 */
[----:B------:R2:W4:Y:S02]  /*39140*/  @!P0 LDG.E.U16 R9, [R4.64] ;  /* 0x0000000604098981 */ /* 0x000524000c1e1500 */
[----:B--2---:R-:W-:Y:S02]  /*39150*/  @!P0 IMAD.MOV.U32 R5, RZ, RZ, R15 ;  /* 0x000000ffff058224 */ /* 0x004fe400078e000f */
[----:B---3--:R-:W-:-:S05]  /*39160*/  @!P0 IMAD.MOV.U32 R4, RZ, RZ, R14 ;  /* 0x000000ffff048224 */ /* 0x008fca00078e000e */
[----:B------:R0:W2:Y:S04]  /*39170*/  @!P0 LDG.E.U16 R8, [R4.64] ;  /* 0x0000000604088981 */ /* 0x0000a8000c1e1500 */
[----:B------:R-:W-:Y:S01]  /*39180*/  STL [R1+0xa314], R11 ;  /* 0x00a3140b01007387 */ /* 0x000fe20000100800 */
[----:B------:R-:W-:Y:S01]  /*39190*/  PRMT R7, RZ, 0x7610, R7 ;  /* 0x00007610ff077816 */ /* 0x000fe20000000007 */
[----:B0-----:R-:W-:Y:S02]  /*391a0*/  @!P0 IMAD.MOV.U32 R5, RZ, RZ, R13 ;  /* 0x000000ffff058224 */ /* 0x001fe400078e000d */
[----:B------:R-:W-:-:S05]  /*391b0*/  @!P0 IMAD.MOV.U32 R4, RZ, RZ, R12 ;  /* 0x000000ffff048224 */ /* 0x000fca00078e000c */
[----:B------:R0:W3:Y:S04]  /*391c0*/  @!P0 LDG.E.U16 R7, [R4.64] ;  /* 0x0000000604078981 */ /* 0x0000e8000c1e1500 */
[----:B----4-:R-:W-:Y:S04]  /*391d0*/  STL [R1+0xa318], R10 ;  /* 0x00a3180a01007387 */ /* 0x010fe80000100800 */
[----:B------:R-:W-:Y:S01]  /*391e0*/  STL [R1+0xa31c], R9 ;  /* 0x00a31c0901007387 */ /* 0x000fe20000100800 */
[----:B------:R-:W4:Y:S02]  /*391f0*/  LDL.LU R24, [R1+0x15c] ;  /* 0x00015c0001187983 */ /* 0x000f240000300800 */
[----:B------:R-:W3:Y:S02]  /*39200*/  LDL.LU R25, [R1+0x154] ;  /* 0x0001540001197983 */ /* 0x000ee40000300800 */
[----:B------:R-:W3:Y:S01]  /*39210*/  LDL.LU R26, [R1+0x14c] ;  /* 0x00014c00011a7983 */ /* 0x000ee20000300800 */
[----:B------:R-:W3:Y:S04]  /*39220*/  LDL.LU R27, [R1+0x144] ;  /* 0x00014400011b7983 */ /* 0x000ee80000300800 */
[----:B--2---:R1:W-:Y:S04]  /*39230*/  STL [R1+0xa320], R8 ;  /* 0x00a3200801007387 */ /* 0x0043e80000100800 */
        /* <DEDUP_REMOVED lines=15> */
[----:B0-----:R-:W2:Y:S01]  /*39330*/  LDL R4, [R1+0x2a00] ;  /* 0x002a000001047983 */ /* 0x001ea20000100800 */
[----:B------:R-:W2:Y:S01]  /*39340*/  LDL R5, [R1+0x2a14] ;  /* 0x002a140001057983 */ /* 0x000ea20000100800 */
[----:B------:R-:W-:-:S02]  /*39350*/  PRMT R6, RZ, 0x7610, R6 ;  /* 0x00007610ff067816 */ /* 0x000fc40000000006 */
[----:B--2---:R-:W-:-:S04]  /*39360*/  @!P0 LOP3.LUT R5, R5, R4, RZ, 0x3c, !PT ;  /* 0x0000000405058212 */ /* 0x004fc800078e3cff */
[----:B------:R-:W-:-:S04]  /*39370*/  @!P0 LOP3.LUT R4, R5, R4, RZ, 0x3c, !PT ;  /* 0x0000000405048212 */ /* 0x000fc800078e3cff */
[----:B------:R-:W-:-:S05]  /*39380*/  @!P0 LOP3.LUT R5, R5, R4, RZ, 0x3c, !PT ;  /* 0x0000000405058212 */ /* 0x000fca00078e3cff */
[----:B------:R0:W2:Y:S04]  /*39390*/  @!P0 LDG.E.U16 R6, [R4.64] ;  /* 0x0000000604068981 */ /* 0x0000a8000c1e1500 */
[----:B---3--:R1:W-:Y:S04]  /*393a0*/  STL [R1+0xa324], R7 ;  /* 0x00a3240701007387 */ /* 0x0083e80000100800 */
[----:B-1----:R-:W3:Y:S01]  /*393b0*/  LDL.LU R7, [R1+0x13c] ;  /* 0x00013c0001077983 */ /* 0x002ee20000300800 */
[----:B0-----:R-:W3:Y:S02]  /*393c0*/  LDL.LU R4, [R1+0x16c] ;  /* 0x00016c0001047983 */ /* 0x001ee40000300800 */
[----:B------:R-:W3:Y:S01]  /*393d0*/  LDL.LU R5, [R1+0x164] ;  /* 0x0001640001057983 */ /* 0x000ee20000300800 */
[----:B--2---:R0:W-:Y:S04]  /*393e0*/  STL [R1+0xa328], R6 ;  /* 0x00a3280601007387 */ /* 0x0041e80000100800 */
[----:B0-----:R-:W2:Y:S04]  /*393f0*/  LDL.LU R6, [R1+0x174] ;  /* 0x0001740001067983 */ /* 0x001ea80000300800 */
[----:B--2---:R-:W-:Y:S01]  /*39400*/  STS.U16 [R21+0x28400], R6 ;  /* 0x0284000615007388 */ /* 0x004fe20000000400 */
[----:B---3--:R-:W-:Y:S02]  /*39410*/  STS.U16 [R21+0x28c00], R4 ;  /* 0x028c000415007388 */ /* 0x008fe40000000400 */
[----:B------:R-:W-:Y:S02]  /*39420*/  STS.U16 [R21+0x29400], R5 ;  /* 0x0294000515007388 */ /* 0x000fe40000000400 */
[----:B----4-:R0:W-:Y:S01]  /*39430*/  STS.U16 [R21+0x29c00], R24 ;  /* 0x029c001815007388 */ /* 0x0101e20000000400 */
[----:B------:R1:W-:Y:S01]  /*39440*/  STS.U16 [R21+0x2a400], R25 ;  /* 0x02a4001915007388 */ /* 0x0003e20000000400 */
[----:B------:R2:W-:Y:S02]  /*39450*/  STS.U16 [R21+0x2ac00], R26 ;  /* 0x02ac001a15007388 */ /* 0x0005e40000000400 */
[----:B------:R3:W-:Y:S01]  /*39460*/  STS.U16 [R21+0x2b400], R27 ;  /* 0x02b4001b15007388 */ /* 0x0007e20000000400 */
[----:B0-----:R-:W4:Y:S01]  /*39470*/  LDL.LU R24, [R1+0x6c] ;  /* 0x00006c0001187983 */ /* 0x001f220000300800 */
[----:B-1----:R-:W4:Y:S02]  /*39480*/  LDL.LU R25, [R1+0x64] ;  /* 0x0000640001197983 */ /* 0x002f240000300800 */
[----:B--2---:R-:W2:Y:S02]  /*39490*/  LDL.LU R26, [R1+0x5c] ;  /* 0x00005c00011a7983 */ /* 0x004ea40000300800 */
[----:B---3--:R-:W3:Y:S01]  /*394a0*/  LDL.LU R27, [R1+0x54] ;  /* 0x00005400011b7983 */ /* 0x008ee20000300800 */
[----:B------:R0:W-:Y:S04]  /*394b0*/  STS.U16 [R21+0x2bc00], R7 ;  /* 0x02bc000715007388 */ /* 0x0001e80000000400 */
[----:B------:R-:W3:Y:S01]  /*394c0*/  LDL.LU R5, [R1+0x44] ;  /* 0x0000440001057983 */ /* 0x000ee20000300800 */
[----:B------:R1:W-:Y:S02]  /*394d0*/  STS.U16 [R21+0x2c400], R8 ;  /* 0x02c4000815007388 */ /* 0x0003e40000000400 */
[----:B------:R1:W-:Y:S02]  /*394e0*/  STS.U16 [R21+0x2cc00], R9 ;  /* 0x02cc000915007388 */ /* 0x0003e40000000400 */
[----:B------:R1:W-:Y:S01]  /*394f0*/  STS.U16 [R21+0x2d400], R10 ;  /* 0x02d4000a15007388 */ /* 0x0003e20000000400 */
[----:B------:R1:W-:Y:S01]  /*39500*/  STS.U16 [R21+0x2dc00], R11 ;  /* 0x02dc000b15007388 */ /* 0x0003e20000000400 */
[----:B------:R1:W-:Y:S03]  /*39510*/  STS.U16 [R21+0x2e400], R12 ;  /* 0x02e4000c15007388 */ /* 0x0003e60000000400 */
        /* <DEDUP_REMOVED lines=21> */
[----:B------:R1:W-:Y:S01]  /*39670*/  STS.U16 [R21+0x33400], R23 ;  /* 0x0334001715007388 */ /* 0x0003e20000000400 */
[----:B0-----:R-:W3:Y:S01]  /*39680*/  LDL.LU R19, [R1+0x8] ;  /* 0x0000080001137983 */ /* 0x001ee20000300800 */
[----:B-1----:R-:W3:Y:S02]  /*39690*/  LDL.LU R20, [R1+0x4] ;  /* 0x0000040001147983 */ /* 0x002ee40000300800 */
[----:B------:R-:W3:Y:S01]  /*396a0*/  LDL.LU R22, [R1] ;  /* 0x0000000001167983 */ /* 0x000ee20000300800 */
[----:B------:R-:W3:Y:S04]  /*396b0*/  LDL.LU R23, [R1+0x1b4] ;  /* 0x0001b40001177983 */ /* 0x000ee80000300800 */
[----:B----4-:R0:W-:Y:S01]  /*396c0*/  STS.U16 [R21+0x33c00], R24 ;  /* 0x033c001815007388 */ /* 0x0101e20000000400 */
[----:B------:R1:W-:Y:S02]  /*396d0*/  STS.U16 [R21+0x34400], R25 ;  /* 0x0344001915007388 */ /* 0x0003e40000000400 */
[----:B--2---:R2:W-:Y:S02]  /*396e0*/  STS.U16 [R21+0x34c00], R26 ;  /* 0x034c001a15007388 */ /* 0x0045e40000000400 */
[----:B---3--:R4:W-:Y:S01]  /*396f0*/  STS.U16 [R21+0x35400], R27 ;  /* 0x0354001b15007388 */ /* 0x0089e20000000400 */
[----:B------:R4:W-:Y:S01]  /*39700*/  STS.U16 [R21+0x35c00], R29 ;  /* 0x035c001d15007388 */ /* 0x0009e20000000400 */
[----:B------:R4:W-:Y:S03]  /*39710*/  STS.U16 [R21+0x36400], R28 ;  /* 0x0364001c15007388 */ /* 0x0009e60000000400 */
[----:B0-----:R-:W3:Y:S01]  /*39720*/  LDL.LU R24, [R1+0x1b0] ;  /* 0x0001b00001187983 */ /* 0x001ee20000300800 */
[----:B-1----:R-:W3:Y:S02]  /*39730*/  LDL.LU R25, [R1+0x1ac] ;  /* 0x0001ac0001197983 */ /* 0x002ee40000300800 */
[----:B--2---:R-:W2:Y:S01]  /*39740*/  LDL.LU R26, [R1+0x1a8] ;  /* 0x0001a800011a7983 */ /* 0x004ea20000300800 */
[----:B----4-:R-:W4:Y:S04]  /*39750*/  LDL.LU R27, [R1+0x1a4] ;  /* 0x0001a400011b7983 */ /* 0x010f280000300800 */
[----:B------:R-:W2:Y:S04]  /*39760*/  LDL.LU R29, [R1+0x1a0] ;  /* 0x0001a000011d7983 */ /* 0x000ea80000300800 */
[----:B------:R0:W-:Y:S01]  /*39770*/  STS.U16 [R21+0x36c00], R3 ;  /* 0x036c000315007388 */ /* 0x0001e20000000400 */
[----:B------:R-:W2:Y:S03]  /*39780*/  LDL.LU R28, [R1+0x19c] ;  /* 0x00019c00011c7983 */ /* 0x000ea60000300800 */
[----:B0-----:R-:W2:Y:S01]  /*39790*/  LDL.LU R3, [R1+0x198] ;  /* 0x0001980001037983 */ /* 0x001ea20000300800 */
[----:B------:R-:W2:Y:S03]  /*397a0*/  LDL.LU R6, [R1+0x188] ;  /* 0x0001880001067983 */ /* 0x000ea60000300800 */
[----:B--2---:R0:W-:Y:S04]  /*397b0*/  STL [R1+0xa32c], R6 ;  /* 0x00a32c0601007387 */ /* 0x0041e80000100800 */
[----:B0-----:R-:W2:Y:S04]  /*397c0*/  LDL.LU R6, [R1+0x18c] ;  /* 0x00018c0001067983 */ /* 0x001ea80000300800 */
[----:B--2---:R0:W-:Y:S04]  /*397d0*/  STL [R1+0xa330], R6 ;  /* 0x00a3300601007387 */ /* 0x0041e80000100800 */
[----:B0-----:R-:W2:Y:S01]  /*397e0*/  LDL.LU R6, [R1+0x190] ;  /* 0x0001900001067983 */ /* 0x001ea20000300800 */
        /* <DEDUP_REMOVED lines=11> */
[----:B------:R-:W-:Y:S02]  /*398a0*/  STS.U16 [R21+0x3c400], R15 ;  /* 0x03c4000f15007388 */ /* 0x000fe40000000400 */
[----:B------:R-:W-:Y:S02]  /*398b0*/  STS.U16 [R21+0x3cc00], R16 ;  /* 0x03cc001015007388 */ /* 0x000fe40000000400 */
[----:B------:R-:W-:Y:S01]  /*398c0*/  STS.U16 [R21+0x3d400], R2 ;  /* 0x03d4000215007388 */ /* 0x000fe20000000400 */
[----:B--2---:R1:W-:Y:S04]  /*398d0*/  STL [R1+0xa334], R6 ;  /* 0x00a3340601007387 */ /* 0x0043e80000100800 */
[----:B-1----:R-:W2:Y:S01]  /*398e0*/  LDL.LU R6, [R1+0x194] ;  /* 0x0001940001067983 */ /* 0x002ea20000300800 */
[C---:B0-----:R-:W-:Y:S01]  /*398f0*/  LOP3.LUT R2, R0.reuse, 0x7f, RZ, 0xc0, !PT ;  /* 0x0000007f00027812 */ /* 0x041fe200078ec0ff */
[----:B------:R-:W-:-:S02]  /*39900*/  LOP3.LUT R0, R0, 0x80, RZ, 0xc0, !PT ;  /* 0x0000008000007812 */ /* 0x000fc400078ec0ff */
[----:B------:R-:W2:Y:S01]  /*39910*/  LDL.LU R7, [R1+0x184] ;  /* 0x0001840001077983 */ /* 0x000ea20000300800 */
[----:B------:R-:W2:Y:S01]  /*39920*/  LDL.LU R8, [R1+0x180] ;  /* 0x0001800001087983 */ /* 0x000ea20000300800 */
[----:B------:R-:W2:Y:S01]  /*39930*/  LDL.LU R9, [R1+0x17c] ;  /* 0x00017c0001097983 */ /* 0x000ea20000300800 */
[----:B------:R-:W-:Y:S01]  /*39940*/  ISETP.NE.U32.AND P0, PT, R0, RZ, PT ;  /* 0x000000ff0000720c */ /* 0x000fe20003f05070 */
[----:B------:R-:W-:Y:S01]  /*39950*/  IMAD.SHL.U32 R2, R2, 0x2, RZ ;  /* 0x0000000202027824 */ /* 0x000fe200078e00ff */
[----:B------:R-:W2:Y:S01]  /*39960*/  LDL.LU R10, [R1+0x178] ;  /* 0x00017800010a7983 */ /* 0x000ea20000300800 */
[----:B------:R-:W2:Y:S01]  /*39970*/  LDL.LU R11, [R1+0x170] ;  /* 0x00017000010b7983 */ /* 0x000ea20000300800 */
[----:B------:R-:W-:Y:S01]  /*39980*/  SEL R0, RZ, 0x110, !P0 ;  /* 0x00000110ff007807 */ /* 0x000fe20004000000 */
[----:B------:R-:W2:Y:S01]  /*39990*/  LDL.LU R12, [R1+0x168] ;  /* 0x00016800010c7983 */ /* 0x000ea20000300800 */
[----:B------:R-:W2:Y:S01]  /*399a0*/  LDL.LU R13, [R1+0x160] ;  /* 0x00016000010d7983 */ /* 0x000ea20000300800 */
[----:B------:R-:W2:Y:S01]  /*399b0*/  LDL.LU R14, [R1+0x158] ;  /* 0x00015800010e7983 */ /* 0x000ea20000300800 */
[----:B------:R-:W-:Y:S01]  /*399c0*/  LOP3.LUT R0, R0, R2, RZ, 0x3c, !PT ;  /* 0x0000000200007212 */ /* 0x000fe200078e3cff */
[----:B------:R-:W2:Y:S01]  /*399d0*/  LDL.LU R15, [R1+0x150] ;  /* 0x00015000010f7983 */ /* 0x000ea20000300800 */
[----:B------:R0:W-:Y:S04]  /*399e0*/  STS.U16 [R21+0x3dc00], R17 ;  /* 0x03dc001115007388 */ /* 0x0001e80000000400 */
[----:B------:R-:W2:Y:S01]  /*399f0*/  LDL.LU R16, [R1+0x148] ;  /* 0x0001480001107983 */ /* 0x000ea20000300800 */
[----:B------:R1:W-:Y:S01]  /*39a00*/  STS.U16 [R21+0x3e400], R18 ;  /* 0x03e4001215007388 */ /* 0x0003e20000000400 */
[----:B------:R-:W-:Y:S01]  /*39a10*/  LOP3.LUT R0, R0, 0x60, RZ, 0x3c, !PT ;  /* 0x0000006000007812 */ /* 0x000fe200078e3cff */
[----:B------:R3:W-:Y:S01]  /*39a20*/  STS.U16 [R21+0x3ec00], R19 ;  /* 0x03ec001315007388 */ /* 0x0007e20000000400 */
[----:B------:R4:W-:Y:S01]  /*39a30*/  STS.U16 [R21+0x3f400], R20 ;  /* 0x03f4001415007388 */ /* 0x0009e20000000400 */
[----:B------:R4:W-:Y:S03]  /*39a40*/  STS.U16 [R21+0x3fc00], R22 ;  /* 0x03fc001615007388 */ /* 0x0009e60000000400 */
[----:B0-----:R-:W2:Y:S01]  /*39a50*/  LDL.LU R17, [R1+0x140] ;  /* 0x0001400001117983 */ /* 0x001ea20000300800 */
[----:B-1----:R-:W2:Y:S03]  /*39a60*/  LDL.LU R18, [R1+0x138] ;  /* 0x0001380001127983 */ /* 0x002ea60000300800 */
[----:B---3--:R-:W3:Y:S01]  /*39a70*/  LDL.LU R19, [R1+0x130] ;  /* 0x0001300001137983 */ /* 0x008ee20000300800 */
[----:B----4-:R-:W3:Y:S02]  /*39a80*/  LDL.LU R20, [R1+0x128] ;  /* 0x0001280001147983 */ /* 0x010ee40000300800 */
[----:B------:R-:W3:Y:S02]  /*39a90*/  LDL.LU R21, [R1+0x120] ;  /* 0x0001200001157983 */ /* 0x000ee40000300800 */
[----:B------:R0:W-:Y:S01]  /*39aa0*/  STS.U16 [R0+0x20600], R23 ;  /* 0x0206001700007388 */ /* 0x0001e20000000400 */
[----:B------:R-:W3:Y:S04]  /*39ab0*/  LDL.LU R22, [R1+0xc8] ;  /* 0x0000c80001167983 */ /* 0x000ee80000300800 */
        /* <DEDUP_REMOVED lines=16> */
[----:B------:R-:W3:Y:S04]  /*39bc0*/  LDL.LU R4, [R1+0x78] ;  /* 0x0000780001047983 */ /* 0x000ee80000300800 */
[----:B------:R-:W3:Y:S04]  /*39bd0*/  LDL.LU R5, [R1+0x70] ;  /* 0x0000700001057983 */ /* 0x000ee80000300800 */
[----:B--2---:R0:W-:Y:S04]  /*39be0*/  STS.U16 [R0+0x24600], R6 ;  /* 0x0246000600007388 */ /* 0x0041e80000000400 */
[----:B0-----:R-:W2:Y:S04]  /*39bf0*/  LDL.LU R6, [R1+0xa334] ;  /* 0x00a3340001067983 */ /* 0x001ea80000300800 */
[----:B--2---:R0:W-:Y:S04]  /*39c00*/  STS.U16 [R0+0x24e00], R6 ;  /* 0x024e000600007388 */ /* 0x0041e80000000400 */
[----:B0-----:R-:W2:Y:S04]  /*39c10*/  LDL.LU R6, [R1+0xa330] ;  /* 0x00a3300001067983 */ /* 0x001ea80000300800 */
[----:B--2---:R0:W-:Y:S04]  /*39c20*/  STS.U16 [R0+0x25600], R6 ;  /* 0x0256000600007388 */ /* 0x0041e80000000400 */
[----:B0-----:R-:W2:Y:S04]  /*39c30*/  LDL.LU R6, [R1+0xa32c] ;  /* 0x00a32c0001067983 */ /* 0x001ea80000300800 */
[----:B--2---:R0:W-:Y:S01]  /*39c40*/  STS.U16 [R0+0x25e00], R6 ;  /* 0x025e000600007388 */ /* 0x0041e20000000400 */
[----:B------:R1:W-:Y:S02]  /*39c50*/  STS.U16 [R0+0x26600], R7 ;  /* 0x0266000700007388 */ /* 0x0003e40000000400 */
[----:B------:R2:W-:Y:S02]  /*39c60*/  STS.U16 [R0+0x26e00], R8 ;  /* 0x026e000800007388 */ /* 0x0005e40000000400 */
        /* <DEDUP_REMOVED lines=45> */
[----:B------:R0:W-:Y:S04]  /*39f40*/  STS.U16 [R0+0x31e00], R3 ;  /* 0x031e000300007388 */ /* 0x0001e80000000400 */
[----:B0-----:R-:W2:Y:S01]  /*39f50*/  LDL.LU R3, [R1+0xa2c8] ;  /* 0x00a2c80001037983 */ /* 0x001ea20000300800 */
[----:B------:R-:W-:Y:S02]  /*39f60*/  STS.U16 [R0+0x32600], R2 ;  /* 0x0326000200007388 */ /* 0x000fe40000000400 */
[----:B------:R-:W-:Y:S02]  /*39f70*/  STS.U16 [R0+0x32e00], R4 ;  /* 0x032e000400007388 */ /* 0x000fe40000000400 */
[----:B------:R-:W-:Y:S01]  /*39f80*/  STS.U16 [R0+0x33600], R5 ;  /* 0x0336000500007388 */ /* 0x000fe20000000400 */
[----:B--2---:R0:W-:Y:S01]  /*39f90*/  STS.U16 [R0+0x33e00], R3 ;  /* 0x033e000300007388 */ /* 0x0041e20000000400 */
[----:B------:R1:W-:Y:S03]  /*39fa0*/  STS.U16 [R0+0x34600], R28 ;  /* 0x0346001c00007388 */ /* 0x0003e60000000400 */
[----:B0-----:R-:W2:Y:S01]  /*39fb0*/  LDL.LU R3, [R1+0xa2c4] ;  /* 0x00a2c40001037983 */ /* 0x001ea20000300800 */
[----:B-1----:R-:W2:Y:S02]  /*39fc0*/  LDL.LU R28, [R1+0xa2c0] ;  /* 0x00a2c000011c7983 */ /* 0x002ea40000300800 */
        /* <DEDUP_REMOVED lines=19> */
[----:B---3--:R-:W-:Y:S02]  /*3a100*/  STS.U16 [R0+0x3e600], R9 ;  /* 0x03e6000900007388 */ /* 0x008fe40000000400 */
[----:B------:R-:W-:Y:S02]  /*3a110*/  STS.U16 [R0+0x3ee00], R8 ;  /* 0x03ee000800007388 */ /* 0x000fe40000000400 */
[----:B----4-:R-:W-:Y:S01]  /*3a120*/  STS.U16 [R0+0x3f600], R7 ;  /* 0x03f6000700007388 */ /* 0x010fe20000000400 */
[----:B------:R-:W-:Y:S01]  /*3a130*/  STS.U16 [R0+0x3fe00], R6 ;  /* 0x03fe000600007388 */ /* 0x000fe20000000400 */
[----:B------:R-:W-:Y:S06]  /*3a140*/  BAR.SYNC.DEFER_BLOCKING 0x0 ;  /* 0x0000000000007b1d */ /* 0x000fec0000010000 */
[----:B--2---:R-:W-:Y:S04]  /*3a150*/  LDSM.16.MT88.4 R24, [R3] ;  /* 0x000000000318783b */ /* 0x004fe80000004200 */
[----:B------:R-:W0:Y:S04]  /*3a160*/  LDSM.16.M88.4 R12, [R28+0x20000] ;  /* 0x020000001c0c783b */ /* 0x000e280000000200 */
[----:B------:R-:W1:Y:S04]  /*3a170*/  LDSM.16.M88.4 R8, [R28+0x22000] ;  /* 0x022000001c08783b */ /* 0x000e680000000200 */
[----:B------:R-:W2:Y:S04]  /*3a180*/  LDSM.16.M88.4 R4, [R28+0x24000] ;  /* 0x024000001c04783b */ /* 0x000ea80000000200 */
[----:B------:R-:W-:Y:S04]  /*3a190*/  LDSM.16.M88.4 R16, [R28+0x2c000] ;  /* 0x02c000001c10783b */ /* 0x000fe80000000200 */
[----:B------:R-:W-:Y:S04]  /*3a1a0*/  LDSM.16.M88.4 R20, [R28+0x32000] ;  /* 0x032000001c14783b */ /* 0x000fe80000000200 */
[----:B0-----:R-:W-:Y:S01]  /*3a1b0*/  STL.64 [R1+0x20], R12 ;  /* 0x0000200c01007387 */ /* 0x001fe20000100a00 */
[----:B------:R-:W-:Y:S02]  /*3a1c0*/  STL.64 [R1+0x28], R14 ;  /* 0x0000280e01007387 */ /* 0x000fe40000100a00 */
[----:B-1----:R-:W-:Y:S02]  /*3a1d0*/  STL.64 [R1+0x10], R8 ;  /* 0x0000100801007387 */ /* 0x002fe40000100a00 */
[----:B------:R-:W0:Y:S01]  /*3a1e0*/  LDSM.16.M88.4 R12, [R28+0x26000] ;  /* 0x026000001c0c783b */ /* 0x000e220000000200 */
[----:B------:R-:W-:Y:S03]  /*3a1f0*/  STL.64 [R1+0x18], R10 ;  /* 0x0000180a01007387 */ /* 0x000fe60000100a00 */
[----:B------:R-:W1:Y:S04]  /*3a200*/  LDSM.16.M88.4 R8, [R28+0x28000] ;  /* 0x028000001c08783b */ /* 0x000e680000000200 */
[----:B--2---:R-:W-:Y:S02]  /*3a210*/  STL.64 [R1], R4 ;  /* 0x0000000401007387 */ /* 0x004fe40000100a00 */
[----:B------:R-:W-:Y:S01]  /*3a220*/  IMAD.MOV.U32 R2, RZ, RZ, R4 ;  /* 0x000000ffff027224 */ /* 0x000fe200078e0004 */
[----:B------:R-:W-:Y:S01]  /*3a230*/  STL.64 [R1+0x8], R6 ;  /* 0x0000080601007387 */ /* 0x000fe20000100a00 */
[----:B------:R-:W-:-:S02]  /*3a240*/  IMAD.MOV.U32 R0, RZ, RZ, R5 ;  /* 0x000000ffff007224 */ /* 0x000fc400078e0005 */
[----:B------:R-:W2:Y:S01]  /*3a250*/  LDSM.16.M88.4 R4, [R28+0x2a000] ;  /* 0x02a000001c04783b */ /* 0x000ea20000000200 */
[----:B0-----:R-:W-:Y:S03]  /*3a260*/  STL [R1+0x987c], R14 ;  /* 0x00987c0e01007387 */ /* 0x001fe60000100800 */
[----:B------:R-:W-:Y:S02]  /*3a270*/  STL [R1+0x9878], R15 ;  /* 0x0098780f01007387 */ /* 0x000fe40000100800 */
[----:B-1----:R-:W-:Y:S02]  /*3a280*/  STL [R1+0x93e4], R10 ;  /* 0x0093e40a01007387 */ /* 0x002fe40000100800 */
[----:B------:R-:W-:Y:S01]  /*3a290*/  STL [R1+0x93e0], R11 ;  /* 0x0093e00b01007387 */ /* 0x000fe20000100800 */
[----:B------:R0:W-:Y:S01]  /*3a2a0*/  STL.64 [R1+0xa2b8], R8 ;  /* 0x00a2b80801007387 */ /* 0x0001e20000100a00 */
[----:B--2---:R-:W-:Y:S02]  /*3a2b0*/  STL [R1+0xa27c], R4 ;  /* 0x00a27c0401007387 */ /* 0x004fe40000100800 */
[----:B------:R-:W-:Y:S02]  /*3a2c0*/  STL [R1+0xa278], R5 ;  /* 0x00a2780501007387 */ /* 0x000fe40000100800 */
[----:B------:R1:W-:Y:S01]  /*3a2d0*/  STL [R1+0x92dc], R6 ;  /* 0x0092dc0601007387 */ /* 0x0003e20000100800 */
[----:B------:R2:W-:Y:S01]  /*3a2e0*/  STL [R1+0x92d8], R7 ;  /* 0x0092d80701007387 */ /* 0x0005e20000100800 */
[----:B------:R-:W-:Y:S02]  /*3a2f0*/  STL.64 [R1+0x30], R16 ;  /* 0x0000301001007387 */ /* 0x000fe40000100a00 */
[----:B------:R-:W-:Y:S01]  /*3a300*/  STL.64 [R1+0x38], R18 ;  /* 0x0000381201007387 */ /* 0x000fe20000100a00 */
[----:B0-----:R-:W3:Y:S01]  /*3a310*/  LDL.64 R8, [R1+0x20] ;  /* 0x0000200001087983 */ /* 0x001ee20000100a00 */
[----:B-1----:R-:W-:-:S02]  /*3a320*/  IMAD.MOV.U32 R6, RZ, RZ, R17 ;  /* 0x000000ffff067224 */ /* 0x002fc400078e0011 */
[----:B--2---:R-:W-:Y:S02]  /*3a330*/  IMAD.MOV.U32 R7, RZ, RZ, R16 ;  /* 0x000000ffff077224 */ /* 0x004fe400078e0010 */
[----:B------:R-:W0:Y:S04]  /*3a340*/  LDSM.16.M88.4 R16, [R28+0x2e000] ;  /* 0x02e000001c10783b */ /* 0x000e280000000200 */
[----:B0-----:R-:W-:Y:S01]  /*3a350*/  STL.64 [R1+0xc0], R16 ;  /* 0x0000c01001007387 */ /* 0x001fe20000100a00 */
[----:B------:R-:W-:Y:S02]  /*3a360*/  IMAD.MOV.U32 R5, RZ, RZ, R16 ;  /* 0x000000ffff057224 */ /* 0x000fe400078e0010 */
[----:B------:R-:W-:Y:S02]  /*3a370*/  STL.64 [R1+0xc8], R18 ;  /* 0x0000c81201007387 */ /* 0x000fe40000100a00 */
[----:B------:R-:W-:-:S02]  /*3a380*/  IMAD.MOV.U32 R29, RZ, RZ, R17 ;  /* 0x000000ffff1d7224 */ /* 0x000fc400078e0011 */
[----:B------:R-:W0:Y:S02]  /*3a390*/  LDSM.16.M88.4 R16, [R28+0x30000] ;  /* 0x030000001c10783b */ /* 0x000e240000000200 */
[----:B0-----:R-:W-:Y:S02]  /*3a3a0*/  IMAD.MOV.U32 R4, RZ, RZ, R17 ;  /* 0x000000ffff047224 */ /* 0x001fe400078e0011 */
[----:B------:R-:W-:Y:S01]  /*3a3b0*/  STL.64 [R1+0xb0], R16 ;  /* 0x0000b01001007387 */ /* 0x000fe20000100a00 */
[----:B------:R-:W-:Y:S02]  /*3a3c0*/  STL.64 [R1+0xb8], R18 ;  /* 0x0000b81201007387 */ /* 0x000fe40000100a00 */
[----:B------:R-:W-:Y:S02]  /*3a3d0*/  STL.64 [R1+0xa288], R6 ;  /* 0x00a2880601007387 */ /* 0x000fe40000100a00 */
[----:B------:R-:W0:Y:S01]  /*3a3e0*/  LDSM.16.M88.4 R16, [R28+0x34000] ;  /* 0x034000001c10783b */ /* 0x000e220000000200 */
[----:B------:R1:W-:Y:S03]  /*3a3f0*/  STL.64 [R1+0xa280], R4 ;  /* 0x00a2800401007387 */ /* 0x0003e60000100a00 */
[----:B-1----:R-:W-:-:S02]  /*3a400*/  IMAD.MOV.U32 R4, RZ, RZ, R2 ;  /* 0x000000ffff047224 */ /* 0x002fc400078e0002 */
[----:B------:R-:W-:-:S05]  /*3a410*/  IMAD.MOV.U32 R5, RZ, RZ, R0 ;  /* 0x000000ffff057224 */ /* 0x000fca00078e0000 */
[----:B------:R1:W-:Y:S04]  /*3a420*/  STL.64 [R1+0xa2a0], R4 ;  /* 0x00a2a00401007387 */ /* 0x0003e80000100a00 */
[----:B-1----:R-:W2:Y:S01]  /*3a430*/  LDL.64 R4, [R1+0x10] ;  /* 0x0000100001047983 */ /* 0x002ea20000100a00 */
[----:B------:R-:W-:Y:S02]  /*3a440*/  STL.64 [R1+0xa0], R20 ;  /* 0x0000a01401007387 */ /* 0x000fe40000100a00 */
[----:B------:R-:W-:Y:S02]  /*3a450*/  STL.64 [R1+0xa8], R22 ;  /* 0x0000a81601007387 */ /* 0x000fe40000100a00 */
[----:B------:R-:W1:Y:S04]  /*3a460*/  LDSM.16.M88.4 R20, [R28+0x36000] ;  /* 0x036000001c14783b */ /* 0x000e680000000200 */
[----:B0-----:R-:W-:Y:S01]  /*3a470*/  STL.64 [R1+0x90], R16 ;  /* 0x0000901001007387 */ /* 0x001fe20000100a00 */
[----:B------:R-:W-:Y:S02]  /*3a480*/  STL.64 [R1+0x98], R18 ;  /* 0x0000981201007387 */ /* 0x000fe40000100a00 */
[----:B------:R-:W0:Y:S01]  /*3a490*/  LDSM.16.M88.4 R16, [R28+0x38000] ;  /* 0x038000001c10783b */ /* 0x000e220000000200 */
[----:B-1----:R-:W-:Y:S03]  /*3a4a0*/  STL.64 [R1+0x80], R20 ;  /* 0x0000801401007387 */ /* 0x002fe60000100a00 */
[----:B------:R-:W-:Y:S02]  /*3a4b0*/  STL.64 [R1+0x88], R22 ;  /* 0x0000881601007387 */ /* 0x000fe40000100a00 */
[----:B------:R-:W1:Y:S01]  /*3a4c0*/  LDSM.16.M88.4 R20, [R28+0x3a000] ;  /* 0x03a000001c14783b */ /* 0x000e620000000200 */
[----:B0-----:R0:W-:Y:S03]  /*3a4d0*/  STL.64 [R1+0x70], R16 ;  /* 0x0000701001007387 */ /* 0x0011e60000100a00 */
[----:B------:R4:W-:Y:S01]  /*3a4e0*/  STL.64 [R1+0x78], R18 ;  /* 0x0000781201007387 */ /* 0x0009e20000100a00 */
[----:B0-----:R-:W3:Y:S01]  /*3a4f0*/  LDL.LU.64 R16, [R1+0x12f0] ;  /* 0x0012f00001107983 */ /* 0x001ee20000300a00 */
[----:B----4-:R-:W3:Y:S03]  /*3a500*/  LDL.LU.64 R18, [R1+0x12f8] ;  /* 0x0012f80001127983 */ /* 0x010ee60000300a00 */
[----:B-1----:R-:W-:Y:S01]  /*3a510*/  STL.64 [R1+0x60], R20 ;  /* 0x0000601401007387 */ /* 0x002fe20000100a00 */
[----:B------:R-:W-:Y:S02]  /*3a520*/  STL.64 [R1+0x68], R22 ;  /* 0x0000681601007387 */ /* 0x000fe40000100a00 */
[----:B------:R-:W0:Y:S02]  /*3a530*/  LDSM.16.M88.4 R20, [R28+0x3c000] ;  /* 0x03c000001c14783b */ /* 0x000e240000000200 */
[----:B0-----:R-:W-:Y:S02]  /*3a540*/  STL.64 [R1+0x50], R20 ;  /* 0x0000501401007387 */ /* 0x001fe40000100a00 */
[----:B------:R-:W-:Y:S02]  /*3a550*/  STL.64 [R1+0x58], R22 ;  /* 0x0000581601007387 */ /* 0x000fe40000100a00 */
[----:B------:R-:W0:Y:S04]  /*3a560*/  LDSM.16.M88.4 R20, [R28+0x3e000] ;  /* 0x03e000001c14783b */ /* 0x000e280000000200 */
[----:B0-----:R-:W-:-:S02]  /*3a570*/  IMAD.MOV.U32 R15, RZ, RZ, R20 ;  /* 0x000000ffff0f7224 */ /* 0x001fc400078e0014 */
[----:B------:R-:W-:Y:S01]  /*3a580*/  IMAD.MOV.U32 R14, RZ, RZ, R21 ;  /* 0x000000ffff0e7224 */ /* 0x000fe200078e0015 */
[----:B------:R-:W-:Y:S01]  /*3a590*/  STL.64 [R1+0x40], R20 ;  /* 0x0000401401007387 */ /* 0x000fe20000100a00 */
[----:B------:R-:W-:Y:S02]  /*3a5a0*/  STL.64 [R1+0x48], R22 ;  /* 0x0000481601007387 */ /* 0x000fe40000100a00 */
[----:B------:R-:W0:Y:S01]  /*3a5b0*/  LDSM.16.MT88.4 R20, [R3+0x80] ;  /* 0x000080000314783b */ /* 0x000e220000004200 */
[----:B------:R-:W-:Y:S03]  /*3a5c0*/  STL.64 [R1+0xa298], R14 ;  /* 0x00a2980e01007387 */ /* 0x000fe60000100a00 */
[----:B------:R1:W-:Y:S02]  /*3a5d0*/  STL.64 [R1+0xa290], R12 ;  /* 0x00a2900c01007387 */ /* 0x0003e40000100a00 */
[----:B-1----:R-:W4:Y:S01]  /*3a5e0*/  LDL.LU.64 R12, [R1+0x12d0] ;  /* 0x0012d000010c7983 */ /* 0x002f220000300a00 */
[----:B------:R-:W2:Y:S03]  /*3a5f0*/  LDL.LU.64 R14, [R1+0x12d8] ;  /* 0x0012d800010e7983 */ /* 0x000ea60000300a00 */
[----:B--2---:R-:W-:Y:S01]  /*3a600*/  STL.64 [R1+0xa2b0], R14 ;  /* 0x00a2b00e01007387 */ /* 0x004fe20000100a00 */
[----:B----4-:R1:W-:Y:S03]  /*3a610*/  STL.64 [R1+0xa2a8], R12 ;  /* 0x00a2a80c01007387 */ /* 0x0103e60000100a00 */
[----:B-1----:R-:W2:Y:S01]  /*3a620*/  LDL.LU.64 R12, [R1+0x12e0] ;  /* 0x0012e000010c7983 */ /* 0x002ea20000300a00 */
[----:B------:R-:W2:Y:S01]  /*3a630*/  LDL.LU.64 R14, [R1+0x12e8] ;  /* 0x0012e800010e7983 */ /* 0x000ea20000300a00 */
[----:B---3--:R-:W-:Y:S01]  /*3a640*/  HMMA.16816.F32.BF16 R16, R24, R8, R16 ;  /* 0x000000081810723c */ /* 0x008fe20000041810 */
[----:B------:R-:W-:Y:S01]  /*3a650*/  STL [R1+0x5df8], R28 ;  /* 0x005df81c01007387 */ /* 0x000fe20000100800 */
[----:B0-----:R-:W-:Y:S01]  /*3a660*/  STL.64 [R1+0xa1e8], R22 ;  /* 0x00a1e81601007387 */ /* 0x001fe20000100a00 */
[----:B------:R0:W-:Y:S02]  /*3a670*/  STL.64 [R1+0xa1e0], R20 ;  /* 0x00a1e01401007387 */ /* 0x0001e40000100a00 */
[----:B0-----:R-:W-:-:S02]  /*3a680*/  IMAD.MOV.U32 R21, RZ, RZ, R8 ;  /* 0x000000ffff157224 */ /* 0x001fc400078e0008 */
[----:B------:R-:W-:Y:S02]  /*3a690*/  IMAD.MOV.U32 R20, RZ, RZ, R9 ;  /* 0x000000ffff147224 */ /* 0x000fe400078e0009 */
[----:B------:R-:W3:Y:S11]  /*3a6a0*/  LDL.LU.64 R8, [R1+0xa2b8] ;  /* 0x00a2b80001087983 */ /* 0x000ef60000300a00 */
[----:B------:R-:W-:Y:S03]  /*3a6b0*/  @!UPT UIADD3 URZ, URZ, URZ, URZ ;  /* 0x0000003f3f3ff290 */ /* 0x000fe6000fffe03f */
[----:B------:R0:W-:Y:S01]  /*3a6c0*/  STL.64 [R1+0x820], R16 ;  /* 0x0008201001007387 */ /* 0x0001e20000100a00 */
[----:B------:R-:W-:Y:S02]  /*3a6d0*/  IMAD.MOV.U32 R10, RZ, RZ, R18 ;  /* 0x000000ffff0a7224 */ /* 0x000fe400078e0012 */
[----:B------:R-:W-:Y:S01]  /*3a6e0*/  IMAD.MOV.U32 R11, RZ, RZ, R19 ;  /* 0x000000ffff0b7224 */ /* 0x000fe200078e0013 */
[----:B0-----:R-:W3:Y:S01]  /*3a6f0*/  LDL.LU.64 R16, [R1+0x1180] ;  /* 0x0011800001107983 */ /* 0x001ee20000300a00 */
[----:B------:R-:W3:Y:S02]  /*3a700*/  LDL.LU.64 R18, [R1+0x1188] ;  /* 0x0011880001127983 */ /* 0x000ee40000300a00 */
[----:B------:R0:W-:Y:S02]  /*3a710*/  STL.64 [R1+0xa228], R20 ;  /* 0x00a2281401007387 */ /* 0x0001e40000100a00 */
[----:B------:R-:W-:Y:S02]  /*3a720*/  IMAD.MOV.U32 R2, RZ, RZ, R4 ;  /* 0x000000ffff027224 */ /* 0x000fe400078e0004 */
[----:B------:R-:W-:Y:S01]  /*3a730*/  IMAD.MOV.U32 R0, RZ, RZ, R5 ;  /* 0x000000ffff007224 */ /* 0x000fe200078e0005 */
[----:B0-----:R-:W4:Y:S01]  /*3a740*/  LDL.LU.64 R20, [R1+0x12c0] ;  /* 0x0012c00001147983 */ /* 0x001f220000300a00 */
[----:B------:R-:W4:Y:S02]  /*3a750*/  LDL.LU.64 R22, [R1+0x12c8] ;  /* 0x0012c80001167983 */ /* 0x000f240000300a00 */
[----:B------:R-:W-:Y:S02]  /*3a760*/  STL [R1+0x93ec], R11 ;  /* 0x0093ec0b01007387 */ /* 0x000fe40000100800 */
[----:B------:R-:W-:Y:S01]  /*3a770*/  STL [R1+0x93e8], R10 ;  /* 0x0093e80a01007387 */ /* 0x000fe20000100800 */
[C---:B--2---:R-:W-:Y:S11]  /*3a780*/  HMMA.16816.F32.BF16 R12, R24.reuse, R4, R12 ;  /* 0x00000004180c723c */ /* 0x044ff6000004180c */
[----:B------:R-:W-:Y:S11]  /*3a790*/  @!UPT UIADD3 URZ, URZ, URZ, URZ ;  /* 0x0000003f3f3ff290 */ /* 0x000ff6000fffe03f */
[----:B------:R-:W-:Y:S01]  /*3a7a0*/  @!UPT UIADD3 URZ, URZ, URZ, URZ ;  /* 0x0000003f3f3ff290 */ /* 0x000fe2000fffe03f */
[----:B------:R-:W-:Y:S01]  /*3a7b0*/  STL.64 [R1+0x810], R12 ;  /* 0x0008100c01007387 */ /* 0x000fe20000100a00 */
[----:B------:R0:W-:Y:S03]  /*3a7c0*/  STL.64 [R1+0x818], R14 ;  /* 0x0008180e01007387 */ /* 0x0001e60000100a00 */
[----:B0-----:R-:W2:Y:S01]  /*3a7d0*/  LDL.LU.64 R14, [R1+0xa2b0] ;  /* 0x00a2b000010e7983 */ /* 0x001ea20000300a00 */
[----:B------:R-:W2:Y:S02]  /*3a7e0*/  LDL.LU.64 R12, [R1+0xa2a8] ;  /* 0x00a2a800010c7983 */ /* 0x000ea40000300a00 */
[----:B------:R-:W2:Y:S02]  /*3a7f0*/  LDL.LU.64 R4, [R1+0xa2a0] ;  /* 0x00a2a00001047983 */ /* 0x000ea40000300a00 */
[C---:B--2---:R-:W-:Y:S01]  /*3a800*/  HMMA.16816.F32.BF16 R4, R24.reuse, R4, R12 ;  /* 0x000000041804723c */ /* 0x044fe2000004180c */
[----:B------:R-:W2:Y:S01]  /*3a810*/  LDL.LU.64 R14, [R1+0xa298] ;  /* 0x00a29800010e7983 */ /* 0x000ea20000300a00 */
[----:B------:R-:W4:Y:S11]  /*3a820*/  LDL.LU.64 R12, [R1+0xa290] ;  /* 0x00a29000010c7983 */ /* 0x000f360000300a00 */
[----:B------:R-:W-:Y:S10]  /*3a830*/  @!UPT UIADD3 URZ, URZ, URZ, URZ ;  /* 0x0000003f3f3ff290 */ /* 0x000ff4000fffe03f */
[----:B------:R-:W-:Y:S01]  /*3a840*/  STL.64 [R1+0x800], R4 ;  /* 0x0008000401007387 */ /* 0x000fe20000100a00 */
[----:B------:R0:W-:Y:S03]  /*3a850*/  STL.64 [R1+0x808], R6 ;  /* 0x0008080601007387 */ /* 0x0001e60000100a00 */
[----:B0-----:R-:W3:Y:S01]  /*3a860*/  LDL.LU.64 R6, [R1+0xa288] ;  /* 0x00a2880001067983 */ /* 0x001ee20000300a00 */
[----:B------:R-:W3:Y:S01]  /*3a870*/  LDL.LU.64 R4, [R1+0xa280] ;  /* 0x00a2800001047983 */ /* 0x000ee20000300a00 */
[C---:B----4-:R-:W-:Y:S02]  /*3a880*/  HMMA.16816.F32.BF16 R20, R24.reuse, R12, R20 ;  /* 0x0000000c1814723c */ /* 0x050fe40000041814 */
[----:B------:R0:W-:Y:S01]  /*3a890*/  STL.64 [R1+0xa198], R12 ;  /* 0x00a1980c01007387 */ /* 0x0001e20000100a00 */
[----:B--2---:R-:W-:Y:S11]  /*3a8a0*/  STL.64 [R1+0xa230], R14 ;  /* 0x00a2300e01007387 */ /* 0x004ff60000100a00 */
[----:B------:R-:W-:Y:S09]  /*3a8b0*/  @!UPT UIADD3 URZ, URZ, URZ, URZ ;  /* 0x0000003f3f3ff290 */ /* 0x000ff2000fffe03f */
[----:B------:R-:W-:Y:S01]  /*3a8c0*/  STL.64 [R1+0x7f0], R20 ;  /* 0x0007f01401007387 */ /* 0x000fe20000100a00 */
[----:B------:R3:W-:Y:S02]  /*3a8d0*/  STL.64 [R1+0x7f8], R22 ;  /* 0x0007f81601007387 */ /* 0x0007e40000100a00 */
[----:B0-----:R-:W2:Y:S01]  /*3a8e0*/  LDL R12, [R1+0xb0] ;  /* 0x0000b000010c7983 */ /* 0x001ea20000100800 */
[----:B---3--:R-:W-:Y:S01]  /*3a8f0*/  HMMA.16816.F32.BF16 R20, R24, R8, R16 ;  /* 0x000000081814723c */ /* 0x008fe20000041810 */
[----:B------:R-:W-:Y:S02]  /*3a900*/  IMAD.MOV.U32 R13, RZ, RZ, R4 ;  /* 0x000000ffff0d7224 */ /* 0x000fe400078e0004 */
[----:B------:R-:W3:Y:S04]  /*3a910*/  LDL.LU R4, [R1+0xa27c] ;  /* 0x00a27c0001047983 */ /* 0x000ee80000300800 */
[----:B--2---:R0:W-:Y:S02]  /*3a920*/  STL.64 [R1+0xa248], R12 ;  /* 0x00a2480c01007387 */ /* 0x0041e40000100a00 */
[----:B0-----:R-:W-:-:S02]  /*3a930*/  IMAD.MOV.U32 R12, RZ, RZ, R5 ;  /* 0x000000ffff0c7224 */ /* 0x001fc400078e0005 */
[----:B------:R-:W-:Y:S01]  /*3a940*/  IMAD.MOV.U32 R13, RZ, RZ, R29 ;  /* 0x000000ffff0d7224 */ /* 0x000fe200078e001d */
[----:B------:R-:W3:Y:S04]  /*3a950*/  LDL.LU R5, [R1+0xa278] ;  /* 0x00a2780001057983 */ /* 0x000ee80000300800 */
[----:B------:R-:W-:Y:S01]  /*3a960*/  STL.64 [R1+0xa260], R12 ;  /* 0x00a2600c01007387 */ /* 0x000fe20000100a00 */
[----:B------:R-:W3:Y:S02]  /*3a970*/  LDL.LU.64 R16, [R1+0x1140] ;  /* 0x0011400001107983 */ /* 0x000ee40000300a00 */
[----:B------:R-:W3:Y:S04]  /*3a980*/  LDL.LU.64 R18, [R1+0x1148] ;  /* 0x0011480001127983 */ /* 0x000ee80000300a00 */
[----:B------:R0:W-:Y:S01]  /*3a990*/  STL.64 [R1+0x7e0], R20 ;  /* 0x0007e01401007387 */ /* 0x0001e20000100a00 */
[----:B------:R1:W-:Y:S04]  /*3a9a0*/  STL.64 [R1+0x7e8], R22 ;  /* 0x0007e81601007387 */ /* 0x0003e80000100a00 */
[----:B0-----:R-:W2:Y:S01]  /*3a9b0*/  LDL.LU.64 R20, [R1+0x10f0] ;  /* 0x0010f00001147983 */ /* 0x001ea20000300a00 */
[----:B-1----:R-:W4:Y:S03]  /*3a9c0*/  LDL.LU.64 R22, [R1+0x10f8] ;  /* 0x0010f80001167983 */ /* 0x002f260000300a00 */
[----:B----4-:R-:W-:Y:S01]  /*3a9d0*/  STL.64 [R1+0xa240], R22 ;  /* 0x00a2401601007387 */ /* 0x010fe20000100a00 */
[----:B--2---:R0:W-:Y:S03]  /*3a9e0*/  STL.64 [R1+0xa238], R20 ;  /* 0x00a2381401007387 */ /* 0x0041e60000100a00 */
[----:B0-----:R-:W2:Y:S01]  /*3a9f0*/  LDL.LU.64 R20, [R1+0x1100] ;  /* 0x0011000001147983 */ /* 0x001ea20000300a00 */
[----:B------:R-:W4:Y:S03]  /*3aa00*/  LDL.LU.64 R22, [R1+0x1108] ;  /* 0x0011080001167983 */ /* 0x000f260000300a00 */
[----:B----4-:R-:W-:Y:S01]  /*3aa10*/  STL.64 [R1+0xa258], R22 ;  /* 0x00a2581601007387 */ /* 0x010fe20000100a00 */
[----:B--2---:R0:W-:Y:S03]  /*3aa20*/  STL.64 [R1+0xa250], R20 ;  /* 0x00a2501401007387 */ /* 0x0041e60000100a00 */
[----:B0-----:R-:W2:Y:S01]  /*3aa30*/  LDL.LU.64 R20, [R1+0x1160] ;  /* 0x0011600001147983 */ /* 0x001ea20000300a00 */
[----:B------:R-:W4:Y:S01]  /*3aa40*/  LDL.LU.64 R22, [R1+0x1168] ;  /* 0x0011680001167983 */ /* 0x000f220000300a00 */
[----:B---3--:R-:W-:Y:S01]  /*3aa50*/  HMMA.16816.F32.BF16 R16, R24, R4, R16 ;  /* 0x000000041810723c */ /* 0x008fe20000041810 */
[----:B------:R-:W-:-:S02]  /*3aa60*/  IMAD.MOV.U32 R12, RZ, RZ, R7 ;  /* 0x000000ffff0c7224 */ /* 0x000fc400078e0007 */
[----:B------:R-:W-:Y:S01]  /*3aa70*/  IMAD.MOV.U32 R13, RZ, RZ, R6 ;  /* 0x000000ffff0d7224 */ /* 0x000fe200078e0006 */
[----:B----4-:R-:W-:Y:S01]  /*3aa80*/  STL.64 [R1+0xa270], R22 ;  /* 0x00a2701601007387 */ /* 0x010fe20000100a00 */
[----:B--2---:R0:W-:Y:S03]  /*3aa90*/  STL.64 [R1+0xa268], R20 ;  /* 0x00a2681401007387 */ /* 0x0041e60000100a00 */
[----:B0-----:R-:W2:Y:S01]  /*3aaa0*/  LDL.LU.64 R20, [R1+0x1170] ;  /* 0x0011700001147983 */ /* 0x001ea20000300a00 */
[----:B------:R-:W2:Y:S02]  /*3aab0*/  LDL.LU.64 R22, [R1+0x1178] ;  /* 0x0011780001167983 */ /* 0x000ea40000300a00 */
[----:B------:R0:W-:Y:S02]  /*3aac0*/  STL.64 [R1+0xa220], R8 ;  /* 0x00a2200801007387 */ /* 0x0001e40000100a00 */
[----:B0-----:R-:W3:Y:S10]  /*3aad0*/  LDL.64 R8, [R1+0x90] ;  /* 0x0000900001087983 */ /* 0x001ef40000100a00 */
[----:B------:R-:W-:Y:S02]  /*3aae0*/  STL.64 [R1+0x7d0], R16 ;  /* 0x0007d01001007387 */ /* 0x000fe40000100a00 */
[----:B------:R-:W-:Y:S02]  /*3aaf0*/  STL.64 [R1+0x7d8], R18 ;  /* 0x0007d81201007387 */ /* 0x000fe40000100a00 */
[----:B------:R-:W0:Y:S04]  /*3ab00*/  LDSM.16.MT88.4 R16, [R3+0x100] ;  /* 0x000100000310783b */ /* 0x000e280000004200 */
[----:B0-----:R-:W-:Y:S01]  /*3ab10*/  STL.64 [R1+0xa0f8], R18 ;  /* 0x00a0f81201007387 */ /* 0x001fe20000100a00 */
[----:B------:R0:W-:Y:S03]  /*3ab20*/  STL.64 [R1+0xa0f0], R16 ;  /* 0x00a0f01001007387 */ /* 0x0001e60000100a00 */
[----:B0-----:R-:W4:Y:S01]  /*3ab30*/  LDL.64 R16, [R1+0xa0] ;  /* 0x0000a00001107983 */ /* 0x001f220000100a00 */
[C---:B--2---:R-:W-:Y:S03]  /*3ab40*/  HMMA.16816.F32.BF16 R12, R24.reuse, R12, R20 ;  /* 0x0000000c180c723c */ /* 0x044fe60000041814 */
[----:B------:R-:W2:Y:S01]  /*3ab50*/  LDL.LU.64 R22, [R1+0xa270] ;  /* 0x00a2700001167983 */ /* 0x000ea20000300a00 */
[----:B------:R-:W2:Y:S11]  /*3ab60*/  LDL.LU.64 R20, [R1+0xa268] ;  /* 0x00a2680001147983 */ /* 0x000eb60000300a00 */
[----:B------:R-:W-:Y:S08]  /*3ab70*/  @!UPT UIADD3 URZ, URZ, URZ, URZ ;  /* 0x0000003f3f3ff290 */ /* 0x000ff0000fffe03f */
[----:B------:R-:W-:Y:S01]  /*3ab80*/  STL.64 [R1+0xc18], R14 ;  /* 0x000c180e01007387 */ /* 0x000fe20000100a00 */
[----:B------:R-:W-:Y:S02]  /*3ab90*/  IMAD.MOV.U32 R6, RZ, RZ, R12 ;  /* 0x000000ffff067224 */ /* 0x000fe400078e000c */
[----:B------:R-:W-:Y:S02]  /*3aba0*/  IMAD.MOV.U32 R7, RZ, RZ, R13 ;  /* 0x000000ffff077224 */ /* 0x000fe400078e000d */
[----:B------:R-:W2:Y:S03]  /*3abb0*/  LDL.LU.64 R12, [R1+0xa260] ;  /* 0x00a26000010c7983 */ /* 0x000ea60000300a00 */
[----:B------:R-:W-:Y:S02]  /*3abc0*/  STL [R1+0x962c], R7 ;  /* 0x00962c0701007387 */ /* 0x000fe40000100800 */
[----:B------:R-:W-:Y:S02]  /*3abd0*/  STL [R1+0x9628], R6 ;  /* 0x0096280601007387 */ /* 0x000fe40000100800 */
[----:B------:R0:W-:Y:S02]  /*3abe0*/  STL.64 [R1+0xa180], R4 ;  /* 0x00a1800401007387 */ /* 0x0001e40000100a00 */
[----:B0-----:R-:W3:Y:S01]  /*3abf0*/  LDL.64 R4, [R1+0x70] ;  /* 0x0000700001047983 */ /* 0x001ee20000100a00 */
[C---:B--2---:R-:W-:Y:S03]  /*3ac00*/  HMMA.16816.F32.BF16 R12, R24.reuse, R12, R20 ;  /* 0x0000000c180c723c */ /* 0x044fe60000041814 */
[----:B------:R-:W2:Y:S01]  /*3ac10*/  LDL.LU.64 R22, [R1+0xa258] ;  /* 0x00a2580001167983 */ /* 0x000ea20000300a00 */
[----:B------:R-:W2:Y:S11]  /*3ac20*/  LDL.LU.64 R20, [R1+0xa250] ;  /* 0x00a2500001147983 */ /* 0x000eb60000300a00 */
[----:B------:R-:W-:Y:S08]  /*3ac30*/  @!UPT UIADD3 URZ, URZ, URZ, URZ ;  /* 0x0000003f3f3ff290 */ /* 0x000ff0000fffe03f */
[----:B------:R0:W-:Y:S01]  /*3ac40*/  STL.64 [R1+0xc00], R12 ;  /* 0x000c000c01007387 */ /* 0x0001e20000100a00 */
[----:B------:R2:W-:Y:S03]  /*3ac50*/  STL.64 [R1+0xc08], R14 ;  /* 0x000c080e01007387 */ /* 0x0005e60000100a00 */
[----:B0-----:R-:W2:Y:S02]  /*3ac60*/  LDL.LU.64 R12, [R1+0xa248] ;  /* 0x00a24800010c7983 */ /* 0x001ea40000300a00 */
[C---:B--2---:R-:W-:Y:S02]  /*3ac70*/  HMMA.16816.F32.BF16 R12, R24.reuse, R12, R20 ;  /* 0x0000000c180c723c */ /* 0x044fe40000041814 */
[----:B------:R-:W4:Y:S01]  /*3ac80*/  LDL.LU.64 R22, [R1+0xa240] ;  /* 0x00a2400001167983 */ /* 0x000f220000300a00 */
[----:B------:R-:W4:Y:S11]  /*3ac90*/  LDL.LU.64 R20, [R1+0xa238] ;  /* 0x00a2380001147983 */ /* 0x000f360000300a00 */
[----:B------:R-:W-:Y:S09]  /*3aca0*/  @!UPT UIADD3 URZ, URZ, URZ, URZ ;  /* 0x0000003f3f3ff290 */ /* 0x000ff2000fffe03f */
[----:B------:R-:W-:Y:S01]  /*3acb0*/  STL.64 [R1+0xbf0], R12 ;  /* 0x000bf00c01007387 */ /* 0x000fe20000100a00 */
[----:B------:R0:W-:Y:S03]  /*3acc0*/  STL.64 [R1+0xbf8], R14 ;  /* 0x000bf80e01007387 */ /* 0x0001e60000100a00 */
[----:B0-----:R-:W2:Y:S01]  /*3acd0*/  LDL.LU.64 R14, [R1+0xa230] ;  /* 0x00a23000010e7983 */ /* 0x001ea20000300a00 */
[----:B------:R-:W2:Y:S01]  /*3ace0*/  LDL.64 R12, [R1] ;  /* 0x00000000010c7983 */ /* 0x000ea20000100a00 */
[----:B----4-:R-:W-:Y:S02]  /*3acf0*/  HMMA.16816.F32.BF16 R20, R24, R16, R20 ;  /* 0x000000101814723c */ /* 0x010fe40000041814 */
[----:B--2---:R0:W-:Y:S11]  /*3ad00*/  STL.64 [R1+0xa1b0], R12 ;  /* 0x00a1b00c01007387 */ /* 0x0041f60000100a00 */
[----:B------:R-:W-:Y:S10]  /*3ad10*/  @!UPT UIADD3 URZ, URZ, URZ, URZ ;  /* 0x0000003f3f3ff290 */ /* 0x000ff4000fffe03f */
[----:B------:R1:W-:Y:S02]  /*3ad20*/  STL.64 [R1+0xbe0], R20 ;  /* 0x000be01401007387 */ /* 0x0003e40000100a00 */
[----:B------:R-:W-:Y:S02]  /*3ad30*/  STL.64 [R1+0xbe8], R22 ;  /* 0x000be81601007387 */ /* 0x000fe40000100a00 */
[----:B0-----:R-:W-:Y:S02]  /*3ad40*/  IMAD.MOV.U32 R12, RZ, RZ, R2 ;  /* 0x000000ffff0c7224 */ /* 0x001fe400078e0002 */
[----:B------:R-:W-:Y:S01]  /*3ad50*/  IMAD.MOV.U32 R13, RZ, RZ, R0 ;  /* 0x000000ffff0d7224 */ /* 0x000fe200078e0000 */
[----:B-1----:R-:W2:Y:S04]  /*3ad60*/  LDL.LU.64 R20, [R1+0xa228] ;  /* 0x00a2280001147983 */ /* 0x002ea80000300a00 */
[----:B------:R-:W-:Y:S01]  /*3ad70*/  STL.64 [R1+0xa1c8], R12 ;  /* 0x00a1c80c01007387 */ /* 0x000fe20000100a00 */
[----:B------:R0:W-:Y:S03]  /*3ad80*/  STL.64 [R1+0xa168], R16 ;  /* 0x00a1681001007387 */ /* 0x0001e60000100a00 */
[----:B0-----:R-:W4:Y:S01]  /*3ad90*/  LDL.LU.64 R16, [R1+0x10e0] ;  /* 0x0010e00001107983 */ /* 0x001f220000300a00 */
[----:B------:R-:W4:Y:S02]  /*3ada0*/  LDL.LU.64 R18, [R1+0x10e8] ;  /* 0x0010e80001127983 */ /* 0x000f240000300a00 */
[----:B---3--:R-:W-:-:S02]  /*3adb0*/  IMAD.MOV.U32 R2, RZ, RZ, R8 ;  /* 0x000000ffff027224 */ /* 0x008fc400078e0008 */
[----:B------:R-:W-:Y:S01]  /*3adc0*/  IMAD.MOV.U32 R0, RZ, RZ, R9 ;  /* 0x000000ffff007224 */ /* 0x000fe200078e0009 */
[----:B----4-:R-:W-:Y:S01]  /*3add0*/  HMMA.16816.F32.BF16 R16, R24, R8, R16 ;  /* 0x000000081810723c */ /* 0x010fe20000041810 */
[----:B--2---:R-:W-:Y:S02]  /*3ade0*/  IMAD.MOV.U32 R12, RZ, RZ, R21 ;  /* 0x000000ffff0c7224 */ /* 0x004fe400078e0015 */
[----:B------:R-:W-:Y:S02]  /*3adf0*/  IMAD.MOV.U32 R13, RZ, RZ, R20 ;  /* 0x000000ffff0d7224 */ /* 0x000fe400078e0014 */
[----:B------:R-:W-:Y:S11]  /*3ae00*/  IMAD.MOV.U32 R20, RZ, RZ, R15 ;  /* 0x000000ffff147224 */ /* 0x000ff600078e000f */
[----:B------:R-:W-:Y:S07]  /*3ae10*/  @!UPT UIADD3 URZ, URZ, URZ, URZ ;  /* 0x0000003f3f3ff290 */ /* 0x000fee000fffe03f */
[----:B------:R0:W-:Y:S01]  /*3ae20*/  STL.64 [R1+0xbd0], R16 ;  /* 0x000bd01001007387 */ /* 0x0001e20000100a00 */
[----:B------:R1:W-:Y:S02]  /*3ae30*/  STL.64 [R1+0xbd8], R18 ;  /* 0x000bd81201007387 */ /* 0x0003e40000100a00 */
[----:B------:R-:W2:Y:S02]  /*3ae40*/  LDL.LU.64 R8, [R1+0x10d0] ;  /* 0x0010d00001087983 */ /* 0x000ea40000300a00 */
[----:B------:R-:W2:Y:S01]  /*3ae50*/  LDL.LU.64 R10, [R1+0x10d8] ;  /* 0x0010d800010a7983 */ /* 0x000ea20000300a00 */
[----:B0-----:R-:W3:Y:S01]  /*3ae60*/  LDL.LU.64 R16, [R1+0x1000] ;  /* 0x0010000001107983 */ /* 0x001ee20000300a00 */
[----:B-1----:R-:W3:Y:S02]  /*3ae70*/  LDL.LU.64 R18, [R1+0x1008] ;  /* 0x0010080001127983 */ /* 0x002ee40000300a00 */
[----:B------:R0:W-:Y:S02]  /*3ae80*/  STL.64 [R1+0xa1f0], R12 ;  /* 0x00a1f00c01007387 */ /* 0x0001e40000100a00 */
[----:B0-----:R-:W2:Y:S01]  /*3ae90*/  LDL.64 R12, [R1+0x80] ;  /* 0x00008000010c7983 */ /* 0x001ea20000100a00 */
[----:B------:R-:W-:-:S05]  /*3aea0*/  IMAD.MOV.U32 R21, RZ, RZ, R14 ;  /* 0x000000ffff157224 */ /* 0x000fca00078e000e */
[----:B------:R0:W-:Y:S04]  /*3aeb0*/  STL.64 [R1+0xa1f8], R20 ;  /* 0x00a1f81401007387 */ /* 0x0001e80000100a00 */
[----:B0-----:R-:W4:Y:S01]  /*3aec0*/  LDL.64 R20, [R1+0x50] ;  /* 0x0000500001147983 */ /* 0x001f220000100a00 */
[----:B--2---:R-:W-:Y:S03]  /*3aed0*/  HMMA.16816.F32.BF16 R8, R24, R12, R8 ;  /* 0x0000000c1808723c */ /* 0x004fe60000041808 */
[----:B----4-:R0:W-:Y:S04]  /*3aee0*/  STL.64 [R1+0xa210], R20 ;  /* 0x00a2101401007387 */ /* 0x0101e80000100a00 */
[----:B0-----:R-:W2:Y:S01]  /*3aef0*/  LDL.64 R20, [R1+0x60] ;  /* 0x0000600001147983 */ /* 0x001ea20000100a00 */
[----:B------:R-:W-:Y:S02]  /*3af00*/  STL [R1+0xa17c], R0 ;  /* 0x00a17c0001007387 */ /* 0x000fe40000100800 */
[----:B------:R-:W-:Y:S11]  /*3af10*/  STL [R1+0xa178], R2 ;  /* 0x00a1780201007387 */ /* 0x000ff60000100800 */
[----:B------:R-:W-:Y:S02]  /*3af20*/  @!UPT UIADD3 URZ, URZ, URZ, URZ ;  /* 0x0000003f3f3ff290 */ /* 0x000fe4000fffe03f */
[----:B------:R0:W-:Y:S01]  /*3af30*/  STL.64 [R1+0xbc0], R8 ;  /* 0x000bc00801007387 */ /* 0x0001e20000100a00 */
[----:B------:R1:W-:Y:S04]  /*3af40*/  STL.64 [R1+0xbc8], R10 ;  /* 0x000bc80a01007387 */ /* 0x0003e80000100a00 */
[----:B0-----:R-:W4:Y:S01]  /*3af50*/  LDL.LU.64 R8, [R1+0xa220] ;  /* 0x00a2200001087983 */ /* 0x001f220000300a00 */
[----:B-1----:R-:W-:Y:S02]  /*3af60*/  IMAD.MOV.U32 R11, RZ, RZ, R12 ;  /* 0x000000ffff0b7224 */ /* 0x002fe400078e000c */
[----:B------:R-:W-:-:S05]  /*3af70*/  IMAD.MOV.U32 R10, RZ, RZ, R13 ;  /* 0x000000ffff0a7224 */ /* 0x000fca00078e000d */
[----:B------:R-:W-:Y:S04]  /*3af80*/  STL.64 [R1+0xa190], R10 ;  /* 0x00a1900a01007387 */ /* 0x000fe80000100a00 */
[----:B----4-:R3:W-:Y:S02]  /*3af90*/  STL.64 [R1+0xa188], R8 ;  /* 0x00a1880801007387 */ /* 0x0107e40000100a00 */
[----:B---3--:R-:W-:Y:S07]  /*3afa0*/  HMMA.16816.F32.BF16 R8, R24, R4, R16 ;  /* 0x000000041808723c */ /* 0x008fee0000041810 */
[----:B------:R-:W-:-:S02]  /*3afb0*/  IMAD.MOV.U32 R19, RZ, RZ, R4 ;  /* 0x000000ffff137224 */ /* 0x000fc400078e0004 */
[----:B------:R-:W-:Y:S11]  /*3afc0*/  IMAD.MOV.U32 R18, RZ, RZ, R5 ;  /* 0x000000ffff127224 */ /* 0x000ff600078e0005 */
[----:B------:R-:W-:Y:S03]  /*3afd0*/  @!UPT UIADD3 URZ, URZ, URZ, URZ ;  /* 0x0000003f3f3ff290 */ /* 0x000fe6000fffe03f */
[----:B------:R-:W-:Y:S01]  /*3afe0*/  STL.64 [R1+0xbb0], R8 ;  /* 0x000bb00801007387 */ /* 0x000fe20000100a00 */
[----:B------:R-:W-:Y:S02]  /*3aff0*/  STL.64 [R1+0xbb8], R10 ;  /* 0x000bb80a01007387 */ /* 0x000fe40000100a00 */
[----:B------:R0:W-:Y:S02]  /*3b000*/  STL.64 [R1+0xa218], R18 ;  /* 0x00a2181201007387 */ /* 0x0001e40000100a00 */
[----:B------:R-:W2:Y:S01]  /*3b010*/  LDL.LU.64 R16, [R1+0xff0] ;  /* 0x000ff00001107983 */ /* 0x000ea20000300a00 */
[----:B0-----:R-:W2:Y:S01]  /*3b020*/  LDL.LU.64 R18, [R1+0xff8] ;  /* 0x000ff80001127983 */ /* 0x001ea20000300a00 */
[----:B------:R-:W3:Y:S02]  /*3b030*/  LDL.LU.64 R12, [R1+0xfd0] ;  /* 0x000fd000010c7983 */ /* 0x000ee40000300a00 */
[----:B------:R-:W4:Y:S02]  /*3b040*/  LDL.LU.64 R14, [R1+0xfd8] ;  /* 0x000fd800010e7983 */ /* 0x000f240000300a00 */
[----:B----4-:R-:W-:Y:S01]  /*3b050*/  STL.64 [R1+0xa208], R14 ;  /* 0x00a2080e01007387 */ /* 0x010fe20000100a00 */
[----:B---3--:R0:W-:Y:S03]  /*3b060*/  STL.64 [R1+0xa200], R12 ;  /* 0x00a2000c01007387 */ /* 0x0081e60000100a00 */
[----:B0-----:R-:W3:Y:S01]  /*3b070*/  LDL.LU.64 R12, [R1+0xfe0] ;  /* 0x000fe000010c7983 */ /* 0x001ee20000300a00 */
[----:B------:R-:W3:Y:S02]  /*3b080*/  LDL.LU.64 R14, [R1+0xfe8] ;  /* 0x000fe800010e7983 */ /* 0x000ee40000300a00 */
[----:B------:R-:W4:Y:S02]  /*3b090*/  LDL.LU.64 R8, [R1+0x1220] ;  /* 0x0012200001087983 */ /* 0x000f240000300a00 */
[----:B------:R-:W2:Y:S02]  /*3b0a0*/  LDL.LU.64 R10, [R1+0x1228] ;  /* 0x00122800010a7983 */ /* 0x000ea40000300a00 */
[----:B--2---:R-:W-:Y:S01]  /*3b0b0*/  STL.64 [R1+0xa1a8], R10 ;  /* 0x00a1a80a01007387 */ /* 0x004fe20000100a00 */
[----:B----4-:R0:W-:Y:S03]  /*3b0c0*/  STL.64 [R1+0xa1a0], R8 ;  /* 0x00a1a00801007387 */ /* 0x0101e60000100a00 */
[----:B0-----:R-:W2:Y:S01]  /*3b0d0*/  LDL.LU.64 R8, [R1+0x1230] ;  /* 0x0012300001087983 */ /* 0x001ea20000300a00 */
[----:B------:R-:W4:Y:S01]  /*3b0e0*/  LDL.LU.64 R10, [R1+0x1238] ;  /* 0x00123800010a7983 */ /* 0x000f220000300a00 */
[----:B------:R-:W-:Y:S02]  /*3b0f0*/  HMMA.16816.F32.BF16 R16, R24, R20, R16 ;  /* 0x000000141810723c */ /* 0x000fe40000041810 */
[----:B----4-:R-:W-:Y:S01]  /*3b100*/  STL.64 [R1+0xa1c0], R10 ;  /* 0x00a1c00a01007387 */ /* 0x010fe20000100a00 */
[----:B--2---:R0:W-:Y:S03]  /*3b110*/  STL.64 [R1+0xa1b8], R8 ;  /* 0x00a1b80801007387 */ /* 0x0041e60000100a00 */
[----:B0-----:R-:W2:Y:S01]  /*3b120*/  LDL.LU.64 R8, [R1+0x1240] ;  /* 0x0012400001087983 */ /* 0x001ea20000300a00 */
[----:B------:R-:W4:Y:S03]  /*3b130*/  LDL.LU.64 R10, [R1+0x1248] ;  /* 0x00124800010a7983 */ /* 0x000f260000300a00 */
[----:B----4-:R-:W-:Y:S01]  /*3b140*/  STL.64 [R1+0xa1d8], R10 ;  /* 0x00a1d80a01007387 */ /* 0x010fe20000100a00 */
[----:B--2---:R0:W-:Y:S03]  /*3b150*/  STL.64 [R1+0xa1d0], R8 ;  /* 0x00a1d00801007387 */ /* 0x0041e60000100a00 */
[----:B0-----:R-:W2:Y:S01]  /*3b160*/  LDL.LU.64 R8, [R1+0x1250] ;  /* 0x0012500001087983 */ /* 0x001ea20000300a00 */
[----:B------:R-:W2:Y:S02]  /*3b170*/  LDL.LU.64 R10, [R1+0x1258] ;  /* 0x00125800010a7983 */ /* 0x000ea40000300a00 */
[----:B------:R-:W4:Y:S02]  /*3b180*/  LDL.LU.64 R4, [R1+0xfc0] ;  /* 0x000fc00001047983 */ /* 0x000f240000300a00 */
[----:B------:R-:W4:Y:S04]  /*3b190*/  LDL.LU.64 R6, [R1+0xfc8] ;  /* 0x000fc80001067983 */ /* 0x000f280000300a00 */
[----:B------:R0:W-:Y:S01]  /*3b1a0*/  STL.64 [R1+0xba0], R16 ;  /* 0x000ba01001007387 */ /* 0x0001e20000100a00 */
[----:B------:R1:W-:Y:S02]  /*3b1b0*/  STL.64 [R1+0xba8], R18 ;  /* 0x000ba81201007387 */ /* 0x0003e40000100a00 */
[----:B0-----:R-:W-:Y:S01]  /*3b1c0*/  IMAD.MOV.U32 R17, RZ, RZ, R20 ;  /* 0x000000ffff117224 */ /* 0x001fe200078e0014 */
[----:B-1----:R-:W2:Y:S01]  /*3b1d0*/  LDL.LU.64 R18, [R1+0xa218] ;  /* 0x00a2180001127983 */ /* 0x002ea20000300a00 */
[----:B------:R-:W-:-:S02]  /*3b1e0*/  IMAD.MOV.U32 R16, RZ, RZ, R21 ;  /* 0x000000ffff107224 */ /* 0x000fc400078e0015 */
[----:B------:R-:W3:Y:S02]  /*3b1f0*/  LDL.LU.64 R20, [R1+0xa210] ;  /* 0x00a2100001147983 */ /* 0x000ee40000300a00 */
[C---:B---3--:R-:W-:Y:S01]  /*3b200*/  HMMA.16816.F32.BF16 R12, R24.reuse, R20, R12 ;  /* 0x00000014180c723c */ /* 0x048fe2000004180c */
[----:B------:R-:W-:Y:S02]  /*3b210*/  IMAD.MOV.U32 R29, RZ, RZ, R20 ;  /* 0x000000ffff1d7224 */ /* 0x000fe400078e0014 */
[----:B------:R-:W-:Y:S11]  /*3b220*/  IMAD.MOV.U32 R28, RZ, RZ, R21 ;  /* 0x000000ffff1c7224 */ /* 0x000ff600078e0015 */
[----:B------:R-:W-:Y:S09]  /*3b230*/  @!UPT UIADD3 URZ, URZ, URZ, URZ ;  /* 0x0000003f3f3ff290 */ /* 0x000ff2000fffe03f */
[----:B------:R-:W-:Y:S01]  /*3b240*/  STL.64 [R1+0xb90], R12 ;  /* 0x000b900c01007387 */ /* 0x000fe20000100a00 */
[----:B------:R0:W-:Y:S03]  /*3b250*/  STL.64 [R1+0xb98], R14 ;  /* 0x000b980e01007387 */ /* 0x0001e60000100a00 */
[----:B0-----:R-:W3:Y:S01]  /*3b260*/  LDL.LU.64 R14, [R1+0xa208] ;  /* 0x00a20800010e7983 */ /* 0x001ee20000300a00 */
[----:B------:R-:W3:Y:S02]  /*3b270*/  LDL.LU.64 R12, [R1+0xa200] ;  /* 0x00a20000010c7983 */ /* 0x000ee40000300a00 */
[----:B------:R-:W3:Y:S02]  /*3b280*/  LDL.LU.64 R20, [R1+0xa1f8] ;  /* 0x00a1f80001147983 */ /* 0x000ee40000300a00 */
[----:B---3--:R-:W-:Y:S01]  /*3b290*/  HMMA.16816.F32.BF16 R24, R24, R20, R12 ;  /* 0x000000141818723c */ /* 0x008fe2000004180c */
[----:B------:R-:W2:Y:S01]  /*3b2a0*/  LDL.LU.64 R12, [R1+0xa1f0] ;  /* 0x00a1f000010c7983 */ /* 0x000ea20000300a00 */
[----:B------:R-:W2:Y:S02]  /*3b2b0*/  LDL.LU.64 R22, [R1+0xa1e8] ;  /* 0x00a1e80001167983 */ /* 0x000ea40000300a00 */
[----:B------:R-:W2:Y:S11]  /*3b2c0*/  LDL.LU.64 R20, [R1+0xa1e0] ;  /* 0x00a1e00001147983 */ /* 0x000eb60000300a00 */
[----:B------:R-:W-:Y:S08]  /*3b2d0*/  @!UPT UIADD3 URZ, URZ, URZ, URZ ;  /* 0x0000003f3f3ff290 */ /* 0x000ff0000fffe03f */
[----:B------:R0:W-:Y:S01]  /*3b2e0*/  STL.64 [R1+0x7c0], R24 ;  /* 0x0007c01801007387 */ /* 0x0001e20000100a00 */
[----:B------:R1:W-:Y:S03]  /*3b2f0*/  STL.64 [R1+0x7c8], R26 ;  /* 0x0007c81a01007387 */ /* 0x0003e60000100a00 */
[----:B0-----:R-:W3:Y:S01]  /*3b300*/  LDL.LU.64 R24, [R1+0xb70] ;  /* 0x000b700001187983 */ /* 0x001ee20000300a00 */
[----:B-1----:R-:W3:Y:S01]  /*3b310*/  LDL.LU.64 R26, [R1+0xb78] ;  /* 0x000b7800011a7983 */ /* 0x002ee20000300a00 */
[C---:B--2---:R-:W-:Y:S02]  /*3b320*/  HMMA.16816.F32.BF16 R12, R20.reuse, R12, R8 ;  /* 0x0000000c140c723c */ /* 0x044fe40000041808 */
[----:B------:R-:W2:Y:S01]  /*3b330*/  LDL.LU.64 R10, [R1+0xa1d8] ;  /* 0x00a1d800010a7983 */ /* 0x000ea20000300a00 */
[----:B------:R-:W2:Y:S11]  /*3b340*/  LDL.LU.64 R8, [R1+0xa1d0] ;  /* 0x00a1d00001087983 */ /* 0x000eb60000300a00 */
[----:B------:R-:W-:Y:S09]  /*3b350*/  @!UPT UIADD3 URZ, URZ, URZ, URZ ;  /* 0x0000003f3f3ff290 */ /* 0x000ff2000fffe03f */
[----:B------:R0:W-:Y:S01]  /*3b360*/  STL.64 [R1+0x7b0], R12 ;  /* 0x0007b00c01007387 */ /* 0x0001e20000100a00 */
[----:B------:R2:W-:Y:S03]  /*3b370*/  STL.64 [R1+0x7b8], R14 ;  /* 0x0007b80e01007387 */ /* 0x0005e60000100a00 */
[----:B0-----:R-:W2:Y:S02]  /*3b380*/  LDL.LU.64 R12, [R1+0xa1c8] ;  /* 0x00a1c800010c7983 */ /* 0x001ea40000300a00 */
[C---:B--2---:R-:W-:Y:S02]  /*3b390*/  HMMA.16816.F32.BF16 R12, R20.reuse, R12, R8 ;  /* 0x0000000c140c723c */ /* 0x044fe40000041808 */
[----:B------:R-:W2:Y:S01]  /*3b3a0*/  LDL.LU.64 R10, [R1+0xa1c0] ;  /* 0x00a1c000010a7983 */ /* 0x000ea20000300a00 */
[----:B------:R-:W2:Y:S11]  /*3b3b0*/  LDL.LU.64 R8, [R1+0xa1b8] ;  /* 0x00a1b80001087983 */ /* 0x000eb60000300a00 */
[----:B------:R-:W-:Y:S09]  /*3b3c0*/  @!UPT UIADD3 URZ, URZ, URZ, URZ ;  /* 0x0000003f3f3ff290 */ /* 0x000ff2000fffe03f */
[----:B------:R0:W-:Y:S01]  /*3b3d0*/  STL.64 [R1+0x7a0], R12 ;  /* 0x0007a00c01007387 */ /* 0x0001e20000100a00 */
[----:B------:R-:W-:Y:S03]  /*3b3e0*/  STL.64 [R1+0x7a8], R14 ;  /* 0x0007a80e01007387 */ /* 0x000fe60000100a00 */
[----:B0-----:R-:W2:Y:S02]  /*3b3f0*/  LDL.LU.64 R12, [R1+0xa1b0] ;  /* 0x00a1b000010c7983 */ /* 0x001ea40000300a00 */
[C---:B--2---:R-:W-:Y:S01]  /*3b400*/  HMMA.16816.F32.BF16 R8, R20.reuse, R12, R8 ;  /* 0x0000000c1408723c */ /* 0x044fe20000041808 */
[----:B------:R-:W-:Y:S02]  /*3b410*/  IMAD.MOV.U32 R0, RZ, RZ, R12 ;  /* 0x000000ffff007224 */ /* 0x000fe400078e000c */
[----:B------:R-:W-:Y:S11]  /*3b420*/  IMAD.MOV.U32 R2, RZ, RZ, R13 ;  /* 0x000000ffff027224 */ /* 0x000ff600078e000d */
[----:B------:R-:W-:Y:S09]  /*3b430*/  @!UPT UIADD3 URZ, URZ, URZ, URZ ;  /* 0x0000003f3f3ff290 */ /* 0x000ff2000fffe03f */
[----:B------:R-:W-:Y:S01]  /*3b440*/  STL.64 [R1+0x790], R8 ;  /* 0x0007900801007387 */ /* 0x000fe20000100a00 */
[----:B------:R0:W-:Y:S03]  /*3b450*/  STL.64 [R1+0x798], R10 ;  /* 0x0007980a01007387 */ /* 0x0001e60000100a00 */
[----:B0-----:R-:W2:Y:S01]  /*3b460*/  LDL.LU.64 R10, [R1+0xa1a8] ;  /* 0x00a1a800010a7983 */ /* 0x001ea20000300a00 */
[----:B------:R-:W2:Y:S02]  /*3b470*/  LDL.LU.64 R8, [R1+0xa1a0] ;  /* 0x00a1a00001087983 */ /* 0x000ea40000300a00 */
[----:B------:R-:W2:Y:S02]  /*3b480*/  LDL.LU.64 R12, [R1+0xa198] ;  /* 0x00a19800010c7983 */ /* 0x000ea40000300a00 */
[C---:B--2---:R-:W-:Y:S11]  /*3b490*/  HMMA.16816.F32.BF16 R8, R20.reuse, R12, R8 ;  /* 0x0000000c1408723c */ /* 0x044ff60000041808 */
[----:B------:R-:W-:Y:S11]  /*3b4a0*/  @!UPT UIADD3 URZ, URZ, URZ, URZ ;  /* 0x0000003f3f3ff290 */ /* 0x000ff6000fffe03f */
[----:B------:R-:W-:Y:S01]  /*3b4b0*/  @!UPT UIADD3 URZ, URZ, URZ, URZ ;  /* 0x0000003f3f3ff290 */ /* 0x000fe2000fffe03f */
[----:B------:R-:W-:Y:S01]  /*3b4c0*/  STL.64 [R1+0x780], R8 ;  /* 0x0007800801007387 */ /* 0x000fe20000100a00 */
[----:B------:R0:W-:Y:S03]  /*3b4d0*/  STL.64 [R1+0x788], R10 ;  /* 0x0007880a01007387 */ /* 0x0001e60000100a00 */
[----:B0-----:R-:W2:Y:S01]  /*3b4e0*/  LDL.LU.64 R10, [R1+0xa190] ;  /* 0x00a19000010a7983 */ /* 0x001ea20000300a00 */
[----:B------:R-:W4:Y:S02]  /*3b4f0*/  LDL.LU.64 R8, [R1+0xa188] ;  /* 0x00a1880001087983 */ /* 0x000f240000300a00 */
[C---:B----4-:R-:W-:Y:S11]  /*3b500*/  HMMA.16816.F32.BF16 R4, R20.reuse, R8, R4 ;  /* 0x000000081404723c */ /* 0x050ff60000041804 */
[----:B------:R-:W-:Y:S11]  /*3b510*/  @!UPT UIADD3 URZ, URZ, URZ, URZ ;  /* 0x0000003f3f3ff290 */ /* 0x000ff6000fffe03f */
[----:B------:R-:W-:Y:S01]  /*3b520*/  @!UPT UIADD3 URZ, URZ, URZ, URZ ;  /* 0x0000003f3f3ff290 */ /* 0x000fe2000fffe03f */
[----:B------:R0:W-:Y:S01]  /*3b530*/  STL.64 [R1+0x770], R4 ;  /* 0x0007700401007387 */ /* 0x0001e20000100a00 */
[----:B------:R-:W-:Y:S03]  /*3b540*/  STL.64 [R1+0x778], R6 ;  /* 0x0007780601007387 */ /* 0x000fe60000100a00 */
[----:B0-----:R-:W3:Y:S01]  /*3b550*/  LDL.LU.64 R4, [R1+0xa180] ;  /* 0x00a1800001047983 */ /* 0x001ee20000300a00 */
[----:B------:R0:W-:Y:S03]  /*3b560*/  STL.64 [R1+0xa0e8], R8 ;  /* 0x00a0e80801007387 */ /* 0x0001e60000100a00 */
[----:B0-----:R-:W4:Y:S01]  /*3b570*/  LDL.64 R8, [R1+0xc0] ;  /* 0x0000c00001087983 */ /* 0x001f220000100a00 */
[----:B---3--:R-:W-:Y:S03]  /*3b580*/  HMMA.16816.F32.BF16 R24, R20, R4, R24 ;  /* 0x000000041418723c */ /* 0x008fe60000041818 */
[----:B------:R0:W-:Y:S04]  /*3b590*/  STL.64 [R1+0xa170], R4 ;  /* 0x00a1700401007387 */ /* 0x0001e80000100a00 */
[----:B0-----:R-:W3:Y:S11]  /*3b5a0*/  LDL.64 R4, [R1+0x30] ;  /* 0x0000300001047983 */ /* 0x001ef60000100a00 */
[----:B------:R-:W-:Y:S05]  /*3b5b0*/  @!UPT UIADD3 URZ, URZ, URZ, URZ ;  /* 0x0000003f3f3ff290 */ /* 0x000fea000fffe03f */
[----:B------:R-:W-:Y:S01]  /*3b5c0*/  STL.64 [R1+0x760], R24 ;  /* 0x0007601801007387 */ /* 0x000fe20000100a00 */
[----:B------:R-:W-:Y:S02]  /*3b5d0*/  STL.64 [R1+0x768], R26 ;  /* 0x0007681a01007387 */ /* 0x000fe40000100a00 */
[----:B------:R-:W0:Y:S02]  /*3b5e0*/  LDSM.16.MT88.4 R24, [R3+0x180] ;  /* 0x000180000318783b */ /* 0x000e240000004200 */
[----:B0-----:R-:W-:Y:S02]  /*3b5f0*/  STL.64 [R1+0xa028], R26 ;  /* 0x00a0281a01007387 */ /* 0x001fe40000100a00 */
[----:B------:R0:W-:Y:S02]  /*3b600*/  STL.64 [R1+0xa020], R24 ;  /* 0x00a0201801007387 */ /* 0x0001e40000100a00 */
[----:B0-----:R-:W2:Y:S04]  /*3b610*/  LDL.64 R24, [R1+0x40] ;  /* 0x0000400001187983 */ /* 0x001ea80000100a00 */
[----:B--2---:R0:W-:Y:S04]  /*3b620*/  STL.64 [R1+0xa100], R24 ;  /* 0x00a1001801007387 */ /* 0x0041e80000100a00 */
[----:B0-----:R-:W2:Y:S01]  /*3b630*/  LDL.LU.64 R24, [R1+0xb80] ;  /* 0x000b800001187983 */ /* 0x001ea20000300a00 */
[----:B------:R-:W2:Y:S02]  /*3b640*/  LDL.LU.64 R26, [R1+0xb88] ;  /* 0x000b8800011a7983 */ /* 0x000ea40000300a00 */
[----:B---3--:R-:W-:-:S02]  /*3b650*/  IMAD.MOV.U32 R15, RZ, RZ, R4 ;  /* 0x000000ffff0f7224 */ /* 0x008fc400078e0004 */
[----:B------:R-:W-:Y:S01]  /*3b660*/  IMAD.MOV.U32 R14, RZ, RZ, R5 ;  /* 0x000000ffff0e7224 */ /* 0x000fe200078e0005 */
[C---:B--2---:R-:W-:Y:S11]  /*3b670*/  HMMA.16816.F32.BF16 R24, R20.reuse, R4, R24 ;  /* 0x000000041418723c */ /* 0x044ff60000041818 */
[----:B------:R-:W-:Y:S11]  /*3b680*/  @!UPT UIADD3 URZ, URZ, URZ, URZ ;  /* 0x0000003f3f3ff290 */ /* 0x000ff6000fffe03f */
[----:B------:R-:W-:Y:S01]  /*3b690*/  @!UPT UIADD3 URZ, URZ, URZ, URZ ;  /* 0x0000003f3f3ff290 */ /* 0x000fe2000fffe03f */
[----:B------:R-:W-:Y:S01]  /*3b6a0*/  STL.64 [R1+0xb80], R24 ;  /* 0x000b801801007387 */ /* 0x000fe20000100a00 */
[----:B------:R-:W-:Y:S02]  /*3b6b0*/  STL.64 [R1+0xb88], R26 ;  /* 0x000b881a01007387 */ /* 0x000fe40000100a00 */
[----:B------:R-:W4:Y:S02]  /*3b6c0*/  LDL.LU.64 R4, [R1+0xfb0] ;  /* 0x000fb00001047983 */ /* 0x000f240000300a00 */
[----:B------:R-:W4:Y:S01]  /*3b6d0*/  LDL.LU.64 R6, [R1+0xfb8] ;  /* 0x000fb80001067983 */ /* 0x000f220000300a00 */
[----:B------:R-:W-:Y:S01]  /*3b6e0*/  STL.64 [R1+0xa0c8], R14 ;  /* 0x00a0c80e01007387 */ /* 0x000fe20000100a00 */
[----:B------:R0:W-:Y:S02]  /*3b6f0*/  STL.64 [R1+0xa0c0], R12 ;  /* 0x00a0c00c01007387 */ /* 0x0001e40000100a00 */
[----:B0-----:R-:W-:Y:S02]  /*3b700*/  IMAD.MOV.U32 R12, RZ, RZ, R0 ;  /* 0x000000ffff0c7224 */ /* 0x001fe400078e0000 */
[----:B------:R-:W-:Y:S01]  /*3b710*/  IMAD.MOV.U32 R13, RZ, RZ, R2 ;  /* 0x000000ffff0d7224 */ /* 0x000fe200078e0002 */
[----:B------:R-:W2:Y:S01]  /*3b720*/  LDL.LU R0, [R1+0xa17c] ;  /* 0x00a17c0001007983 */ /* 0x000ea20000300800 */
[----:B------:R-:W3:Y:S03]  /*3b730*/  LDL.LU R2, [R1+0xa178] ;  /* 0x00a1780001027983 */ /* 0x000ee60000300800 */
[----:B------:R0:W-:Y:S04]  /*3b740*/  STL.64 [R1+0xa0e0], R12 ;  /* 0x00a0e00c01007387 */ /* 0x0001e80000100a00 */
[----:B0-----:R-:W2:Y:S01]  /*3b750*/  LDL.64 R12, [R1+0x10] ;  /* 0x00001000010c7983 */ /* 0x001ea20000100a00 */
[----:B----4-:R-:W-:Y:S03]  /*3b760*/  HMMA.16816.F32.BF16 R4, R20, R8, R4 ;  /* 0x000000081404723c */ /* 0x010fe60000041804 */
[----:B--2---:R0:W-:Y:S02]  /*3b770*/  STL.64 [R1+0xa108], R12 ;  /* 0x00a1080c01007387 */ /* 0x0041e40000100a00 */
[----:B0-----:R-:W-:-:S02]  /*3b780*/  IMAD.MOV.U32 R12, RZ, RZ, R17 ;  /* 0x000000ffff0c7224 */ /* 0x001fc400078e0011 */
[----:B------:R-:W-:Y:S01]  /*3b790*/  IMAD.MOV.U32 R13, RZ, RZ, R16 ;  /* 0x000000ffff0d7224 */ /* 0x000fe200078e0010 */
[----:B------:R-:W2:Y:S04]  /*3b7a0*/  LDL R17, [R1+0xb4] ;  /* 0x0000b40001117983 */ /* 0x000ea80000100800 */
[----:B------:R-:W2:Y:S01]  /*3b7b0*/  LDL R16, [R1+0xb0] ;  /* 0x0000b00001107983 */ /* 0x000ea20000100800 */
[----:B------:R0:W-:Y:S02]  /*3b7c0*/  STL.64 [R1+0xa120], R12 ;  /* 0x00a1200c01007387 */ /* 0x0001e40000100a00 */
[----:B0-----:R-:W-:Y:S02]  /*3b7d0*/  IMAD.MOV.U32 R12, RZ, RZ, R19 ;  /* 0x000000ffff0c7224 */ /* 0x001fe400078e0013 */
[----:B------:R-:W-:-:S05]  /*3b7e0*/  IMAD.MOV.U32 R13, RZ, RZ, R18 ;  /* 0x000000ffff0d7224 */ /* 0x000fca00078e0012 */
[----:B------:R0:W-:Y:S02]  /*3b7f0*/  STL.64 [R1+0xa138], R12 ;  /* 0x00a1380c01007387 */ /* 0x0001e40000100a00 */
[----:B0-----:R-:W-:Y:S02]  /*3b800*/  IMAD.MOV.U32 R12, RZ, RZ, R11 ;  /* 0x000000ffff0c7224 */ /* 0x001fe400078e000b */
[----:B------:R-:W-:-:S05]  /*3b810*/  IMAD.MOV.U32 R13, RZ, RZ, R10 ;  /* 0x000000ffff0d7224 */ /* 0x000fca00078e000a */
[----:B------:R3:W-:Y:S01]  /*3b820*/  STL.64 [R1+0xa150], R12 ;  /* 0x00a1500c01007387 */ /* 0x0007e20000100a00 */
[----:B------:R0:W-:Y:S02]  /*3b830*/  STL.64 [R1+0xb70], R4 ;  /* 0x000b700401007387 */ /* 0x0001e40000100a00 */
[----:B------:R1:W-:Y:S02]  /*3b840*/  STL.64 [R1+0xb78], R6 ;  /* 0x000b780601007387 */ /* 0x0003e40000100a00 */
[----:B---3--:R-:W-:Y:S02]  /*3b850*/  IMAD.MOV.U32 R12, RZ, RZ, R2 ;  /* 0x000000ffff0c7224 */ /* 0x008fe400078e0002 */
[----:B------:R-:W-:Y:S01]  /*3b860*/  IMAD.MOV.U32 R13, RZ, RZ, R0 ;  /* 0x000000ffff0d7224 */ /* 0x000fe200078e0000 */
[----:B0-----:R-:W2:Y:S01]  /*3b870*/  LDL.LU.64 R4, [R1+0xb60] ;  /* 0x000b600001047983 */ /* 0x001ea20000300a00 */
[----:B------:R-:W-:Y:S02]  /*3b880*/  IMAD.MOV.U32 R2, RZ, RZ, R8 ;  /* 0x000000ffff027224 */ /* 0x000fe400078e0008 */
[----:B------:R-:W-:-:S02]  /*3b890*/  IMAD.MOV.U32 R0, RZ, RZ, R9 ;  /* 0x000000ffff007224 */ /* 0x000fc400078e0009 */
[----:B-1----:R-:W2:Y:S01]  /*3b8a0*/  LDL.LU.64 R6, [R1+0xb68] ;  /* 0x000b680001067983 */ /* 0x002ea20000300a00 */
[----:B------:R-:W3:Y:S01]  /*3b8b0*/  LDL.LU.64 R8, [R1+0xb50] ;  /* 0x000b500001087983 */ /* 0x000ee20000300a00 */
[----:B------:R-:W3:Y:S02]  /*3b8c0*/  LDL.LU.64 R10, [R1+0xb58] ;  /* 0x000b5800010a7983 */ /* 0x000ee40000300a00 */
[----:B------:R-:W4:Y:S02]  /*3b8d0*/  LDL.LU.64 R24, [R1+0xb00] ;  /* 0x000b000001187983 */ /* 0x000f240000300a00 */
[----:B------:R-:W2:Y:S02]  /*3b8e0*/  LDL.LU.64 R26, [R1+0xb08] ;  /* 0x000b0800011a7983 */ /* 0x000ea40000300a00 */
[----:B--2---:R-:W-:Y:S01]  /*3b8f0*/  STL.64 [R1+0xa118], R26 ;  /* 0x00a1181a01007387 */ /* 0x004fe20000100a00 */
[----:B----4-:R0:W-:Y:S03]  /*3b900*/  STL.64 [R1+0xa110], R24 ;  /* 0x00a1101801007387 */ /* 0x0101e60000100a00 */
[----:B0-----:R-:W2:Y:S01]  /*3b910*/  LDL.LU.64 R24, [R1+0xb10] ;  /* 0x000b100001187983 */ /* 0x001ea20000300a00 */
[----:B------:R-:W4:Y:S03]  /*3b920*/  LDL.LU.64 R26, [R1+0xb18] ;  /* 0x000b1800011a7983 */ /* 0x000f260000300a00 */
[----:B----4-:R-:W-:Y:S01]  /*3b930*/  STL.64 [R1+0xa130], R26 ;  /* 0x00a1301a01007387 */ /* 0x010fe20000100a00 */
[----:B--2---:R0:W-:Y:S03]  /*3b940*/  STL.64 [R1+0xa128], R24 ;  /* 0x00a1281801007387 */ /* 0x0041e60000100a00 */
[----:B0-----:R-:W2:Y:S01]  /*3b950*/  LDL.LU.64 R24, [R1+0xb20] ;  /* 0x000b200001187983 */ /* 0x001ea20000300a00 */
[----:B------:R-:W4:Y:S01]  /*3b960*/  LDL.LU.64 R26, [R1+0xb28] ;  /* 0x000b2800011a7983 */ /* 0x000f220000300a00 */
[C---:B------:R-:W-:Y:S02]  /*3b970*/  HMMA.16816.F32.BF16 R16, R20.reuse, R16, R4 ;  /* 0x000000101410723c */ /* 0x040fe40000041804 */
        /* <DEDUP_REMOVED lines=8> */
[----:B------:R-:W4:Y:S06]  /*3ba00*/  LDL.LU.64 R4, [R1+0xa170] ;  /* 0x00a1700001047983 */ /* 0x000f2c0000300a00 */
[----:B------:R0:W-:Y:S01]  /*3ba10*/  STL.64 [R1+0xb60], R16 ;  /* 0x000b601001007387 */ /* 0x0001e20000100a00 */
[----:B------:R1:W-:Y:S04]  /*3ba20*/  STL.64 [R1+0xb68], R18 ;  /* 0x000b681201007387 */ /* 0x0003e80000100a00 */
[----:B0-----:R-:W3:Y:S01]  /*3ba30*/  LDL.LU.64 R16, [R1+0xa168] ;  /* 0x00a1680001107983 */ /* 0x001ee20000300a00 */
[C---:B--2---:R-:W-:Y:S08]  /*3ba40*/  HMMA.16816.F32.BF16 R12, R20.reuse, R12, R24 ;  /* 0x0000000c140c723c */ /* 0x044ff00000041818 */
[----:B---3--:R-:W-:Y:S01]  /*3ba50*/  HMMA.16816.F32.BF16 R8, R20, R16, R8 ;  /* 0x000000101408723c */ /* 0x008fe20000041808 */
[----:B------:R-:W-:-:S02]  /*3ba60*/  IMAD.MOV.U32 R7, RZ, RZ, R16 ;  /* 0x000000ffff077224 */ /* 0x000fc400078e0010 */
[----:B------:R-:W-:Y:S11]  /*3ba70*/  IMAD.MOV.U32 R6, RZ, RZ, R17 ;  /* 0x000000ffff067224 */ /* 0x000ff600078e0011 */
[----:B------:R-:W-:Y:S09]  /*3ba80*/  @!UPT UIADD3 URZ, URZ, URZ, URZ ;  /* 0x0000003f3f3ff290 */ /* 0x000ff2000fffe03f */
[----:B------:R0:W-:Y:S01]  /*3ba90*/  STL.64 [R1+0xb50], R8 ;  /* 0x000b500801007387 */ /* 0x0001e20000100a00 */
[----:B------:R2:W-:Y:S02]  /*3baa0*/  STL.64 [R1+0xb58], R10 ;  /* 0x000b580a01007387 */ /* 0x0005e40000100a00 */
[----:B------:R-:W3:Y:S02]  /*3bab0*/  LDL.LU.64 R16, [R1+0xfa0] ;  /* 0x000fa00001107983 */ /* 0x000ee40000300a00 */
[----:B-1----:R-:W3:Y:S01]  /*3bac0*/  LDL.LU.64 R18, [R1+0xfa8] ;  /* 0x000fa80001127983 */ /* 0x002ee20000300a00 */
[----:B0-----:R-:W3:Y:S01]  /*3bad0*/  LDL.LU.64 R8, [R1+0xf90] ;  /* 0x000f900001087983 */ /* 0x001ee20000300a00 */
[----:B--2---:R-:W2:Y:S02]  /*3bae0*/  LDL.LU.64 R10, [R1+0xf98] ;  /* 0x000f9800010a7983 */ /* 0x004ea40000300a00 */
[----:B------:R-:W-:Y:S02]  /*3baf0*/  STL.64 [R1+0xa0b8], R6 ;  /* 0x00a0b80601007387 */ /* 0x000fe40000100a00 */
[----:B----4-:R-:W-:Y:S01]  /*3bb00*/  STL.64 [R1+0xa0b0], R4 ;  /* 0x00a0b00401007387 */ /* 0x010fe20000100a00 */
[----:B------:R-:W4:Y:S01]  /*3bb10*/  LDL.LU.64 R26, [R1+0xa160] ;  /* 0x00a16000011a7983 */ /* 0x000f220000300a00 */
[----:B------:R-:W4:Y:S02]  /*3bb20*/  LDL.LU.64 R24, [R1+0xa158] ;  /* 0x00a1580001187983 */ /* 0x000f240000300a00 */
[----:B------:R0:W-:Y:S02]  /*3bb30*/  STL.64 [R1+0xb40], R12 ;  /* 0x000b400c01007387 */ /* 0x0001e40000100a00 */
[----:B------:R4:W-:Y:S01]  /*3bb40*/  STL.64 [R1+0xb48], R14 ;  /* 0x000b480e01007387 */ /* 0x0009e20000100a00 */
[----:B0-----:R-:W4:Y:S02]  /*3bb50*/  LDL.LU.64 R12, [R1+0xa150] ;  /* 0x00a15000010c7983 */ /* 0x001f240000300a00 */
[C---:B----4-:R-:W-:Y:S02]  /*3bb60*/  HMMA.16816.F32.BF16 R12, R20.reuse, R12, R24 ;  /* 0x0000000c140c723c */ /* 0x050fe40000041818 */
[----:B------:R-:W4:Y:S01]  /*3bb70*/  LDL.LU.64 R26, [R1+0xa148] ;  /* 0x00a14800011a7983 */ /* 0x000f220000300a00 */
[----:B------:R-:W4:Y:S11]  /*3bb80*/  LDL.LU.64 R24, [R1+0xa140] ;  /* 0x00a1400001187983 */ /* 0x000f360000300a00 */
[----:B------:R-:W-:Y:S09]  /*3bb90*/  @!UPT UIADD3 URZ, URZ, URZ, URZ ;  /* 0x0000003f3f3ff290 */ /* 0x000ff2000fffe03f */
[----:B------:R0:W-:Y:S01]  /*3bba0*/  STL.64 [R1+0xb30], R12 ;  /* 0x000b300c01007387 */ /* 0x0001e20000100a00 */
[----:B------:R4:W-:Y:S03]  /*3bbb0*/  STL.64 [R1+0xb38], R14 ;  /* 0x000b380e01007387 */ /* 0x0009e60000100a00 */
[----:B0-----:R-:W4:Y:S02]  /*3bbc0*/  LDL.LU.64 R12, [R1+0xa138] ;  /* 0x00a13800010c7983 */ /* 0x001f240000300a00 */
[C---:B----4-:R-:W-:Y:S02]  /*3bbd0*/  HMMA.16816.F32.BF16 R12, R20.reuse, R12, R24 ;  /* 0x0000000c140c723c */ /* 0x050fe40000041818 */
[----:B------:R-:W4:Y:S01]  /*3bbe0*/  LDL.LU.64 R26, [R1+0xa130] ;  /* 0x00a13000011a7983 */ /* 0x000f220000300a00 */
[----:B------:R-:W4:Y:S11]  /*3bbf0*/  LDL.LU.64 R24, [R1+0xa128] ;  /* 0x00a1280001187983 */ /* 0x000f360000300a00 */
[----:B------:R-:W-:Y:S09]  /*3bc00*/  @!UPT UIADD3 URZ, URZ, URZ, URZ ;  /* 0x0000003f3f3ff290 */ /* 0x000ff2000fffe03f */
[----:B------:R0:W-:Y:S01]  /*3bc10*/  STL.64 [R1+0xb20], R12 ;  /* 0x000b200c01007387 */ /* 0x0001e20000100a00 */
[----:B------:R4:W-:Y:S03]  /*3bc20*/  STL.64 [R1+0xb28], R14 ;  /* 0x000b280e01007387 */ /* 0x0009e60000100a00 */
[----:B0-----:R-:W4:Y:S01]  /*3bc30*/  LDL.LU.64 R12, [R1+0xa120] ;  /* 0x00a12000010c7983 */ /* 0x001f220000300a00 */
[----:B------:R-:W-:Y:S02]  /*3bc40*/  IMAD.MOV.U32 R4, RZ, RZ, R29 ;  /* 0x000000ffff047224 */ /* 0x000fe400078e001d */
[----:B------:R-:W-:Y:S01]  /*3bc50*/  IMAD.MOV.U32 R5, RZ, RZ, R28 ;  /* 0x000000ffff057224 */ /* 0x000fe200078e001c */
[C---:B----4-:R-:W-:Y:S01]  /*3bc60*/  HMMA.16816.F32.BF16 R12, R20.reuse, R12, R24 ;  /* 0x0000000c140c723c */ /* 0x050fe20000041818 */
[----:B------:R-:W4:Y:S01]  /*3bc70*/  LDL.LU.64 R26, [R1+0xa118] ;  /* 0x00a11800011a7983 */ /* 0x000f220000300a00 */
[----:B------:R-:W4:Y:S11]  /*3bc80*/  LDL.LU.64 R24, [R1+0xa110] ;  /* 0x00a1100001187983 */ /* 0x000f360000300a00 */
[----:B------:R-:W-:Y:S10]  /*3bc90*/  @!UPT UIADD3 URZ, URZ, URZ, URZ ;  /* 0x0000003f3f3ff290 */ /* 0x000ff4000fffe03f */
[----:B------:R0:W-:Y:S01]  /*3bca0*/  STL.64 [R1+0xb10], R12 ;  /* 0x000b100c01007387 */ /* 0x0001e20000100a00 */
[----:B------:R-:W-:Y:S03]  /*3bcb0*/  STL.64 [R1+0xb18], R14 ;  /* 0x000b180e01007387 */ /* 0x000fe60000100a00 */
[----:B0-----:R-:W2:Y:S01]  /*3bcc0*/  LDL.LU.64 R12, [R1+0xa108] ;  /* 0x00a10800010c7983 */ /* 0x001ea20000300a00 */
[C---:B----4-:R-:W-:Y:S03]  /*3bcd0*/  HMMA.16816.F32.BF16 R4, R20.reuse, R4, R24 ;  /* 0x000000041404723c */ /* 0x050fe60000041818 */
[----:B------:R-:W3:Y:S11]  /*3bce0*/  LDL.LU.64 R24, [R1+0xa100] ;  /* 0x00a1000001187983 */ /* 0x000ef60000300a00 */
[----:B------:R-:W-:Y:S09]  /*3bcf0*/  @!UPT UIADD3 URZ, URZ, URZ, URZ ;  /* 0x0000003f3f3ff290 */ /* 0x000ff2000fffe03f */
[----:B------:R0:W-:Y:S01]  /*3bd00*/  STL.64 [R1+0xb00], R4 ;  /* 0x000b000401007387 */ /* 0x0001e20000100a00 */
[----:B------:R1:W-:Y:S03]  /*3bd10*/  STL.64 [R1+0xb08], R6 ;  /* 0x000b080601007387 */ /* 0x0003e60000100a00 */
[----:B0-----:R-:W4:Y:S01]  /*3bd20*/  LDL.LU.64 R4, [R1+0xf60] ;  /* 0x000f600001047983 */ /* 0x001f220000300a00 */
[----:B-1----:R-:W2:Y:S01]  /*3bd30*/  LDL.LU.64 R6, [R1+0xf68] ;  /* 0x000f680001067983 */ /* 0x002ea20000300a00 */
[----:B---3--:R-:W-:Y:S02]  /*3bd40*/  HMMA.16816.F32.BF16 R20, R20, R24, R16 ;  /* 0x000000181414723c */ /* 0x008fe40000041810 */
[----:B--2---:R-:W-:Y:S01]  /*3bd50*/  STL.64 [R1+0xa0d8], R6 ;  /* 0x00a0d80601007387 */ /* 0x004fe20000100a00 */
[----:B----4-:R0:W-:Y:S03]  /*3bd60*/  STL.64 [R1+0xa0d0], R4 ;  /* 0x00a0d00401007387 */ /* 0x0101e60000100a00 */
[----:B0-----:R-:W2:Y:S01]  /*3bd70*/  LDL.LU.64 R4, [R1+0xf70] ;  /* 0x000f700001047983 */ /* 0x001ea20000300a00 */
[----:B------:R-:W2:Y:S02]  /*3bd80*/  LDL.LU.64 R6, [R1+0xf78] ;  /* 0x000f780001067983 */ /* 0x000ea40000300a00 */
[----:B------:R-:W3:Y:S02]  /*3bd90*/  LDL.LU.64 R18, [R1+0xa0f8] ;  /* 0x00a0f80001127983 */ /* 0x000ee40000300a00 */
[----:B------:R-:W3:Y:S11]  /*3bda0*/  LDL.LU.64 R16, [R1+0xa0f0] ;  /* 0x00a0f00001107983 */ /* 0x000ef60000300a00 */
[----:B------:R-:W-:Y:S01]  /*3bdb0*/  @!UPT UIADD3 URZ, URZ, URZ, URZ ;  /* 0x0000003f3f3ff290 */ /* 0x000fe2000fffe03f */
[----:B------:R0:W-:Y:S01]  /*3bdc0*/  STL.64 [R1+0x750], R20 ;  /* 0x0007501401007387 */ /* 0x0001e20000100a00 */
[----:B------:R-:W-:Y:S03]  /*3bdd0*/  STL.64 [R1+0x758], R22 ;  /* 0x0007581601007387 */ /* 0x000fe60000100a00 */
[----:B0-----:R-:W3:Y:S01]  /*3bde0*/  LDL.64 R20, [R1+0x20] ;  /* 0x0000200001147983 */ /* 0x001ee20000100a00 */
[----:B------:R0:W-:Y:S03]  /*3bdf0*/  STL.64 [R1+0xa038], R24 ;  /* 0x00a0381801007387 */ /* 0x0001e60000100a00 */
[----:B0-----:R-:W4:Y:S01]  /*3be00*/  LDL.LU.64 R24, [R1+0xf80] ;  /* 0x000f800001187983 */ /* 0x001f220000300a00 */
[----:B------:R-:W4:Y:S01]  /*3be10*/  LDL.LU.64 R26, [R1+0xf88] ;  /* 0x000f8800011a7983 */ /* 0x000f220000300a00 */
[C---:B---3--:R-:W-:Y:S08]  /*3be20*/  HMMA.16816.F32.BF16 R8, R16.reuse, R20, R8 ;  /* 0x000000141008723c */ /* 0x048ff00000041808 */
[----:B----4-:R-:W-:Y:S11]  /*3be30*/  HMMA.16816.F32.BF16 R24, R16, R12, R24 ;  /* 0x0000000c1018723c */ /* 0x010ff60000041818 */
[----:B------:R-:W-:Y:S04]  /*3be40*/  @!UPT UIADD3 URZ, URZ, URZ, URZ ;  /* 0x0000003f3f3ff290 */ /* 0x000fe8000fffe03f */
[----:B------:R0:W-:Y:S01]  /*3be50*/  STL.64 [R1+0x740], R8 ;  /* 0x0007400801007387 */ /* 0x0001e20000100a00 */
[----:B------:R1:W-:Y:S03]  /*3be60*/  STL.64 [R1+0x748], R10 ;  /* 0x0007480a01007387 */ /* 0x0003e60000100a00 */
[----:B0-----:R-:W3:Y:S01]  /*3be70*/  LDL.LU.64 R8, [R1+0xa0e8] ;  /* 0x00a0e80001087983 */ /* 0x001ee20000300a00 */
[----:B-1----:R-:W-:Y:S02]  /*3be80*/  IMAD.MOV.U32 R11, RZ, RZ, R20 ;  /* 0x000000ffff0b7224 */ /* 0x002fe400078e0014 */
[----:B------:R-:W-:Y:S02]  /*3be90*/  IMAD.MOV.U32 R10, RZ, RZ, R21 ;  /* 0x000000ffff0a7224 */ /* 0x000fe400078e0015 */
[----:B------:R-:W4:Y:S01]  /*3bea0*/  LDL.LU.64 R20, [R1+0xae0] ;  /* 0x000ae00001147983 */ /* 0x000f220000300a00 */
[----:B------:R-:W4:Y:S02]  /*3beb0*/  LDL.LU.64 R22, [R1+0xae8] ;  /* 0x000ae80001167983 */ /* 0x000f240000300a00 */
[----:B------:R0:W-:Y:S02]  /*3bec0*/  STL.64 [R1+0x730], R24 ;  /* 0x0007301801007387 */ /* 0x0001e40000100a00 */
[----:B------:R-:W-:Y:S02]  /*3bed0*/  STL.64 [R1+0x738], R26 ;  /* 0x0007381a01007387 */ /* 0x000fe40000100a00 */
[----:B0-----:R-:W-:-:S02]  /*3bee0*/  IMAD.MOV.U32 R25, RZ, RZ, R12 ;  /* 0x000000ffff197224 */ /* 0x001fc400078e000c */
[----:B------:R-:W-:Y:S02]  /*3bef0*/  IMAD.MOV.U32 R24, RZ, RZ, R13 ;  /* 0x000000ffff187224 */ /* 0x000fe400078e000d */
[----:B------:R-:W2:Y:S03]  /*3bf00*/  LDL.LU.64 R12, [R1+0xa0e0] ;  /* 0x00a0e000010c7983 */ /* 0x000ea60000300a00 */
[----:B------:R0:W-:Y:S02]  /*3bf10*/  STL.64 [R1+0xa050], R24 ;  /* 0x00a0501801007387 */ /* 0x0001e40000100a00 */
[----:B0-----:R-:W3:Y:S01]  /*3bf20*/  LDL.64 R24, [R1+0x80] ;  /* 0x0000800001187983 */ /* 0x001ee20000100a00 */
[C---:B--2---:R-:W-:Y:S03]  /*3bf30*/  HMMA.16816.F32.BF16 R12, R16.reuse, R12, R4 ;  /* 0x0000000c100c723c */ /* 0x044fe60000041804 */
[----:B---3--:R0:W-:Y:S04]  /*3bf40*/  STL.64 [R1+0xa060], R24 ;  /* 0x00a0601801007387 */ /* 0x0081e80000100a00 */
[----:B0-----:R-:W2:Y:S01]  /*3bf50*/  LDL.LU.64 R24, [R1+0xf50] ;  /* 0x000f500001187983 */ /* 0x001ea20000300a00 */
[----:B------:R-:W2:Y:S02]  /*3bf60*/  LDL.LU.64 R26, [R1+0xf58] ;  /* 0x000f5800011a7983 */ /* 0x000ea40000300a00 */
[----:B------:R-:W3:Y:S02]  /*3bf70*/  LDL.LU.64 R6, [R1+0xa0d8] ;  /* 0x00a0d80001067983 */ /* 0x000ee40000300a00 */
[----:B------:R-:W3:Y:S11]  /*3bf80*/  LDL.LU.64 R4, [R1+0xa0d0] ;  /* 0x00a0d00001047983 */ /* 0x000ef60000300a00 */
[----:B------:R-:W-:Y:S01]  /*3bf90*/  STL.64 [R1+0x720], R12 ;  /* 0x0007200c01007387 */ /* 0x000fe20000100a00 */
[----:B------:R0:W-:Y:S03]  /*3bfa0*/  STL.64 [R1+0x728], R14 ;  /* 0x0007280e01007387 */ /* 0x0001e60000100a00 */
[----:B0-----:R-:W2:Y:S01]  /*3bfb0*/  LDL.LU.64 R14, [R1+0xa0c8] ;  /* 0x00a0c800010e7983 */ /* 0x001ea20000300a00 */
[----:B------:R-:W3:Y:S02]  /*3bfc0*/  LDL.LU.64 R12, [R1+0xa0c0] ;  /* 0x00a0c000010c7983 */ /* 0x000ee40000300a00 */
[C---:B---3--:R-:W-:Y:S11]  /*3bfd0*/  HMMA.16816.F32.BF16 R4, R16.reuse, R12, R4 ;  /* 0x0000000c1004723c */ /* 0x048ff60000041804 */
[----:B------:R-:W-:Y:S11]  /*3bfe0*/  @!UPT UIADD3 URZ, URZ, URZ, URZ ;  /* 0x0000003f3f3ff290 */ /* 0x000ff6000fffe03f */
[----:B------:R-:W-:Y:S01]  /*3bff0*/  @!UPT UIADD3 URZ, URZ, URZ, URZ ;  /* 0x0000003f3f3ff290 */ /* 0x000fe2000fffe03f */
[----:B------:R-:W-:Y:S01]  /*3c000*/  STL.64 [R1+0x710], R4 ;  /* 0x0007100401007387 */ /* 0x000fe20000100a00 */
[----:B------:R0:W-:Y:S03]  /*3c010*/  STL.64 [R1+0x718], R6 ;  /* 0x0007180601007387 */ /* 0x0001e60000100a00 */
[----:B0-----:R-:W3:Y:S01]  /*3c020*/  LDL.LU.64 R6, [R1+0xa0b8] ;  /* 0x00a0b80001067983 */ /* 0x001ee20000300a00 */
[----:B------:R-:W4:Y:S02]  /*3c030*/  LDL.LU.64 R4, [R1+0xa0b0] ;  /* 0x00a0b00001047983 */ /* 0x000f240000300a00 */
[----:B------:R-:W-:Y:S01]  /*3c040*/  STL.64 [R1+0xa058], R12 ;  /* 0x00a0580c01007387 */ /* 0x000fe20000100a00 */
[----:B--2---:R-:W-:Y:S01]  /*3c050*/  HMMA.16816.F32.BF16 R24, R16, R8, R24 ;  /* 0x000000081018723c */ /* 0x004fe20000041818 */
[----:B------:R0:W-:Y:S06]  /*3c060*/  STL.64 [R1+0xa048], R8 ;  /* 0x00a0480801007387 */ /* 0x0001ec0000100a00 */
[----:B0-----:R-:W-:-:S02]  /*3c070*/  IMAD.MOV.U32 R8, RZ, RZ, R15 ;  /* 0x000000ffff087224 */ /* 0x001fc400078e000f */
[----:B------:R-:W-:Y:S01]  /*3c080*/  IMAD.MOV.U32 R9, RZ, RZ, R14 ;  /* 0x000000ffff097224 */ /* 0x000fe200078e000e */
[----:B------:R-:W-:Y:S11]  /*3c090*/  STL.64 [R1+0xa098], R10 ;  /* 0x00a0980a01007387 */ /* 0x000ff60000100a00 */
[----:B------:R-:W-:Y:S02]  /*3c0a0*/  @!UPT UIADD3 URZ, URZ, URZ, URZ ;  /* 0x0000003f3f3ff290 */ /* 0x000fe4000fffe03f */
[----:B------:R-:W-:Y:S01]  /*3c0b0*/  STL.64 [R1+0x700], R24 ;  /* 0x0007001801007387 */ /* 0x000fe20000100a00 */
[----:B------:R-:W-:Y:S01]  /*3c0c0*/  STL.64 [R1+0x708], R26 ;  /* 0x0007081a01007387 */ /* 0x000fe20000100a00 */
[C---:B----4-:R-:W-:Y:S02]  /*3c0d0*/  HMMA.16816.F32.BF16 R12, R16.reuse, R4, R20 ;  /* 0x00000004100c723c */ /* 0x050fe40000041814 */
[----:B------:R-:W-:Y:S04]  /*3c0e0*/  STL.64 [R1+0xa068], R4 ;  /* 0x00a0680401007387 */ /* 0x000fe80000100a00 */
[----:B------:R-:W0:Y:S11]  /*3c0f0*/  LDSM.16.MT88.4 R20, [R3+0x200] ;  /* 0x000200000314783b */ /* 0x000e360000004200 */
[----:B------:R-:W-:Y:S06]  /*3c100*/  @!UPT UIADD3 URZ, URZ, URZ, URZ ;  /* 0x0000003f3f3ff290 */ /* 0x000fec000fffe03f */
[----:B------:R1:W-:Y:S01]  /*3c110*/  STL.64 [R1+0x6f0], R12 ;  /* 0x0006f00c01007387 */ /* 0x0003e20000100a00 */
[----:B------:R2:W-:Y:S03]  /*3c120*/  STL.64 [R1+0x6f8], R14 ;  /* 0x0006f80e01007387 */ /* 0x0005e60000100a00 */
[----:B-1----:R-:W4:Y:S01]  /*3c130*/  LDL.LU.64 R12, [R1+0xf20] ;  /* 0x000f2000010c7983 */ /* 0x002f220000300a00 */
[----:B--2---:R-:W2:Y:S02]  /*3c140*/  LDL.LU.64 R14, [R1+0xf28] ;  /* 0x000f2800010e7983 */ /* 0x004ea40000300a00 */
[----:B---3--:R-:W-:Y:S02]  /*3c150*/  IMAD.MOV.U32 R4, RZ, RZ, R7 ;  /* 0x000000ffff047224 */ /* 0x008fe400078e0007 */
[----:B------:R-:W-:Y:S01]  /*3c160*/  IMAD.MOV.U32 R5, RZ, RZ, R6 ;  /* 0x000000ffff057224 */ /* 0x000fe200078e0006 */
[----:B--2---:R-:W-:Y:S01]  /*3c170*/  STL.64 [R1+0xa0a8], R14 ;  /* 0x00a0a80e01007387 */ /* 0x004fe20000100a00 */
[----:B----4-:R1:W-:Y:S03]  /*3c180*/  STL.64 [R1+0xa0a0], R12 ;  /* 0x00a0a00c01007387 */ /* 0x0103e60000100a00 */
[----:B-1----:R-:W2:Y:S01]  /*3c190*/  LDL.LU.64 R12, [R1+0xaf0] ;  /* 0x000af000010c7983 */ /* 0x002ea20000300a00 */
[----:B------:R-:W2:Y:S02]  /*3c1a0*/  LDL.LU.64 R14, [R1+0xaf8] ;  /* 0x000af800010e7983 */ /* 0x000ea40000300a00 */
[----:B------:R1:W-:Y:S02]  /*3c1b0*/  STL.64 [R1+0xa080], R4 ;  /* 0x00a0800401007387 */ /* 0x0003e40000100a00 */
[----:B-1----:R-:W3:Y:S01]  /*3c1c0*/  LDL.64 R4, [R1+0xb0] ;  /* 0x0000b00001047983 */ /* 0x002ee20000100a00 */
[----:B------:R-:W4:Y:S02]  /*3c1d0*/  LDL.LU.64 R24, [R1+0xef0] ;  /* 0x000ef00001187983 */ /* 0x000f240000300a00 */
[----:B------:R-:W2:Y:S02]  /*3c1e0*/  LDL.LU.64 R26, [R1+0xef8] ;  /* 0x000ef800011a7983 */ /* 0x000ea40000300a00 */
[----:B--2---:R-:W-:Y:S01]  /*3c1f0*/  STL.64 [R1+0xa078], R26 ;  /* 0x00a0781a01007387 */ /* 0x004fe20000100a00 */
[----:B----4-:R1:W-:Y:S03]  /*3c200*/  STL.64 [R1+0xa070], R24 ;  /* 0x00a0701801007387 */ /* 0x0103e60000100a00 */
[----:B-1----:R-:W2:Y:S01]  /*3c210*/  LDL.LU.64 R24, [R1+0xac0] ;  /* 0x000ac00001187983 */ /* 0x002ea20000300a00 */
[----:B------:R-:W4:Y:S01]  /*3c220*/  LDL.LU.64 R26, [R1+0xac8] ;  /* 0x000ac800011a7983 */ /* 0x000f220000300a00 */
[----:B------:R-:W-:Y:S02]  /*3c230*/  HMMA.16816.F32.BF16 R8, R16, R8, R12 ;  /* 0x000000081008723c */ /* 0x000fe4000004180c */
[----:B----4-:R-:W-:Y:S01]  /*3c240*/  STL.64 [R1+0xa090], R26 ;  /* 0x00a0901a01007387 */ /* 0x010fe20000100a00 */
[----:B--2---:R1:W-:Y:S03]  /*3c250*/  STL.64 [R1+0xa088], R24 ;  /* 0x00a0881801007387 */ /* 0x0043e60000100a00 */
[----:B-1----:R-:W2:Y:S01]  /*3c260*/  LDL.LU.64 R24, [R1+0xad0] ;  /* 0x000ad00001187983 */ /* 0x002ea20000300a00 */
[----:B------:R-:W2:Y:S02]  /*3c270*/  LDL.LU.64 R26, [R1+0xad8] ;  /* 0x000ad800011a7983 */ /* 0x000ea40000300a00 */
[----:B0-----:R-:W-:Y:S02]  /*3c280*/  STL.64 [R1+0x9f10], R22 ;  /* 0x009f101601007387 */ /* 0x001fe40000100a00 */
[----:B------:R0:W-:Y:S01]  /*3c290*/  STL.64 [R1+0x9f08], R20 ;  /* 0x009f081401007387 */ /* 0x0001e20000100a00 */
[----:B------:R-:W4:Y:S01]  /*3c2a0*/  LDL.LU.64 R14, [R1+0xa0a8] ;  /* 0x00a0a800010e7983 */ /* 0x000f220000300a00 */
[----:B------:R-:W4:Y:S02]  /*3c2b0*/  LDL.LU.64 R12, [R1+0xa0a0] ;  /* 0x00a0a000010c7983 */ /* 0x000f240000300a00 */
[----:B0-----:R-:W-:-:S02]  /*3c2c0*/  IMAD.MOV.U32 R20, RZ, RZ, R2 ;  /* 0x000000ffff147224 */ /* 0x001fc400078e0002 */
[----:B------:R-:W-:-:S06]  /*3c2d0*/  IMAD.MOV.U32 R21, RZ, RZ, R0 ;  /* 0x000000ffff157224 */ /* 0x000fcc00078e0000 */
[----:B------:R-:W-:Y:S01]  /*3c2e0*/  STL.64 [R1+0xaf0], R8 ;  /* 0x000af00801007387 */ /* 0x000fe20000100a00 */
[----:B------:R0:W-:Y:S03]  /*3c2f0*/  STL.64 [R1+0xaf8], R10 ;  /* 0x000af80a01007387 */ /* 0x0001e60000100a00 */
[----:B0-----:R-:W2:Y:S01]  /*3c300*/  LDL.LU.64 R10, [R1+0xa098] ;  /* 0x00a09800010a7983 */ /* 0x001ea20000300a00 */
[----:B---3--:R-:W-:Y:S02]  /*3c310*/  IMAD.MOV.U32 R2, RZ, RZ, R4 ;  /* 0x000000ffff027224 */ /* 0x008fe400078e0004 */
[----:B------:R-:W-:Y:S01]  /*3c320*/  IMAD.MOV.U32 R0, RZ, RZ, R5 ;  /* 0x000000ffff007224 */ /* 0x000fe200078e0005 */
[C---:B----4-:R-:W-:Y:S08]  /*3c330*/  HMMA.16816.F32.BF16 R12, R16.reuse, R20, R12 ;  /* 0x00000014100c723c */ /* 0x050ff0000004180c */
[C---:B--2---:R-:W-:Y:S11]  /*3c340*/  HMMA.16816.F32.BF16 R24, R16.reuse, R4, R24 ;  /* 0x000000041018723c */ /* 0x044ff60000041818 */
[----:B------:R-:W-:Y:S04]  /*3c350*/  @!UPT UIADD3 URZ, URZ, URZ, URZ ;  /* 0x0000003f3f3ff290 */ /* 0x000fe8000fffe03f */
[----:B------:R0:W-:Y:S01]  /*3c360*/  STL.64 [R1+0xae0], R12 ;  /* 0x000ae00c01007387 */ /* 0x0001e20000100a00 */
[----:B------:R1:W-:Y:S03]  /*3c370*/  STL.64 [R1+0xae8], R14 ;  /* 0x000ae80e01007387 */ /* 0x0003e60000100a00 */
[----:B0-----:R-:W2:Y:S01]  /*3c380*/  LDL.LU.64 R12, [R1+0xaa0] ;  /* 0x000aa000010c7983 */ /* 0x001ea20000300a00 */
[----:B-1----:R-:W2:Y:S02]  /*3c390*/  LDL.LU.64 R14, [R1+0xaa8] ;  /* 0x000aa800010e7983 */ /* 0x002ea40000300a00 */
[----:B------:R-:W3:Y:S02]  /*3c3a0*/  LDL.64 R8, [R1+0x70] ;  /* 0x0000700001087983 */ /* 0x000ee40000100a00 */
[----:B------:R-:W-:Y:S01]  /*3c3b0*/  STL [R1+0x9fa4], R20 ;  /* 0x009fa41401007387 */ /* 0x000fe20000100800 */
[----:B------:R0:W-:Y:S04]  /*3c3c0*/  STL [R1+0x9fa0], R21 ;  /* 0x009fa01501007387 */ /* 0x0001e80000100800 */
[----:B0-----:R-:W4:Y:S01]  /*3c3d0*/  LDL.64 R20, [R1+0x90] ;  /* 0x0000900001147983 */ /* 0x001f220000100a00 */
[----:B------:R-:W-:Y:S02]  /*3c3e0*/  STL.64 [R1+0xad0], R24 ;  /* 0x000ad01801007387 */ /* 0x000fe40000100a00 */
[----:B------:R0:W-:Y:S02]  /*3c3f0*/  STL.64 [R1+0xad8], R26 ;  /* 0x000ad81a01007387 */ /* 0x0001e40000100a00 */
[----:B0-----:R-:W2:Y:S01]  /*3c400*/  LDL.LU.64 R26, [R1+0xa090] ;  /* 0x00a09000011a7983 */ /* 0x001ea20000300a00 */
[----:B------:R-:W2:Y:S02]  /*3c410*/  LDL.LU.64 R24, [R1+0xa088] ;  /* 0x00a0880001187983 */ /* 0x000ea40000300a00 */
[----:B------:R-:W2:Y:S02]  /*3c420*/  LDL.LU.64 R4, [R1+0xa080] ;  /* 0x00a0800001047983 */ /* 0x000ea40000300a00 */
[----:B------:R-:W-:Y:S01]  /*3c430*/  STL [R1+0x9fac], R0 ;  /* 0x009fac0001007387 */ /* 0x000fe20000100800 */
[----:B------:R-:W-:Y:S01]  /*3c440*/  STL [R1+0x9fa8], R2 ;  /* 0x009fa80201007387 */ /* 0x000fe20000100800 */
[C---:B--2---:R-:W-:Y:S03]  /*3c450*/  HMMA.16816.F32.BF16 R4, R16.reuse, R4, R24 ;  /* 0x000000041004723c */ /* 0x044fe60000041818 */
[----:B------:R-:W4:Y:S01]  /*3c460*/  LDL.LU.64 R26, [R1+0xa078] ;  /* 0x00a07800011a7983 */ /* 0x000f220000300a00 */
[----:B------:R-:W4:Y:S11]  /*3c470*/  LDL.LU.64 R24, [R1+0xa070] ;  /* 0x00a0700001187983 */ /* 0x000f360000300a00 */
[----:B------:R-:W-:Y:S08]  /*3c480*/  @!UPT UIADD3 URZ, URZ, URZ, URZ ;  /* 0x0000003f3f3ff290 */ /* 0x000ff0000fffe03f */
[----:B------:R0:W-:Y:S01]  /*3c490*/  STL.64 [R1+0xac0], R4 ;  /* 0x000ac00401007387 */ /* 0x0001e20000100a00 */
[----:B------:R-:W-:Y:S03]  /*3c4a0*/  STL.64 [R1+0xac8], R6 ;  /* 0x000ac80601007387 */ /* 0x000fe60000100a00 */
[----:B0-----:R-:W2:Y:S01]  /*3c4b0*/  LDL.LU.64 R4, [R1+0xa068] ;  /* 0x00a0680001047983 */ /* 0x001ea20000300a00 */
[C---:B----4-:R-:W-:Y:S11]  /*3c4c0*/  HMMA.16816.F32.BF16 R24, R16.reuse, R20, R24 ;  /* 0x000000141018723c */ /* 0x050ff60000041818 */
[----:B------:R-:W-:Y:S11]  /*3c4d0*/  @!UPT UIADD3 URZ, URZ, URZ, URZ ;  /* 0x0000003f3f3ff290 */ /* 0x000ff6000fffe03f */
[----:B------:R-:W-:Y:S01]  /*3c4e0*/  @!UPT UIADD3 URZ, URZ, URZ, URZ ;  /* 0x0000003f3f3ff290 */ /* 0x000fe2000fffe03f */
[----:B------:R0:W-:Y:S01]  /*3c4f0*/  STL.64 [R1+0xab0], R24 ;  /* 0x000ab01801007387 */ /* 0x0001e20000100a00 */
[----:B------:R-:W-:Y:S03]  /*3c500*/  STL.64 [R1+0xab8], R26 ;  /* 0x000ab81a01007387 */ /* 0x000fe60000100a00 */
[----:B0-----:R-:W4:Y:S01]  /*3c510*/  LDL.LU.64 R24, [R1+0xa060] ;  /* 0x00a0600001187983 */ /* 0x001f220000300a00 */
[----:B------:R-:W-:Y:S02]  /*3c520*/  IMAD.MOV.U32 R7, RZ, RZ, R20 ;  /* 0x000000ffff077224 */ /* 0x000fe400078e0014 */
[----:B------:R-:W-:Y:S02]  /*3c530*/  IMAD.MOV.U32 R6, RZ, RZ, R21 ;  /* 0x000000ffff067224 */ /* 0x000fe400078e0015 */
[----:B------:R-:W3:Y:S01]  /*3c540*/  LDL.LU.64 R20, [R1+0xa90] ;  /* 0x000a900001147983 */ /* 0x000ee20000300a00 */
[----:B------:R-:W3:Y:S02]  /*3c550*/  LDL.LU.64 R22, [R1+0xa98] ;  /* 0x000a980001167983 */ /* 0x000ee40000300a00 */
[----:B------:R-:W-:Y:S02]  /*3c560*/  STL.64 [R1+0x9fb8], R6 ;  /* 0x009fb80601007387 */ /* 0x000fe40000100a00 */
[----:B--2---:R0:W-:Y:S02]  /*3c570*/  STL.64 [R1+0x9fb0], R4 ;  /* 0x009fb00401007387 */ /* 0x0041e40000100a00 */
[----:B0-----:R-:W2:Y:S01]  /*3c580*/  LDL.64 R4, [R1+0x60] ;  /* 0x0000600001047983 */ /* 0x001ea20000100a00 */
[C---:B----4-:R-:W-:Y:S11]  /*3c590*/  HMMA.16816.F32.BF16 R12, R16.reuse, R24, R12 ;  /* 0x00000018100c723c */ /* 0x050ff6000004180c */
[----:B------:R-:W-:Y:S11]  /*3c5a0*/  @!UPT UIADD3 URZ, URZ, URZ, URZ ;  /* 0x0000003f3f3ff290 */ /* 0x000ff6000fffe03f */
[----:B------:R-:W-:Y:S01]  /*3c5b0*/  @!UPT UIADD3 URZ, URZ, URZ, URZ ;  /* 0x0000003f3f3ff290 */ /* 0x000fe2000fffe03f */
[----:B------:R0:W-:Y:S01]  /*3c5c0*/  STL.64 [R1+0xaa0], R12 ;  /* 0x000aa00c01007387 */ /* 0x0001e20000100a00 */
[----:B------:R1:W-:Y:S03]  /*3c5d0*/  STL.64 [R1+0xaa8], R14 ;  /* 0x000aa80e01007387 */ /* 0x0003e60000100a00 */
[----:B0-----:R-:W4:Y:S01]  /*3c5e0*/  LDL.LU.64 R12, [R1+0xa058] ;  /* 0x00a05800010c7983 */ /* 0x001f220000300a00 */
[----:B-1----:R-:W-:Y:S02]  /*3c5f0*/  IMAD.MOV.U32 R15, RZ, RZ, R24 ;  /* 0x000000ffff0f7224 */ /* 0x002fe400078e0018 */
[----:B------:R-:W-:Y:S02]  /*3c600*/  IMAD.MOV.U32 R14, RZ, RZ, R25 ;  /* 0x000000ffff0e7224 */ /* 0x000fe400078e0019 */
[----:B------:R-:W2:Y:S03]  /*3c610*/  LDL.LU.64 R24, [R1+0xa050] ;  /* 0x00a0500001187983 */ /* 0x000ea60000300a00 */
[----:B------:R-:W-:Y:S01]  /*3c620*/  STL.64 [R1+0x9fd8], R14 ;  /* 0x009fd80e01007387 */ /* 0x000fe20000100a00 */
[----:B----4-:R0:W-:Y:S04]  /*3c630*/  STL.64 [R1+0x9fd0], R12 ;  /* 0x009fd00c01007387 */ /* 0x0101e80000100a00 */
[----:B0-----:R-:W4:Y:S01]  /*3c640*/  LDL.64 R12, [R1] ;  /* 0x00000000010c7983 */ /* 0x001f220000100a00 */
[----:B---3--:R-:W-:Y:S03]  /*3c650*/  HMMA.16816.F32.BF16 R20, R16, R8, R20 ;  /* 0x000000081014723c */ /* 0x008fe60000041814 */
[----:B----4-:R2:W-:Y:S02]  /*3c660*/  STL.64 [R1+0x9ff0], R12 ;  /* 0x009ff00c01007387 */ /* 0x0105e40000100a00 */
[----:B--2---:R-:W-:-:S02]  /*3c670*/  IMAD.MOV.U32 R12, RZ, RZ, R25 ;  /* 0x000000ffff0c7224 */ /* 0x004fc400078e0019 */
[----:B------:R-:W-:Y:S02]  /*3c680*/  IMAD.MOV.U32 R13, RZ, RZ, R24 ;  /* 0x000000ffff0d7224 */ /* 0x000fe400078e0018 */
[----:B------:R-:W2:Y:S03]  /*3c690*/  LDL.64 R24, [R1+0x50] ;  /* 0x0000500001187983 */ /* 0x000ea60000100a00 */
[----:B------:R0:W-:Y:S02]  /*3c6a0*/  STL.64 [R1+0xa008], R12 ;  /* 0x00a0080c01007387 */ /* 0x0001e40000100a00 */
[----:B0-----:R-:W-:Y:S02]  /*3c6b0*/  IMAD.MOV.U32 R12, RZ, RZ, R11 ;  /* 0x000000ffff0c7224 */ /* 0x001fe400078e000b */
[----:B------:R-:W-:-:S05]  /*3c6c0*/  IMAD.MOV.U32 R13, RZ, RZ, R10 ;  /* 0x000000ffff0d7224 */ /* 0x000fca00078e000a */
[----:B------:R0:W-:Y:S04]  /*3c6d0*/  STL.64 [R1+0xa030], R12 ;  /* 0x00a0300c01007387 */ /* 0x0001e80000100a00 */
[----:B0-----:R-:W3:Y:S01]  /*3c6e0*/  LDL.LU.64 R12, [R1+0xa80] ;  /* 0x000a8000010c7983 */ /* 0x001ee20000300a00 */
[----:B------:R-:W3:Y:S02]  /*3c6f0*/  LDL.LU.64 R14, [R1+0xa88] ;  /* 0x000a8800010e7983 */ /* 0x000ee40000300a00 */
[----:B------:R-:W-:Y:S02]  /*3c700*/  STL.64 [R1+0xa90], R20 ;  /* 0x000a901401007387 */ /* 0x000fe40000100a00 */
[----:B------:R0:W-:Y:S02]  /*3c710*/  STL.64 [R1+0xa98], R22 ;  /* 0x000a981601007387 */ /* 0x0001e40000100a00 */
[----:B0-----:R-:W-:-:S02]  /*3c720*/  IMAD.MOV.U32 R23, RZ, RZ, R8 ;  /* 0x000000ffff177224 */ /* 0x001fc400078e0008 */
[----:B------:R-:W-:Y:S02]  /*3c730*/  IMAD.MOV.U32 R22, RZ, RZ, R9 ;  /* 0x000000ffff167224 */ /* 0x000fe400078e0009 */
[----:B------:R-:W4:Y:S03]  /*3c740*/  LDL.LU.64 R8, [R1+0xa048] ;  /* 0x00a0480001087983 */ /* 0x000f260000300a00 */
[----:B------:R0:W-:Y:S02]  /*3c750*/  STL.64 [R1+0xa040], R22 ;  /* 0x00a0401601007387 */ /* 0x0001e40000100a00 */
[----:B------:R-:W-:Y:S02]  /*3c760*/  IMAD.MOV.U32 R11, RZ, RZ, R4 ;  /* 0x000000ffff0b7224 */ /* 0x000fe400078e0004 */
[----:B------:R-:W-:Y:S01]  /*3c770*/  IMAD.MOV.U32 R10, RZ, RZ, R5 ;  /* 0x000000ffff0a7224 */ /* 0x000fe200078e0005 */
[C---:B---3--:R-:W-:Y:S11]  /*3c780*/  HMMA.16816.F32.BF16 R12, R16.reuse, R4, R12 ;  /* 0x00000004100c723c */ /* 0x048ff6000004180c */
[----:B------:R-:W-:Y:S11]  /*3c790*/  @!UPT UIADD3 URZ, URZ, URZ, URZ ;  /* 0x0000003f3f3ff290 */ /* 0x000ff6000fffe03f */
[----:B------:R-:W-:Y:S01]  /*3c7a0*/  @!UPT UIADD3 URZ, URZ, URZ, URZ ;  /* 0x0000003f3f3ff290 */ /* 0x000fe2000fffe03f */
[----:B------:R1:W-:Y:S01]  /*3c7b0*/  STL.64 [R1+0xa80], R12 ;  /* 0x000a800c01007387 */ /* 0x0003e20000100a00 */
[----:B------:R3:W-:Y:S02]  /*3c7c0*/  STL.64 [R1+0xa88], R14 ;  /* 0x000a880e01007387 */ /* 0x0007e40000100a00 */
[----:B------:R-:W2:Y:S02]  /*3c7d0*/  LDL.LU.64 R20, [R1+0xa70] ;  /* 0x000a700001147983 */ /* 0x000ea40000300a00 */
[----:B0-----:R-:W2:Y:S01]  /*3c7e0*/  LDL.LU.64 R22, [R1+0xa78] ;  /* 0x000a780001167983 */ /* 0x001ea20000300a00 */
[----:B-1----:R-:W2:Y:S01]  /*3c7f0*/  LDL.LU.64 R12, [R1+0xea0] ;  /* 0x000ea000010c7983 */ /* 0x002ea20000300a00 */
[----:B---3--:R-:W3:Y:S02]  /*3c800*/  LDL.LU.64 R14, [R1+0xea8] ;  /* 0x000ea800010e7983 */ /* 0x008ee40000300a00 */
[----:B------:R-:W-:Y:S02]  /*3c810*/  STL.64 [R1+0x9fc8], R10 ;  /* 0x009fc80a01007387 */ /* 0x000fe40000100a00 */
[----:B----4-:R0:W-:Y:S02]  /*3c820*/  STL.64 [R1+0x9fc0], R8 ;  /* 0x009fc00801007387 */ /* 0x0101e40000100a00 */
[----:B0-----:R-:W4:Y:S01]  /*3c830*/  LDL.LU.64 R8, [R1+0xe60] ;  /* 0x000e600001087983 */ /* 0x001f220000300a00 */
[----:B------:R-:W2:Y:S03]  /*3c840*/  LDL.LU.64 R10, [R1+0xe68] ;  /* 0x000e6800010a7983 */ /* 0x000ea60000300a00 */
        /* <DEDUP_REMOVED lines=21> */
[----:B---3--:R-:W-:Y:S01]  /*3c9a0*/  HMMA.16816.F32.BF16 R16, R16, R24, R12 ;  /* 0x000000181010723c */ /* 0x008fe2000004180c */
[----:B------:R-:W2:Y:S01]  /*3c9b0*/  LDL.LU.64 R12, [R1+0xa030] ;  /* 0x00a03000010c7983 */ /* 0x000ea20000300a00 */
[----:B------:R-:W-:Y:S02]  /*3c9c0*/  IMAD.MOV.U32 R0, RZ, RZ, R24 ;  /* 0x000000ffff007224 */ /* 0x000fe400078e0018 */
[----:B------:R-:W-:Y:S11]  /*3c9d0*/  IMAD.MOV.U32 R2, RZ, RZ, R25 ;  /* 0x000000ffff027224 */ /* 0x000ff600078e0019 */
[----:B------:R-:W-:Y:S08]  /*3c9e0*/  @!UPT UIADD3 URZ, URZ, URZ, URZ ;  /* 0x0000003f3f3ff290 */ /* 0x000ff0000fffe03f */
[----:B------:R0:W-:Y:S01]  /*3c9f0*/  STL.64 [R1+0x6e0], R16 ;  /* 0x0006e01001007387 */ /* 0x0001e20000100a00 */
[----:B------:R1:W-:Y:S02]  /*3ca00*/  STL.64 [R1+0x6e8], R18 ;  /* 0x0006e81201007387 */ /* 0x0003e40000100a00 */
[----:B------:R-:W2:Y:S02]  /*3ca10*/  LDL.LU.64 R26, [R1+0xa028] ;  /* 0x00a02800011a7983 */ /* 0x000ea40000300a00 */
[----:B------:R-:W2:Y:S01]  /*3ca20*/  LDL.LU.64 R24, [R1+0xa020] ;  /* 0x00a0200001187983 */ /* 0x000ea20000300a00 */
        /* <DEDUP_REMOVED lines=33> */
[----:B------:R-:W-:Y:S01]  /*3cc40*/  STL.64 [R1+0x9ee8], R12 ;  /* 0x009ee80c01007387 */ /* 0x000fe20000100a00 */
[C---:B----4-:R-:W-:Y:S11]  /*3cc50*/  HMMA.16816.F32.BF16 R4, R24.reuse, R8, R4 ;  /* 0x000000081804723c */ /* 0x050ff60000041804 */
[----:B------:R-:W-:Y:S11]  /*3cc60*/  @!UPT UIADD3 URZ, URZ, URZ, URZ ;  /* 0x0000003f3f3ff290 */ /* 0x000ff6000fffe03f */
[----:B------:R-:W-:Y:S01]  /*3cc70*/  @!UPT UIADD3 URZ, URZ, URZ, URZ ;  /* 0x0000003f3f3ff290 */ /* 0x000fe2000fffe03f */
[----:B------:R-:W-:Y:S01]  /*3cc80*/  STL.64 [R1+0x690], R4 ;  /* 0x0006900401007387 */ /* 0x000fe20000100a00 */
[----:B------:R0:W-:Y:S03]  /*3cc90*/  STL.64 [R1+0x698], R6 ;  /* 0x0006980601007387 */ /* 0x0001e60000100a00 */
[----:B0-----:R-:W4:Y:S01]  /*3cca0*/  LDL.LU.64 R6, [R1+0x9fb8] ;  /* 0x009fb80001067983 */ /* 0x001f220000300a00 */
[----:B------:R-:W3:Y:S02]  /*3ccb0*/  LDL.LU.64 R4, [R1+0x9fb0] ;  /* 0x009fb00001047983 */ /* 0x000ee40000300a00 */
[----:B------:R-:W-:Y:S01]  /*3ccc0*/  STL.64 [R1+0x9ef0], R8 ;  /* 0x009ef00801007387 */ /* 0x000fe20000100a00 */
[----:B---3--:R-:W-:Y:S01]  /*3ccd0*/  HMMA.16816.F32.BF16 R16, R24, R4, R16 ;  /* 0x000000041810723c */ /* 0x008fe20000041810 */
[----:B------:R-:W-:Y:S11]  /*3cce0*/  STL.64 [R1+0x9f90], R4 ;  /* 0x009f900401007387 */ /* 0x000ff60000100a00 */
[----:B------:R-:W-:Y:S11]  /*3ccf0*/  @!UPT UIADD3 URZ, URZ, URZ, URZ ;  /* 0x0000003f3f3ff290 */ /* 0x000ff6000fffe03f */
[----:B------:R-:W-:Y:S01]  /*3cd00*/  STL.64 [R1+0x680], R16 ;  /* 0x0006801001007387 */ /* 0x000fe20000100a00 */
[----:B------:R-:W-:Y:S02]  /*3cd10*/  STL.64 [R1+0x688], R18 ;  /* 0x0006881201007387 */ /* 0x000fe40000100a00 */
[----:B------:R-:W0:Y:S02]  /*3cd20*/  LDSM.16.MT88.4 R16, [R3+0x280] ;  /* 0x000280000310783b */ /* 0x000e240000004200 */
[----:B0-----:R-:W-:Y:S02]  /*3cd30*/  STL.64 [R1+0x9e68], R18 ;  /* 0x009e681201007387 */ /* 0x001fe40000100a00 */
[----:B------:R0:W-:Y:S02]  /*3cd40*/  STL.64 [R1+0x9e60], R16 ;  /* 0x009e601001007387 */ /* 0x0001e40000100a00 */
[----:B0-----:R-:W-:Y:S02]  /*3cd50*/  IMAD.MOV.U32 R16, RZ, RZ, R0 ;  /* 0x000000ffff107224 */ /* 0x001fe400078e0000 */
[----:B------:R-:W-:Y:S01]  /*3cd60*/  IMAD.MOV.U32 R17, RZ, RZ, R2 ;  /* 0x000000ffff117224 */ /* 0x000fe200078e0002 */
[----:B------:R-:W3:Y:S01]  /*3cd70*/  LDL.LU R0, [R1+0x9fac] ;  /* 0x009fac0001007983 */ /* 0x000ee20000300800 */
[----:B------:R-:W3:Y:S03]  /*3cd80*/  LDL.LU R2, [R1+0x9fa8] ;  /* 0x009fa80001027983 */ /* 0x000ee60000300800 */
[----:B------:R0:W-:Y:S02]  /*3cd90*/  STL.64 [R1+0x9f18], R16 ;  /* 0x009f181001007387 */ /* 0x0001e40000100a00 */
[----:B0-----:R-:W-:-:S02]  /*3cda0*/  IMAD.MOV.U32 R16, RZ, RZ, R20 ;  /* 0x000000ffff107224 */ /* 0x001fc400078e0014 */
[----:B------:R-:W-:Y:S01]  /*3cdb0*/  IMAD.MOV.U32 R17, RZ, RZ, R21 ;  /* 0x000000ffff117224 */ /* 0x000fe200078e0015 */
[----:B------:R-:W3:Y:S01]  /*3cdc0*/  LDL.LU R20, [R1+0x9fa4] ;  /* 0x009fa40001147983 */ /* 0x000ee20000300800 */
[----:B------:R-:W3:Y:S03]  /*3cdd0*/  LDL.LU R21, [R1+0x9fa0] ;  /* 0x009fa00001157983 */ /* 0x000ee60000300800 */
[----:B------:R2:W-:Y:S01]  /*3cde0*/  STL.64 [R1+0x9f30], R16 ;  /* 0x009f301001007387 */ /* 0x0005e20000100a00 */
[----:B------:R-:W3:Y:S02]  /*3cdf0*/  LDL.LU.64 R8, [R1+0xa40] ;  /* 0x000a400001087983 */ /* 0x000ee40000300a00 */
[----:B--2---:R-:W-:Y:S02]  /*3ce00*/  IMAD.MOV.U32 R16, RZ, RZ, R11 ;  /* 0x000000ffff107224 */ /* 0x004fe400078e000b */
[----:B------:R-:W-:-:S02]  /*3ce10*/  IMAD.MOV.U32 R17, RZ, RZ, R10 ;  /* 0x000000ffff117224 */ /* 0x000fc400078e000a */
[----:B------:R-:W3:Y:S03]  /*3ce20*/  LDL.LU.64 R10, [R1+0xa48] ;  /* 0x000a4800010a7983 */ /* 0x000ee60000300a00 */
[----:B------:R0:W-:Y:S02]  /*3ce30*/  STL.64 [R1+0x9f48], R16 ;  /* 0x009f481001007387 */ /* 0x0001e40000100a00 */
[----:B0-----:R-:W-:Y:S02]  /*3ce40*/  IMAD.MOV.U32 R16, RZ, RZ, R23 ;  /* 0x000000ffff107224 */ /* 0x001fe400078e0017 */
[----:B------:R-:W-:-:S05]  /*3ce50*/  IMAD.MOV.U32 R17, RZ, RZ, R22 ;  /* 0x000000ffff117224 */ /* 0x000fca00078e0016 */
[----:B------:R0:W-:Y:S01]  /*3ce60*/  STL.64 [R1+0x9f60], R16 ;  /* 0x009f601001007387 */ /* 0x0001e20000100a00 */
[----:B------:R-:W2:Y:S02]  /*3ce70*/  LDL.64 R12, [R1+0xa0] ;  /* 0x0000a000010c7983 */ /* 0x000ea40000100a00 */
[----:B0-----:R-:W-:Y:S02]  /*3ce80*/  IMAD.MOV.U32 R16, RZ, RZ, R15 ;  /* 0x000000ffff107224 */ /* 0x001fe400078e000f */
[----:B------:R-:W-:Y:S01]  /*3ce90*/  IMAD.MOV.U32 R17, RZ, RZ, R14 ;  /* 0x000000ffff117224 */ /* 0x000fe200078e000e */
[----:B--2---:R0:W-:Y:S04]  /*3cea0*/  STL.64 [R1+0x9f98], R12 ;  /* 0x009f980c01007387 */ /* 0x0041e80000100a00 */
[----:B0-----:R-:W2:Y:S01]  /*3ceb0*/  LDL.64 R12, [R1+0x30] ;  /* 0x00003000010c7983 */ /* 0x001ea20000100a00 */
[----:B------:R0:W-:Y:S03]  /*3cec0*/  STL.64 [R1+0x9f78], R16 ;  /* 0x009f781001007387 */ /* 0x0001e60000100a00 */
[----:B0-----:R-:W2:Y:S01]  /*3ced0*/  LDL.LU.64 R16, [R1+0xa50] ;  /* 0x000a500001107983 */ /* 0x001ea20000300a00 */
[----:B------:R-:W2:Y:S01]  /*3cee0*/  LDL.LU.64 R18, [R1+0xa58] ;  /* 0x000a580001127983 */ /* 0x000ea20000300a00 */
[----:B---3--:R-:W-:Y:S01]  /*3cef0*/  HMMA.16816.F32.BF16 R8, R24, R20, R8 ;  /* 0x000000141808723c */ /* 0x008fe20000041808 */
[----:B------:R-:W-:-:S02]  /*3cf00*/  IMAD.MOV.U32 R4, RZ, RZ, R2 ;  /* 0x000000ffff047224 */ /* 0x000fc400078e0002 */
[----:B------:R-:W-:-:S05]  /*3cf10*/  IMAD.MOV.U32 R5, RZ, RZ, R0 ;  /* 0x000000ffff057224 */ /* 0x000fca00078e0000 */
[----:B--2---:R-:W-:Y:S01]  /*3cf20*/  HMMA.16816.F32.BF16 R16, R24, R12, R16 ;  /* 0x0000000c1810723c */ /* 0x004fe20000041810 */
[----:B------:R-:W-:Y:S02]  /*3cf30*/  IMAD.MOV.U32 R2, RZ, RZ, R12 ;  /* 0x000000ffff027224 */ /* 0x000fe400078e000c */
[----:B------:R-:W-:Y:S11]  /*3cf40*/  IMAD.MOV.U32 R0, RZ, RZ, R13 ;  /* 0x000000ffff007224 */ /* 0x000ff600078e000d */
[----:B------:R-:W-:Y:S09]  /*3cf50*/  @!UPT UIADD3 URZ, URZ, URZ, URZ ;  /* 0x0000003f3f3ff290 */ /* 0x000ff2000fffe03f */
[----:B------:R-:W-:Y:S01]  /*3cf60*/  STL.64 [R1+0xa60], R16 ;  /* 0x000a601001007387 */ /* 0x000fe20000100a00 */
[----:B------:R-:W-:Y:S02]  /*3cf70*/  STL.64 [R1+0xa68], R18 ;  /* 0x000a681201007387 */ /* 0x000fe40000100a00 */
[----:B------:R-:W2:Y:S02]  /*3cf80*/  LDL.LU.64 R12, [R1+0xa20] ;  /* 0x000a2000010c7983 */ /* 0x000ea40000300a00 */
[----:B------:R-:W2:Y:S01]  /*3cf90*/  LDL.LU.64 R14, [R1+0xa28] ;  /* 0x000a2800010e7983 */ /* 0x000ea20000300a00 */
[----:B------:R0:W-:Y:S01]  /*3cfa0*/  STL.64 [R1+0xa50], R8 ;  /* 0x000a500801007387 */ /* 0x0001e20000100a00 */
[----:B------:R1:W-:Y:S03]  /*3cfb0*/  STL.64 [R1+0xa58], R10 ;  /* 0x000a580a01007387 */ /* 0x0003e60000100a00 */
[----:B0-----:R-:W3:Y:S01]  /*3cfc0*/  LDL.LU.64 R8, [R1+0xa10] ;  /* 0x000a100001087983 */ /* 0x001ee20000300a00 */
[----:B-1----:R-:W3:Y:S02]  /*3cfd0*/  LDL.LU.64 R10, [R1+0xa18] ;  /* 0x000a1800010a7983 */ /* 0x002ee40000300a00 */
[----:B------:R-:W2:Y:S02]  /*3cfe0*/  LDL.LU.64 R20, [R1+0x9b0] ;  /* 0x0009b00001147983 */ /* 0x000ea40000300a00 */
[----:B------:R-:W2:Y:S02]  /*3cff0*/  LDL.LU.64 R22, [R1+0x9b8] ;  /* 0x0009b80001167983 */ /* 0x000ea40000300a00 */
[----:B--2---:R-:W-:Y:S01]  /*3d000*/  STL.64 [R1+0x9f28], R22 ;  /* 0x009f281601007387 */ /* 0x004fe20000100a00 */
[----:B------:R0:W-:Y:S03]  /*3d010*/  STL.64 [R1+0x9f20], R20 ;  /* 0x009f201401007387 */ /* 0x0001e60000100a00 */
[----:B0-----:R-:W2:Y:S01]  /*3d020*/  LDL.LU.64 R20, [R1+0x9c0] ;  /* 0x0009c00001147983 */ /* 0x001ea20000300a00 */
[----:B------:R-:W2:Y:S03]  /*3d030*/  LDL.LU.64 R22, [R1+0x9c8] ;  /* 0x0009c80001167983 */ /* 0x000ea60000300a00 */
        /* <DEDUP_REMOVED lines=11> */
[----:B------:R-:W2:Y:S02]  /*3d0f0*/  LDL.LU.64 R22, [R1+0x9f8] ;  /* 0x0009f80001167983 */ /* 0x000ea40000300a00 */
[----:B----4-:R-:W-:-:S02]  /*3d100*/  IMAD.MOV.U32 R16, RZ, RZ, R7 ;  /* 0x000000ffff107224 */ /* 0x010fc400078e0007 */
[----:B------:R-:W-:Y:S02]  /*3d110*/  IMAD.MOV.U32 R17, RZ, RZ, R6 ;  /* 0x000000ffff117224 */ /* 0x000fe400078e0006 */
[C---:B------:R-:W-:Y:S01]  /*3d120*/  HMMA.16816.F32.BF16 R4, R24.reuse, R4, R12 ;  /* 0x000000041804723c */ /* 0x040fe2000004180c */
[----:B--2---:R-:W-:Y:S01]  /*3d130*/  STL.64 [R1+0x9f88], R22 ;  /* 0x009f881601007387 */ /* 0x004fe20000100a00 */
[----:B------:R0:W-:Y:S03]  /*3d140*/  STL.64 [R1+0x9f80], R20 ;  /* 0x009f801401007387 */ /* 0x0001e60000100a00 */
[----:B0-----:R-:W2:Y:S01]  /*3d150*/  LDL.LU.64 R20, [R1+0xa00] ;  /* 0x000a000001147983 */ /* 0x001ea20000300a00 */
[----:B------:R-:W2:Y:S02]  /*3d160*/  LDL.LU.64 R22, [R1+0xa08] ;  /* 0x000a080001167983 */ /* 0x000ea40000300a00 */
[----:B------:R-:W3:Y:S11]  /*3d170*/  LDL.LU.64 R12, [R1+0x9f98] ;  /* 0x009f9800010c7983 */ /* 0x000ef60000300a00 */
[----:B------:R-:W-:Y:S04]  /*3d180*/  @!UPT UIADD3 URZ, URZ, URZ, URZ ;  /* 0x0000003f3f3ff290 */ /* 0x000fe8000fffe03f */
[----:B------:R0:W-:Y:S01]  /*3d190*/  STL.64 [R1+0xa40], R4 ;  /* 0x000a400401007387 */ /* 0x0001e20000100a00 */
[----:B------:R1:W-:Y:S04]  /*3d1a0*/  STL.64 [R1+0xa48], R6 ;  /* 0x000a480601007387 */ /* 0x0003e80000100a00 */
[----:B0-----:R-:W4:Y:S01]  /*3d1b0*/  LDL.LU.64 R4, [R1+0x9f90] ;  /* 0x009f900001047983 */ /* 0x001f220000300a00 */
[C---:B---3--:R-:W-:Y:S08]  /*3d1c0*/  HMMA.16816.F32.BF16 R8, R24.reuse, R12, R8 ;  /* 0x0000000c1808723c */ /* 0x048ff00000041808 */
[----:B--2---:R-:W-:Y:S01]  /*3d1d0*/  HMMA.16816.F32.BF16 R16, R24, R16, R20 ;  /* 0x000000101810723c */ /* 0x004fe20000041814 */
[----:B-1----:R-:W-:-:S02]  /*3d1e0*/  IMAD.MOV.U32 R7, RZ, RZ, R12 ;  /* 0x000000ffff077224 */ /* 0x002fc400078e000c */
[----:B------:R-:W-:Y:S11]  /*3d1f0*/  IMAD.MOV.U32 R6, RZ, RZ, R13 ;  /* 0x000000ffff067224 */ /* 0x000ff600078e000d */
[----:B------:R-:W-:Y:S01]  /*3d200*/  @!UPT UIADD3 URZ, URZ, URZ, URZ ;  /* 0x0000003f3f3ff290 */ /* 0x000fe2000fffe03f */
[----:B------:R-:W-:Y:S01]  /*3d210*/  STL.64 [R1+0xa30], R8 ;  /* 0x000a300801007387 */ /* 0x000fe20000100a00 */
[----:B------:R-:W-:Y:S02]  /*3d220*/  STL.64 [R1+0xa38], R10 ;  /* 0x000a380a01007387 */ /* 0x000fe40000100a00 */
[----:B------:R-:W-:Y:S02]  /*3d230*/  STL.64 [R1+0x9f00], R6 ;  /* 0x009f000601007387 */ /* 0x000fe40000100a00 */
[----:B----4-:R0:W-:Y:S02]  /*3d240*/  STL.64 [R1+0x9ef8], R4 ;  /* 0x009ef80401007387 */ /* 0x0101e40000100a00 */
[----:B0-----:R-:W2:Y:S01]  /*3d250*/  LDL.64 R4, [R1+0x20] ;  /* 0x0000200001047983 */ /* 0x001ea20000100a00 */
[----:B------:R-:W3:Y:S02]  /*3d260*/  LDL.LU.64 R8, [R1+0xd80] ;  /* 0x000d800001087983 */ /* 0x000ee40000300a00 */
[----:B------:R-:W3:Y:S02]  /*3d270*/  LDL.LU.64 R10, [R1+0xd88] ;  /* 0x000d8800010a7983 */ /* 0x000ee40000300a00 */
[----:B------:R-:W4:Y:S01]  /*3d280*/  LDL.LU.64 R12, [R1+0xd70] ;  /* 0x000d7000010c7983 */ /* 0x000f220000300a00 */
[----:B------:R-:W4:Y:S01]  /*3d290*/  LDL.LU.64 R14, [R1+0xd78] ;  /* 0x000d7800010e7983 */ /* 0x000f220000300a00 */
[----:B------:R-:W2:Y:S02]  /*3d2a0*/  LDL.LU.64 R22, [R1+0x9f88] ;  /* 0x009f880001167983 */ /* 0x000ea40000300a00 */
[----:B------:R-:W2:Y:S02]  /*3d2b0*/  LDL.LU.64 R20, [R1+0x9f80] ;  /* 0x009f800001147983 */ /* 0x000ea40000300a00 */
[----:B------:R0:W-:Y:S01]  /*3d2c0*/  STL.64 [R1+0xa20], R16 ;  /* 0x000a201001007387 */ /* 0x0001e20000100a00 */
[----:B------:R2:W-:Y:S04]  /*3d2d0*/  STL.64 [R1+0xa28], R18 ;  /* 0x000a281201007387 */ /* 0x0005e80000100a00 */
[----:B0-----:R-:W2:Y:S02]  /*3d2e0*/  LDL.LU.64 R16, [R1+0x9f78] ;  /* 0x009f780001107983 */ /* 0x001ea40000300a00 */
        /* <DEDUP_REMOVED lines=28> */
[----:B--2---:R-:W-:Y:S02]  /*3d4b0*/  HMMA.16816.F32.BF16 R24, R24, R16, R20 ;  /* 0x000000101818723c */ /* 0x004fe40000041814 */
[----:B------:R-:W2:Y:S01]  /*3d4c0*/  LDL.LU.64 R22, [R1+0x9f10] ;  /* 0x009f100001167983 */ /* 0x000ea20000300a00 */
[----:B------:R-:W2:Y:S11]  /*3d4d0*/  LDL.LU.64 R20, [R1+0x9f08] ;  /* 0x009f080001147983 */ /* 0x000eb60000300a00 */
[----:B------:R-:W-:Y:S09]  /*3d4e0*/  @!UPT UIADD3 URZ, URZ, URZ, URZ ;  /* 0x0000003f3f3ff290 */ /* 0x000ff2000fffe03f */
[----:B------:R0:W-:Y:S01]  /*3d4f0*/  STL.64 [R1+0x670], R24 ;  /* 0x0006701801007387 */ /* 0x0001e20000100a00 */
[----:B------:R-:W-:Y:S03]  /*3d500*/  STL.64 [R1+0x678], R26 ;  /* 0x0006781a01007387 */ /* 0x000fe60000100a00 */
[----:B0-----:R-:W3:Y:S04]  /*3d510*/  LDL R24, [R1+0x10] ;  /* 0x0000100001187983 */ /* 0x001ee80000100800 */
[----:B------:R-:W3:Y:S01]  /*3d520*/  LDL R25, [R1+0x14] ;  /* 0x0000140001197983 */ /* 0x000ee20000100800 */
[----:B------:R0:W-:Y:S03]  /*3d530*/  STL.64 [R1+0x9e78], R16 ;  /* 0x009e781001007387 */ /* 0x0001e60000100a00 */
[----:B0-----:R-:W2:Y:S01]  /*3d540*/  LDL.LU.64 R16, [R1+0xd90] ;  /* 0x000d900001107983 */ /* 0x001ea20000300a00 */
[----:B------:R-:W2:Y:S02]  /*3d550*/  LDL.LU.64 R18, [R1+0xd98] ;  /* 0x000d980001127983 */ /* 0x000ea40000300a00 */
[C---:B--2---:R-:W-:Y:S08]  /*3d560*/  HMMA.16816.F32.BF16 R16, R20.reuse, R4, R16 ;  /* 0x000000041410723c */ /* 0x044ff00000041810 */
[----:B---3--:R-:W-:Y:S11]  /*3d570*/  HMMA.16816.F32.BF16 R24, R20, R24, R8 ;  /* 0x000000181418723c */ /* 0x008ff60000041808 */
[----:B------:R-:W-:Y:S04]  /*3d580*/  @!UPT UIADD3 URZ, URZ, URZ, URZ ;  /* 0x0000003f3f3ff290 */ /* 0x000fe8000fffe03f */
[----:B------:R0:W-:Y:S01]  /*3d590*/  STL.64 [R1+0x660], R16 ;  /* 0x0006601001007387 */ /* 0x0001e20000100a00 */
[----:B------:R1:W-:Y:S02]  /*3d5a0*/  STL.64 [R1+0x668], R18 ;  /* 0x0006681201007387 */ /* 0x0003e40000100a00 */
[----:B------:R-:W2:Y:S02]  /*3d5b0*/  LDL.LU.64 R6, [R1+0x9f00] ;  /* 0x009f000001067983 */ /* 0x000ea40000300a00 */
[----:B0-----:R-:W-:Y:S02]  /*3d5c0*/  IMAD.MOV.U32 R16, RZ, RZ, R29 ;  /* 0x000000ffff107224 */ /* 0x001fe400078e001d */
[----:B------:R-:W-:Y:S02]  /*3d5d0*/  IMAD.MOV.U32 R17, RZ, RZ, R28 ;  /* 0x000000ffff117224 */ /* 0x000fe400078e001c */
[----:B-1----:R-:W-:Y:S02]  /*3d5e0*/  IMAD.MOV.U32 R19, RZ, RZ, R4 ;  /* 0x000000ffff137224 */ /* 0x002fe400078e0004 */
[----:B------:R-:W-:-:S02]  /*3d5f0*/  IMAD.MOV.U32 R18, RZ, RZ, R5 ;  /* 0x000000ffff127224 */ /* 0x000fc400078e0005 */
[----:B------:R-:W3:Y:S03]  /*3d600*/  LDL.LU.64 R4, [R1+0x9ef8] ;  /* 0x009ef80001047983 */ /* 0x000ee60000300a00 */
[----:B------:R4:W-:Y:S02]  /*3d610*/  STL.64 [R1+0x9e88], R18 ;  /* 0x009e881201007387 */ /* 0x0009e40000100a00 */
[----:B------:R-:W2:Y:S01]  /*3d620*/  LDL.LU.64 R8, [R1+0x9ef0] ;  /* 0x009ef00001087983 */ /* 0x000ea20000300a00 */
[C---:B----4-:R-:W-:Y:S01]  /*3d630*/  HMMA.16816.F32.BF16 R16, R20.reuse, R16, R12 ;  /* 0x000000101410723c */ /* 0x050fe2000004180c */
[----:B------:R0:W-:Y:S01]  /*3d640*/  STL.64 [R1+0x650], R24 ;  /* 0x0006501801007387 */ /* 0x0001e20000100a00 */
[----:B------:R1:W-:Y:S03]  /*3d650*/  STL.64 [R1+0x658], R26 ;  /* 0x0006581a01007387 */ /* 0x0003e60000100a00 */
[----:B0-----:R-:W3:Y:S01]  /*3d660*/  LDL.LU.64 R24, [R1+0x900] ;  /* 0x0009000001187983 */ /* 0x001ee20000300a00 */
[----:B-1----:R-:W3:Y:S02]  /*3d670*/  LDL.LU.64 R26, [R1+0x908] ;  /* 0x00090800011a7983 */ /* 0x002ee40000300a00 */
[----:B------:R-:W4:Y:S11]  /*3d680*/  LDL.LU.64 R12, [R1+0x9ee8] ;  /* 0x009ee800010c7983 */ /* 0x000f360000300a00 */
[----:B------:R-:W-:Y:S04]  /*3d690*/  @!UPT UIADD3 URZ, URZ, URZ, URZ ;  /* 0x0000003f3f3ff290 */ /* 0x000fe8000fffe03f */
[----:B------:R0:W-:Y:S01]  /*3d6a0*/  STL.64 [R1+0x640], R16 ;  /* 0x0006401001007387 */ /* 0x0001e20000100a00 */
[----:B------:R-:W-:Y:S03]  /*3d6b0*/  STL.64 [R1+0x648], R18 ;  /* 0x0006481201007387 */ /* 0x000fe60000100a00 */
[----:B0-----:R-:W2:Y:S04]  /*3d6c0*/  LDL.64 R16, [R1+0x70] ;  /* 0x0000700001107983 */ /* 0x001ea80000100a00 */
[----:B--2---:R0:W-:Y:S04]  /*3d6d0*/  STL.64 [R1+0x9e98], R16 ;  /* 0x009e981001007387 */ /* 0x0041e80000100a00 */
[----:B0-----:R-:W2:Y:S01]  /*3d6e0*/  LDL.LU.64 R16, [R1+0xd60] ;  /* 0x000d600001107983 */ /* 0x001ea20000300a00 */
[----:B------:R-:W2:Y:S02]  /*3d6f0*/  LDL.LU.64 R18, [R1+0xd68] ;  /* 0x000d680001127983 */ /* 0x000ea40000300a00 */
[----:B----4-:R0:W-:Y:S01]  /*3d700*/  STL.64 [R1+0x9ee0], R12 ;  /* 0x009ee00c01007387 */ /* 0x0101e20000100a00 */
[C---:B--2---:R-:W-:Y:S01]  /*3d710*/  HMMA.16816.F32.BF16 R16, R20.reuse, R12, R16 ;  /* 0x0000000c1410723c */ /* 0x044fe20000041810 */
[----:B0-----:R-:W2:Y:S11]  /*3d720*/  LDL.LU.64 R12, [R1+0x910] ;  /* 0x00091000010c7983 */ /* 0x001eb60000300a00 */
[----:B------:R-:W-:Y:S11]  /*3d730*/  @!UPT UIADD3 URZ, URZ, URZ, URZ ;  /* 0x0000003f3f3ff290 */ /* 0x000ff6000fffe03f */
[----:B------:R0:W-:Y:S01]  /*3d740*/  STL.64 [R1+0x630], R16 ;  /* 0x0006301001007387 */ /* 0x0001e20000100a00 */
[----:B------:R-:W-:Y:S02]  /*3d750*/  STL.64 [R1+0x638], R18 ;  /* 0x0006381201007387 */ /* 0x000fe40000100a00 */
[----:B------:R-:W2:Y:S01]  /*3d760*/  LDL.LU.64 R14, [R1+0x918] ;  /* 0x00091800010e7983 */ /* 0x000ea20000300a00 */
[----:B0-----:R-:W4:Y:S04]  /*3d770*/  LDL.64 R16, [R1+0x80] ;  /* 0x0000800001107983 */ /* 0x001f280000100a00 */
[----:B----4-:R2:W-:Y:S02]  /*3d780*/  STL.64 [R1+0x9eb0], R16 ;  /* 0x009eb01001007387 */ /* 0x0105e40000100a00 */
[C---:B--2---:R-:W-:Y:S02]  /*3d790*/  HMMA.16816.F32.BF16 R16, R20.reuse, R8, R12 ;  /* 0x000000081410723c */ /* 0x044fe4000004180c */
[----:B------:R-:W2:Y:S01]  /*3d7a0*/  LDL.LU.64 R12, [R1+0x9a0] ;  /* 0x0009a000010c7983 */ /* 0x000ea20000300a00 */
[----:B------:R-:W2:Y:S11]  /*3d7b0*/  LDL.LU.64 R14, [R1+0x9a8] ;  /* 0x0009a800010e7983 */ /* 0x000eb60000300a00 */
[----:B------:R-:W-:Y:S09]  /*3d7c0*/  @!UPT UIADD3 URZ, URZ, URZ, URZ ;  /* 0x0000003f3f3ff290 */ /* 0x000ff2000fffe03f */
[----:B------:R0:W-:Y:S01]  /*3d7d0*/  STL.64 [R1+0x620], R16 ;  /* 0x0006201001007387 */ /* 0x0001e20000100a00 */
[----:B------:R-:W-:Y:S03]  /*3d7e0*/  STL.64 [R1+0x628], R18 ;  /* 0x0006281201007387 */ /* 0x000fe60000100a00 */
[----:B0-----:R-:W4:Y:S01]  /*3d7f0*/  LDL.64 R16, [R1+0x90] ;  /* 0x0000900001107983 */ /* 0x001f220000100a00 */
[----:B---3--:R-:W-:Y:S03]  /*3d800*/  HMMA.16816.F32.BF16 R24, R20, R4, R24 ;  /* 0x000000041418723c */ /* 0x008fe60000041818 */
[----:B----4-:R0:W-:Y:S04]  /*3d810*/  STL.64 [R1+0x9ec8], R16 ;  /* 0x009ec81001007387 */ /* 0x0101e80000100a00 */
[----:B0-----:R-:W3:Y:S01]  /*3d820*/  LDL.64 R16, [R1+0xc0] ;  /* 0x0000c00001107983 */ /* 0x001ee20000100a00 */
[----:B------:R0:W-:Y:S03]  /*3d830*/  STL.64 [R1+0x9e90], R8 ;  /* 0x009e900801007387 */ /* 0x0001e60000100a00 */
[----:B0-----:R-:W3:Y:S01]  /*3d840*/  LDL.LU.64 R8, [R1+0x990] ;  /* 0x0009900001087983 */ /* 0x001ee20000300a00 */
[----:B------:R-:W3:Y:S02]  /*3d850*/  LDL.LU.64 R10, [R1+0x998] ;  /* 0x00099800010a7983 */ /* 0x000ee40000300a00 */
[----:B------:R0:W-:Y:S02]  /*3d860*/  STL.64 [R1+0x9ed0], R4 ;  /* 0x009ed00401007387 */ /* 0x0001e40000100a00 */
[----:B0-----:R-:W4:Y:S07]  /*3d870*/  LDL.64 R4, [R1+0xb0] ;  /* 0x0000b00001047983 */ /* 0x001f2e0000100a00 */
[----:B------:R-:W-:Y:S02]  /*3d880*/  STL.64 [R1+0x610], R24 ;  /* 0x0006101801007387 */ /* 0x000fe40000100a00 */
[----:B------:R-:W-:Y:S02]  /*3d890*/  STL.64 [R1+0x618], R26 ;  /* 0x0006181a01007387 */ /* 0x000fe40000100a00 */
[----:B------:R-:W0:Y:S04]  /*3d8a0*/  LDSM.16.MT88.4 R24, [R3+0x300] ;  /* 0x000300000318783b */ /* 0x000e280000004200 */
[----:B------:R-:W-:Y:S04]  /*3d8b0*/  STL [R1+0x9de0], R3 ;  /* 0x009de00301007387 */ /* 0x000fe80000100800 */
[----:B0-----:R-:W-:Y:S01]  /*3d8c0*/  STL.64 [R1+0x9d38], R26 ;  /* 0x009d381a01007387 */ /* 0x001fe20000100a00 */
[----:B------:R0:W-:Y:S02]  /*3d8d0*/  STL.64 [R1+0x9d30], R24 ;  /* 0x009d301801007387 */ /* 0x0001e40000100a00 */
[----:B0-----:R-:W-:-:S02]  /*3d8e0*/  IMAD.MOV.U32 R24, RZ, RZ, R7 ;  /* 0x000000ffff187224 */ /* 0x001fc400078e0007 */
[----:B------:R-:W-:-:S05]  /*3d8f0*/  IMAD.MOV.U32 R25, RZ, RZ, R6 ;  /* 0x000000ffff197224 */ /* 0x000fca00078e0006 */
[----:B------:R0:W-:Y:S02]  /*3d900*/  STL.64 [R1+0x9ed8], R24 ;  /* 0x009ed81801007387 */ /* 0x0001e40000100a00 */
[----:B0-----:R-:W-:Y:S02]  /*3d910*/  IMAD.MOV.U32 R24, RZ, RZ, R2 ;  /* 0x000000ffff187224 */ /* 0x001fe400078e0002 */
[----:B------:R-:W-:-:S07]  /*3d920*/  IMAD.MOV.U32 R25, RZ, RZ, R0 ;  /* 0x000000ffff197224 */ /* 0x000fce00078e0000 */
[C---:B--2---:R-:W-:Y:S01]  /*3d930*/  HMMA.16816.F32.BF16 R24, R20.reuse, R24, R12 ;  /* 0x000000181418723c */ /* 0x044fe2000004180c */
[----:B------:R-:W2:Y:S11]  /*3d940*/  LDL.LU.64 R12, [R1+0x9ee0] ;  /* 0x009ee000010c7983 */ /* 0x000eb60000300a00 */
[----:B------:R-:W-:Y:S11]  /*3d950*/  @!UPT UIADD3 URZ, URZ, URZ, URZ ;  /* 0x0000003f3f3ff290 */ /* 0x000ff6000fffe03f */
[----:B------:R0:W-:Y:S01]  /*3d960*/  STL.64 [R1+0x9d0], R24 ;  /* 0x0009d01801007387 */ /* 0x0001e20000100a00 */
[----:B------:R1:W-:Y:S01]  /*3d970*/  STL.64 [R1+0x9d8], R26 ;  /* 0x0009d81a01007387 */ /* 0x0003e20000100a00 */
[C---:B---3--:R-:W-:Y:S01]  /*3d980*/  HMMA.16816.F32.BF16 R8, R20.reuse, R16, R8 ;  /* 0x000000101408723c */ /* 0x048fe20000041808 */
[----:B------:R-:W-:Y:S02]  /*3d990*/  IMAD.MOV.U32 R28, RZ, RZ, R16 ;  /* 0x000000ffff1c7224 */ /* 0x000fe400078e0010 */
[----:B------:R-:W-:Y:S11]  /*3d9a0*/  IMAD.MOV.U32 R15, RZ, RZ, R17 ;  /* 0x000000ffff0f7224 */ /* 0x000ff600078e0011 */
[----:B------:R-:W-:Y:S09]  /*3d9b0*/  @!UPT UIADD3 URZ, URZ, URZ, URZ ;  /* 0x0000003f3f3ff290 */ /* 0x000ff2000fffe03f */
[----:B------:R3:W-:Y:S01]  /*3d9c0*/  STL.64 [R1+0x9c0], R8 ;  /* 0x0009c00801007387 */ /* 0x0007e20000100a00 */
[----:B------:R4:W-:Y:S02]  /*3d9d0*/  STL.64 [R1+0x9c8], R10 ;  /* 0x0009c80a01007387 */ /* 0x0009e40000100a00 */
[----:B0-----:R-:W2:Y:S02]  /*3d9e0*/  LDL.LU.64 R24, [R1+0x980] ;  /* 0x0009800001187983 */ /* 0x001ea40000300a00 */
[----:B-1----:R-:W2:Y:S01]  /*3d9f0*/  LDL.LU.64 R26, [R1+0x988] ;  /* 0x00098800011a7983 */ /* 0x002ea20000300a00 */
[----:B------:R-:W2:Y:S01]  /*3da00*/  LDL.LU.64 R16, [R1+0x970] ;  /* 0x0009700001107983 */ /* 0x000ea20000300a00 */
[----:B------:R-:W2:Y:S03]  /*3da10*/  LDL.LU.64 R18, [R1+0x978] ;  /* 0x0009780001127983 */ /* 0x000ea60000300a00 */
[----:B---3--:R-:W3:Y:S01]  /*3da20*/  LDL.LU.64 R8, [R1+0x940] ;  /* 0x0009400001087983 */ /* 0x008ee20000300a00 */
[----:B----4-:R-:W4:Y:S03]  /*3da30*/  LDL.LU.64 R10, [R1+0x948] ;  /* 0x00094800010a7983 */ /* 0x010f260000300a00 */
[----:B----4-:R-:W-:Y:S01]  /*3da40*/  STL.64 [R1+0x9ea8], R10 ;  /* 0x009ea80a01007387 */ /* 0x010fe20000100a00 */
[----:B---3--:R0:W-:Y:S03]  /*3da50*/  STL.64 [R1+0x9ea0], R8 ;  /* 0x009ea00801007387 */ /* 0x0081e60000100a00 */
[----:B0-----:R-:W3:Y:S01]  /*3da60*/  LDL.LU.64 R8, [R1+0x950] ;  /* 0x0009500001087983 */ /* 0x001ee20000300a00 */
[----:B------:R-:W4:Y:S01]  /*3da70*/  LDL.LU.64 R10, [R1+0x958] ;  /* 0x00095800010a7983 */ /* 0x000f220000300a00 */
[C---:B--2---:R-:W-:Y:S02]  /*3da80*/  HMMA.16816.F32.BF16 R24, R20.reuse, R4, R24 ;  /* 0x000000041418723c */ /* 0x044fe40000041818 */
[----:B----4-:R-:W-:Y:S01]  /*3da90*/  STL.64 [R1+0x9ec0], R10 ;  /* 0x009ec00a01007387 */ /* 0x010fe20000100a00 */
[----:B---3--:R0:W-:Y:S03]  /*3daa0*/  STL.64 [R1+0x9eb8], R8 ;  /* 0x009eb80801007387 */ /* 0x0081e60000100a00 */
[----:B0-----:R-:W2:Y:S01]  /*3dab0*/  LDL.LU.64 R8, [R1+0x960] ;  /* 0x0009600001087983 */ /* 0x001ea20000300a00 */
[----:B------:R-:W2:Y:S02]  /*3dac0*/  LDL.LU.64 R10, [R1+0x968] ;  /* 0x00096800010a7983 */ /* 0x000ea40000300a00 */
[----:B------:R-:W-:Y:S02]  /*3dad0*/  STL [R1+0x9dfc], R15 ;  /* 0x009dfc0f01007387 */ /* 0x000fe40000100800 */
[----:B------:R-:W-:Y:S11]  /*3dae0*/  STL [R1+0x9df8], R28 ;  /* 0x009df81c01007387 */ /* 0x000ff60000100800 */
[----:B------:R-:W-:Y:S01]  /*3daf0*/  @!UPT UIADD3 URZ, URZ, URZ, URZ ;  /* 0x0000003f3f3ff290 */ /* 0x000fe2000fffe03f */
[----:B------:R0:W-:Y:S01]  /*3db00*/  STL.64 [R1+0x9b0], R24 ;  /* 0x0009b01801007387 */ /* 0x0001e20000100a00 */
[----:B------:R-:W-:Y:S03]  /*3db10*/  STL.64 [R1+0x9b8], R26 ;  /* 0x0009b81a01007387 */ /* 0x000fe60000100a00 */
[----:B0-----:R-:W3:Y:S01]  /*3db20*/  LDL.LU.64 R24, [R1+0x9ed8] ;  /* 0x009ed80001187983 */ /* 0x001ee20000300a00 */
[----:B------:R-:W-:Y:S02]  /*3db30*/  IMAD.MOV.U32 R14, RZ, RZ, R4 ;  /* 0x000000ffff0e7224 */ /* 0x000fe400078e0004 */
[----:B------:R-:W-:Y:S02]  /*3db40*/  IMAD.MOV.U32 R6, RZ, RZ, R5 ;  /* 0x000000ffff067224 */ /* 0x000fe400078e0005 */
[----:B------:R-:W4:Y:S01]  /*3db50*/  LDL.LU.64 R4, [R1+0x9ed0] ;  /* 0x009ed00001047983 */ /* 0x000f220000300a00 */
[----:B------:R-:W-:Y:S02]  /*3db60*/  STL [R1+0x9e28], R14 ;  /* 0x009e280e01007387 */ /* 0x000fe40000100800 */
[----:B------:R0:W-:Y:S02]  /*3db70*/  STL.64 [R1+0x9e20], R12 ;  /* 0x009e200c01007387 */ /* 0x0001e40000100a00 */
[----:B0-----:R-:W2:Y:S01]  /*3db80*/  LDL.64 R12, [R1+0x60] ;  /* 0x00006000010c7983 */ /* 0x001ea20000100a00 */
[C---:B---3--:R-:W-:Y:S11]  /*3db90*/  HMMA.16816.F32.BF16 R16, R20.reuse, R24, R16 ;  /* 0x000000181410723c */ /* 0x048ff60000041810 */
[----:B------:R-:W-:Y:S11]  /*3dba0*/  @!UPT UIADD3 URZ, URZ, URZ, URZ ;  /* 0x0000003f3f3ff290 */ /* 0x000ff6000fffe03f */
[----:B------:R-:W-:Y:S01]  /*3dbb0*/  @!UPT UIADD3 URZ, URZ, URZ, URZ ;  /* 0x0000003f3f3ff290 */ /* 0x000fe2000fffe03f */
[----:B------:R0:W-:Y:S01]  /*3dbc0*/  STL.64 [R1+0x9a0], R16 ;  /* 0x0009a01001007387 */ /* 0x0001e20000100a00 */
[----:B------:R-:W-:Y:S03]  /*3dbd0*/  STL.64 [R1+0x9a8], R18 ;  /* 0x0009a81201007387 */ /* 0x000fe60000100a00 */
[----:B0-----:R-:W2:Y:S01]  /*3dbe0*/  LDL.LU.64 R16, [R1+0x9ec8] ;  /* 0x009ec80001107983 */ /* 0x001ea20000300a00 */
[----:B------:R0:W-:Y:S03]  /*3dbf0*/  STL.64 [R1+0x9db8], R24 ;  /* 0x009db81801007387 */ /* 0x0001e60000100a00 */
[----:B0-----:R-:W3:Y:S01]  /*3dc00*/  LDL.LU.64 R24, [R1+0x930] ;  /* 0x0009300001187983 */ /* 0x001ee20000300a00 */
[----:B------:R-:W3:Y:S01]  /*3dc10*/  LDL.LU.64 R26, [R1+0x938] ;  /* 0x00093800011a7983 */ /* 0x000ee20000300a00 */
[----:B--2---:R-:W-:Y:S01]  /*3dc20*/  HMMA.16816.F32.BF16 R8, R20, R16, R8 ;  /* 0x000000101408723c */ /* 0x004fe20000041808 */
[----:B------:R-:W-:-:S02]  /*3dc30*/  IMAD.MOV.U32 R2, RZ, RZ, R16 ;  /* 0x000000ffff027224 */ /* 0x000fc400078e0010 */
[----:B------:R-:W-:Y:S11]  /*3dc40*/  IMAD.MOV.U32 R0, RZ, RZ, R17 ;  /* 0x000000ffff007224 */ /* 0x000ff600078e0011 */
[----:B------:R-:W-:Y:S09]  /*3dc50*/  @!UPT UIADD3 URZ, URZ, URZ, URZ ;  /* 0x0000003f3f3ff290 */ /* 0x000ff2000fffe03f */
[----:B------:R-:W-:Y:S01]  /*3dc60*/  STL.64 [R1+0x990], R8 ;  /* 0x0009900801007387 */ /* 0x000fe20000100a00 */
[----:B------:R0:W-:Y:S03]  /*3dc70*/  STL.64 [R1+0x998], R10 ;  /* 0x0009980a01007387 */ /* 0x0001e60000100a00 */
[----:B0-----:R-:W2:Y:S01]  /*3dc80*/  LDL.LU.64 R10, [R1+0x9ec0] ;  /* 0x009ec000010a7983 */ /* 0x001ea20000300a00 */
[----:B------:R-:W2:Y:S02]  /*3dc90*/  LDL.LU.64 R8, [R1+0x9eb8] ;  /* 0x009eb80001087983 */ /* 0x000ea40000300a00 */
[----:B------:R-:W2:Y:S02]  /*3dca0*/  LDL.LU.64 R16, [R1+0x9eb0] ;  /* 0x009eb00001107983 */ /* 0x000ea40000300a00 */
[C---:B--2---:R-:W-:Y:S01]  /*3dcb0*/  HMMA.16816.F32.BF16 R8, R20.reuse, R16, R8 ;  /* 0x000000101408723c */ /* 0x044fe20000041808 */
[----:B------:R-:W-:Y:S11]  /*3dcc0*/  IMAD.MOV.U32 R29, RZ, RZ, R17 ;  /* 0x000000ffff1d7224 */ /* 0x000ff600078e0011 */
[----:B------:R-:W-:Y:S11]  /*3dcd0*/  @!UPT UIADD3 URZ, URZ, URZ, URZ ;  /* 0x0000003f3f3ff290 */ /* 0x000ff6000fffe03f */
        /* <DEDUP_REMOVED lines=8> */
[----:B------:R0:W-:Y:S01]  /*3dd60*/  STL.64 [R1+0x970], R8 ;  /* 0x0009700801007387 */ /* 0x0001e20000100a00 */
[----:B------:R1:W-:Y:S03]  /*3dd70*/  STL.64 [R1+0x978], R10 ;  /* 0x0009780a01007387 */ /* 0x0003e60000100a00 */
[----:B0-----:R-:W2:Y:S01]  /*3dd80*/  LDL.LU.64 R8, [R1+0x9e90] ;  /* 0x009e900001087983 */ /* 0x001ea20000300a00 */
[----:B-1----:R-:W-:Y:S02]  /*3dd90*/  IMAD.MOV.U32 R10, RZ, RZ, R16 ;  /* 0x000000ffff0a7224 */ /* 0x002fe400078e0010 */
[----:B------:R-:W2:Y:S02]  /*3dda0*/  LDL.LU.64 R18, [R1+0x9e88] ;  /* 0x009e880001127983 */ /* 0x000ea40000300a00 */
[----:B------:R-:W2:Y:S01]  /*3ddb0*/  LDL.64 R16, [R1+0x50] ;  /* 0x0000500001107983 */ /* 0x000ea20000100a00 */
[----:B------:R-:W-:Y:S01]  /*3ddc0*/  STL.64 [R1+0x9df0], R6 ;  /* 0x009df00601007387 */ /* 0x000fe20000100a00 */
[----:B----4-:R3:W-:Y:S02]  /*3ddd0*/  STL.64 [R1+0x9de8], R4 ;  /* 0x009de80401007387 */ /* 0x0107e40000100a00 */
[----:B---3--:R-:W-:Y:S07]  /*3dde0*/  HMMA.16816.F32.BF16 R4, R20, R12, R24 ;  /* 0x0000000c1404723c */ /* 0x008fee0000041818 */
[----:B------:R-:W-:-:S02]  /*3ddf0*/  IMAD.MOV.U32 R24, RZ, RZ, R12 ;  /* 0x000000ffff187224 */ /* 0x000fc400078e000c */
[----:B------:R-:W-:Y:S11]  /*3de00*/  IMAD.MOV.U32 R11, RZ, RZ, R13 ;  /* 0x000000ffff0b7224 */ /* 0x000ff600078e000d */
[----:B------:R-:W-:Y:S03]  /*3de10*/  @!UPT UIADD3 URZ, URZ, URZ, URZ ;  /* 0x0000003f3f3ff290 */ /* 0x000fe6000fffe03f */
[----:B------:R-:W-:Y:S01]  /*3de20*/  STL.64 [R1+0x960], R4 ;  /* 0x0009600401007387 */ /* 0x000fe20000100a00 */
[----:B------:R-:W-:Y:S02]  /*3de30*/  STL.64 [R1+0x968], R6 ;  /* 0x0009680601007387 */ /* 0x000fe40000100a00 */
[----:B------:R0:W-:Y:S02]  /*3de40*/  STL [R1+0x9e80], R24 ;  /* 0x009e801801007387 */ /* 0x0001e40000100800 */
[----:B0-----:R-:W3:Y:S01]  /*3de50*/  LDL.LU.64 R24, [R1+0x920] ;  /* 0x0009200001187983 */ /* 0x001ee20000300a00 */
[----:B------:R-:W3:Y:S02]  /*3de60*/  LDL.LU.64 R26, [R1+0x928] ;  /* 0x00092800011a7983 */ /* 0x000ee40000300a00 */
[----:B------:R-:W4:Y:S02]  /*3de70*/  LDL.LU.64 R12, [R1+0xc70] ;  /* 0x000c7000010c7983 */ /* 0x000f240000300a00 */
[----:B------:R-:W2:Y:S02]  /*3de80*/  LDL.LU.64 R14, [R1+0xc78] ;  /* 0x000c7800010e7983 */ /* 0x000ea40000300a00 */
[----:B--2---:R-:W-:Y:S01]  /*3de90*/  STL.64 [R1+0x9e38], R14 ;  /* 0x009e380e01007387 */ /* 0x004fe20000100a00 */
[----:B----4-:R0:W-:Y:S03]  /*3dea0*/  STL.64 [R1+0x9e30], R12 ;  /* 0x009e300c01007387 */ /* 0x0101e60000100a00 */
[----:B0-----:R-:W2:Y:S04]  /*3deb0*/  LDL.64 R12, [R1+0x10] ;  /* 0x00001000010c7983 */ /* 0x001ea80000100a00 */
[----:B--2---:R0:W-:Y:S02]  /*3dec0*/  STL.64 [R1+0x9e48], R12 ;  /* 0x009e480c01007387 */ /* 0x0041e40000100a00 */
[----:B0-----:R-:W-:-:S02]  /*3ded0*/  IMAD.MOV.U32 R12, RZ, RZ, R19 ;  /* 0x000000ffff0c7224 */ /* 0x001fc400078e0013 */
[----:B------:R-:W-:-:S05]  /*3dee0*/  IMAD.MOV.U32 R13, RZ, RZ, R18 ;  /* 0x000000ffff0d7224 */ /* 0x000fca00078e0012 */
[----:B------:R0:W-:Y:S04]  /*3def0*/  STL.64 [R1+0x9e70], R12 ;  /* 0x009e700c01007387 */ /* 0x0001e80000100a00 */
[----:B0-----:R-:W2:Y:S01]  /*3df00*/  LDL.LU.64 R12, [R1+0x8f0] ;  /* 0x0008f000010c7983 */ /* 0x001ea20000300a00 */
[----:B------:R-:W2:Y:S02]  /*3df10*/  LDL.LU.64 R14, [R1+0x8f8] ;  /* 0x0008f800010e7983 */ /* 0x000ea40000300a00 */
[----:B------:R-:W-:Y:S02]  /*3df20*/  STL.64 [R1+0x9e08], R10 ;  /* 0x009e080a01007387 */ /* 0x000fe40000100a00 */
[----:B------:R0:W-:Y:S02]  /*3df30*/  STL.64 [R1+0x9e00], R8 ;  /* 0x009e000801007387 */ /* 0x0001e40000100a00 */
[----:B0-----:R-:W4:Y:S01]  /*3df40*/  LDL.LU.64 R8, [R1+0xc60] ;  /* 0x000c600001087983 */ /* 0x001f220000300a00 */
[----:B------:R-:W2:Y:S03]  /*3df50*/  LDL.LU.64 R10, [R1+0xc68] ;  /* 0x000c6800010a7983 */ /* 0x000ea60000300a00 */
[----:B--2---:R-:W-:Y:S01]  /*3df60*/  STL.64 [R1+0x9e18], R10 ;  /* 0x009e180a01007387 */ /* 0x004fe20000100a00 */
[----:B----4-:R0:W-:Y:S03]  /*3df70*/  STL.64 [R1+0x9e10], R8 ;  /* 0x009e100801007387 */ /* 0x0101e60000100a00 */
[----:B0-----:R-:W2:Y:S01]  /*3df80*/  LDL.64 R8, [R1] ;  /* 0x0000000001087983 */ /* 0x001ea20000100a00 */
[----:B---3--:R-:W-:Y:S03]  /*3df90*/  HMMA.16816.F32.BF16 R24, R20, R16, R24 ;  /* 0x000000101418723c */ /* 0x008fe60000041818 */
[----:B--2---:R0:W-:Y:S04]  /*3dfa0*/  STL.64 [R1+0x9e40], R8 ;  /* 0x009e400801007387 */ /* 0x0041e80000100a00 */
[----:B0-----:R-:W2:Y:S01]  /*3dfb0*/  LDL.LU.64 R8, [R1+0xc80] ;  /* 0x000c800001087983 */ /* 0x001ea20000300a00 */
[----:B------:R-:W3:Y:S03]  /*3dfc0*/  LDL.LU.64 R10, [R1+0xc88] ;  /* 0x000c8800010a7983 */ /* 0x000ee60000300a00 */
[----:B---3--:R-:W-:Y:S01]  /*3dfd0*/  STL.64 [R1+0x9e58], R10 ;  /* 0x009e580a01007387 */ /* 0x008fe20000100a00 */
[----:B--2---:R0:W-:Y:S03]  /*3dfe0*/  STL.64 [R1+0x9e50], R8 ;  /* 0x009e500801007387 */ /* 0x0041e60000100a00 */
[----:B0-----:R-:W2:Y:S01]  /*3dff0*/  LDL.LU.64 R8, [R1+0xc90] ;  /* 0x000c900001087983 */ /* 0x001ea20000300a00 */
[----:B------:R-:W2:Y:S02]  /*3e000*/  LDL.LU.64 R10, [R1+0xc98] ;  /* 0x000c9800010a7983 */ /* 0x000ea40000300a00 */
[----:B------:R-:W3:Y:S02]  /*3e010*/  LDL.LU.64 R4, [R1+0x850] ;  /* 0x0008500001047983 */ /* 0x000ee40000300a00 */
[----:B------:R-:W3:Y:S03]  /*3e020*/  LDL.LU.64 R6, [R1+0x858] ;  /* 0x0008580001067983 */ /* 0x000ee60000300a00 */
[----:B------:R0:W-:Y:S01]  /*3e030*/  STL.64 [R1+0x950], R24 ;  /* 0x0009501801007387 */ /* 0x0001e20000100a00 */
[----:B------:R1:W-:Y:S03]  /*3e040*/  STL.64 [R1+0x958], R26 ;  /* 0x0009581a01007387 */ /* 0x0003e60000100a00 */
[----:B0-----:R-:W4:Y:S01]  /*3e050*/  LDL.LU R24, [R1+0x9e80] ;  /* 0x009e800001187983 */ /* 0x001f220000300800 */
[----:B-1----:R-:W-:-:S02]  /*3e060*/  IMAD.MOV.U32 R26, RZ, RZ, R16 ;  /* 0x000000ffff1a7224 */ /* 0x002fc400078e0010 */
[----:B------:R-:W-:Y:S02]  /*3e070*/  IMAD.MOV.U32 R25, RZ, RZ, R17 ;  /* 0x000000ffff197224 */ /* 0x000fe400078e0011 */
[----:B------:R-:W2:Y:S02]  /*3e080*/  LDL.LU.64 R16, [R1+0x9e78] ;  /* 0x009e780001107983 */ /* 0x000ea40000300a00 */
[----:B--2---:R-:W-:Y:S02]  /*3e090*/  HMMA.16816.F32.BF16 R20, R20, R16, R12 ;  /* 0x000000101414723c */ /* 0x004fe4000004180c */
[----:B------:R-:W2:Y:S01]  /*3e0a0*/  LDL.LU.64 R12, [R1+0x9e70] ;  /* 0x009e7000010c7983 */ /* 0x000ea20000300a00 */
[----:B------:R-:W2:Y:S02]  /*3e0b0*/  LDL.LU.64 R18, [R1+0x9e68] ;  /* 0x009e680001127983 */ /* 0x000ea40000300a00 */
[----:B------:R-:W2:Y:S11]  /*3e0c0*/  LDL.LU.64 R16, [R1+0x9e60] ;  /* 0x009e600001107983 */ /* 0x000eb60000300a00 */
[----:B------:R-:W-:Y:S07]  /*3e0d0*/  @!UPT UIADD3 URZ, URZ, URZ, URZ ;  /* 0x0000003f3f3ff290 */ /* 0x000fee000fffe03f */
        /* <DEDUP_REMOVED lines=15> */
[----:B------:R0:W-:Y:S01]  /*3e1d0*/  STL.64 [R1+0x5e0], R8 ;  /* 0x0005e00801007387 */ /* 0x0001e20000100a00 */
[----:B------:R-:W-:Y:S03]  /*3e1e0*/  STL.64 [R1+0x5e8], R10 ;  /* 0x0005e80a01007387 */ /* 0x000fe60000100a00 */
        /* <DEDUP_REMOVED lines=8> */
[----:B0-----:R-:W2:Y:S01]  /*3e270*/  LDL.LU R14, [R1+0x9e28] ;  /* 0x009e2800010e7983 */ /* 0x001ea20000300800 */
[----:B------:R-:W2:Y:S02]  /*3e280*/  LDL.LU.64 R12, [R1+0x9e20] ;  /* 0x009e2000010c7983 */ /* 0x000ea40000300a00 */
[----:B------:R-:W-:Y:S02]  /*3e290*/  IMAD.MOV.U32 R15, RZ, RZ, R8 ;  /* 0x000000ffff0f7224 */ /* 0x000fe400078e0008 */
[----:B------:R-:W2:Y:S01]  /*3e2a0*/  LDL.LU.64 R10, [R1+0x9e18] ;  /* 0x009e1800010a7983 */ /* 0x000ea20000300a00 */
[----:B------:R-:W2:Y:S02]  /*3e2b0*/  LDL.LU.64 R8, [R1+0x9e10] ;  /* 0x009e100001087983 */ /* 0x000ea40000300a00 */
[----:B--2---:R-:W-:Y:S11]  /*3e2c0*/  HMMA.16816.F32.BF16 R8, R16, R12, R8 ;  /* 0x0000000c1008723c */ /* 0x004ff60000041808 */
[----:B------:R-:W-:Y:S11]  /*3e2d0*/  @!UPT UIADD3 URZ, URZ, URZ, URZ ;  /* 0x0000003f3f3ff290 */ /* 0x000ff6000fffe03f */
[----:B------:R-:W-:Y:S01]  /*3e2e0*/  @!UPT UIADD3 URZ, URZ, URZ, URZ ;  /* 0x0000003f3f3ff290 */ /* 0x000fe2000fffe03f */
[----:B------:R-:W-:Y:S01]  /*3e2f0*/  STL.64 [R1+0x5c0], R8 ;  /* 0x0005c00801007387 */ /* 0x000fe20000100a00 */
[----:B------:R0:W-:Y:S03]  /*3e300*/  STL.64 [R1+0x5c8], R10 ;  /* 0x0005c80a01007387 */ /* 0x0001e60000100a00 */
[----:B0-----:R-:W2:Y:S01]  /*3e310*/  LDL.LU.64 R10, [R1+0x9e08] ;  /* 0x009e0800010a7983 */ /* 0x001ea20000300a00 */
[----:B------:R-:W3:Y:S02]  /*3e320*/  LDL.LU.64 R8, [R1+0x9e00] ;  /* 0x009e000001087983 */ /* 0x000ee40000300a00 */
[----:B------:R0:W-:Y:S02]  /*3e330*/  STL.64 [R1+0x9ce8], R12 ;  /* 0x009ce80c01007387 */ /* 0x0001e40000100a00 */
[----:B0-----:R-:W-:Y:S02]  /*3e340*/  IMAD.MOV.U32 R12, RZ, RZ, R15 ;  /* 0x000000ffff0c7224 */ /* 0x001fe400078e000f */
[----:B------:R-:W-:Y:S01]  /*3e350*/  IMAD.MOV.U32 R13, RZ, RZ, R28 ;  /* 0x000000ffff0d7224 */ /* 0x000fe200078e001c */
[----:B------:R-:W2:Y:S01]  /*3e360*/  LDL.LU R15, [R1+0x9dfc] ;  /* 0x009dfc00010f7983 */ /* 0x000ea20000300800 */
[----:B------:R-:W2:Y:S03]  /*3e370*/  LDL.LU R28, [R1+0x9df8] ;  /* 0x009df800011c7983 */ /* 0x000ea60000300800 */
[----:B------:R0:W-:Y:S02]  /*3e380*/  STL.64 [R1+0x9d00], R12 ;  /* 0x009d000c01007387 */ /* 0x0001e40000100a00 */
[----:B0-----:R-:W-:-:S02]  /*3e390*/  IMAD.MOV.U32 R12, RZ, RZ, R3 ;  /* 0x000000ffff0c7224 */ /* 0x001fc400078e0003 */
[----:B------:R-:W-:Y:S01]  /*3e3a0*/  IMAD.MOV.U32 R13, RZ, RZ, R27 ;  /* 0x000000ffff0d7224 */ /* 0x000fe200078e001b */
[C---:B---3--:R-:W-:Y:S11]  /*3e3b0*/  HMMA.16816.F32.BF16 R4, R16.reuse, R8, R4 ;  /* 0x000000081004723c */ /* 0x048ff60000041804 */
[----:B------:R-:W-:Y:S11]  /*3e3c0*/  @!UPT UIADD3 URZ, URZ, URZ, URZ ;  /* 0x0000003f3f3ff290 */ /* 0x000ff6000fffe03f */
[----:B------:R-:W-:Y:S01]  /*3e3d0*/  @!UPT UIADD3 URZ, URZ, URZ, URZ ;  /* 0x0000003f3f3ff290 */ /* 0x000fe2000fffe03f */
[----:B------:R-:W-:Y:S01]  /*3e3e0*/  STL.64 [R1+0x5b0], R4 ;  /* 0x0005b00401007387 */ /* 0x000fe20000100a00 */
[----:B------:R0:W-:Y:S03]  /*3e3f0*/  STL.64 [R1+0x5b8], R6 ;  /* 0x0005b80601007387 */ /* 0x0001e60000100a00 */
[----:B0-----:R-:W3:Y:S01]  /*3e400*/  LDL.LU.64 R6, [R1+0x9df0] ;  /* 0x009df00001067983 */ /* 0x001ee20000300a00 */
[----:B------:R-:W2:Y:S02]  /*3e410*/  LDL.LU.64 R4, [R1+0x9de8] ;  /* 0x009de80001047983 */ /* 0x000ea40000300a00 */
[----:B------:R-:W3:Y:S02]  /*3e420*/  LDL.LU R3, [R1+0x9de0] ;  /* 0x009de00001037983 */ /* 0x000ee40000300800 */
[----:B------:R0:W-:Y:S02]  /*3e430*/  STL.64 [R1+0x9d18], R12 ;  /* 0x009d180c01007387 */ /* 0x0001e40000100a00 */
[----:B0-----:R-:W3:Y:S01]  /*3e440*/  LDL.64 R12, [R1+0x20] ;  /* 0x00002000010c7983 */ /* 0x001ee20000100a00 */
[----:B--2---:R-:W-:Y:S03]  /*3e450*/  HMMA.16816.F32.BF16 R20, R16, R4, R20 ;  /* 0x000000041014723c */ /* 0x004fe60000041814 */
[----:B---3--:R0:W-:Y:S01]  /*3e460*/  STL.64 [R1+0x9d40], R12 ;  /* 0x009d400c01007387 */ /* 0x0081e20000100a00 */
[----:B------:R-:W-:Y:S02]  /*3e470*/  STL.64 [R1+0x9ce0], R8 ;  /* 0x009ce00801007387 */ /* 0x000fe40000100a00 */
[----:B------:R-:W-:Y:S02]  /*3e480*/  STL [R1+0x9dc8], R6 ;  /* 0x009dc80601007387 */ /* 0x000fe40000100800 */
[----:B------:R1:W-:Y:S11]  /*3e490*/  STL.64 [R1+0x9dc0], R4 ;  /* 0x009dc00401007387 */ /* 0x0003f60000100a00 */
[----:B------:R-:W-:Y:S04]  /*3e4a0*/  @!UPT UIADD3 URZ, URZ, URZ, URZ ;  /* 0x0000003f3f3ff290 */ /* 0x000fe8000fffe03f */
[----:B------:R-:W-:Y:S01]  /*3e4b0*/  STL.64 [R1+0x5a0], R20 ;  /* 0x0005a01401007387 */ /* 0x000fe20000100a00 */
[----:B0-----:R-:W-:Y:S02]  /*3e4c0*/  IMAD.MOV.U32 R12, RZ, RZ, R26 ;  /* 0x000000ffff0c7224 */ /* 0x001fe400078e001a */
[----:B------:R-:W-:Y:S01]  /*3e4d0*/  IMAD.MOV.U32 R13, RZ, RZ, R25 ;  /* 0x000000ffff0d7224 */ /* 0x000fe200078e0019 */
[----:B------:R-:W-:Y:S01]  /*3e4e0*/  STL.64 [R1+0x5a8], R22 ;  /* 0x0005a81601007387 */ /* 0x000fe20000100a00 */
[----:B-1----:R-:W2:Y:S02]  /*3e4f0*/  LDL.64 R4, [R1+0x30] ;  /* 0x0000300001047983 */ /* 0x002ea40000100a00 */
[----:B------:R-:W0:Y:S01]  /*3e500*/  LDSM.16.MT88.4 R20, [R3+0x380] ;  /* 0x000380000314783b */ /* 0x000e220000004200 */
[----:B------:R4:W-:Y:S03]  /*3e510*/  STL.64 [R1+0x9d58], R12 ;  /* 0x009d580c01007387 */ /* 0x0009e60000100a00 */
[----:B----4-:R-:W-:-:S02]  /*3e520*/  IMAD.MOV.U32 R12, RZ, RZ, R24 ;  /* 0x000000ffff0c7224 */ /* 0x010fc400078e0018 */
[----:B------:R-:W-:-:S05]  /*3e530*/  IMAD.MOV.U32 R13, RZ, RZ, R11 ;  /* 0x000000ffff0d7224 */ /* 0x000fca00078e000b */
[----:B------:R-:W-:Y:S01]  /*3e540*/  STL.64 [R1+0x9d70], R12 ;  /* 0x009d700c01007387 */ /* 0x000fe20000100a00 */
[----:B------:R-:W3:Y:S02]  /*3e550*/  LDL.LU.64 R24, [R1+0x8d0] ;  /* 0x0008d00001187983 */ /* 0x000ee40000300a00 */
[----:B------:R-:W4:Y:S02]  /*3e560*/  LDL.LU.64 R26, [R1+0x8d8] ;  /* 0x0008d800011a7983 */ /* 0x000f240000300a00 */
[----:B----4-:R-:W-:Y:S01]  /*3e570*/  STL.64 [R1+0x9dd8], R26 ;  /* 0x009dd81a01007387 */ /* 0x010fe20000100a00 */
[----:B---3--:R1:W-:Y:S03]  /*3e580*/  STL.64 [R1+0x9dd0], R24 ;  /* 0x009dd01801007387 */ /* 0x0083e60000100a00 */
[----:B-1----:R-:W3:Y:S01]  /*3e590*/  LDL.LU.64 R24, [R1+0x8e0] ;  /* 0x0008e00001187983 */ /* 0x002ee20000300a00 */
[----:B------:R-:W3:Y:S02]  /*3e5a0*/  LDL.LU.64 R26, [R1+0x8e8] ;  /* 0x0008e800011a7983 */ /* 0x000ee40000300a00 */
[----:B------:R-:W-:-:S02]  /*3e5b0*/  IMAD.MOV.U32 R12, RZ, RZ, R10 ;  /* 0x000000ffff0c7224 */ /* 0x000fc400078e000a */
[----:B------:R-:W-:Y:S01]  /*3e5c0*/  IMAD.MOV.U32 R13, RZ, RZ, R7 ;  /* 0x000000ffff0d7224 */ /* 0x000fe200078e0007 */
[----:B------:R-:W4:Y:S01]  /*3e5d0*/  LDL.LU.64 R8, [R1+0x8b0] ;  /* 0x0008b00001087983 */ /* 0x000f220000300a00 */
[----:B------:R-:W4:Y:S03]  /*3e5e0*/  LDL.LU.64 R10, [R1+0x8b8] ;  /* 0x0008b800010a7983 */ /* 0x000f260000300a00 */
[----:B------:R-:W-:Y:S01]  /*3e5f0*/  STL.64 [R1+0x9d88], R12 ;  /* 0x009d880c01007387 */ /* 0x000fe20000100a00 */
[----:B0-----:R-:W-:Y:S02]  /*3e600*/  STL.64 [R1+0x9c60], R22 ;  /* 0x009c601601007387 */ /* 0x001fe40000100a00 */
[----:B------:R0:W-:Y:S02]  /*3e610*/  STL.64 [R1+0x9c58], R20 ;  /* 0x009c581401007387 */ /* 0x0001e40000100a00 */
[----:B--2---:R-:W-:Y:S01]  /*3e620*/  IMAD.MOV.U32 R7, RZ, RZ, R5 ;  /* 0x000000ffff077224 */ /* 0x004fe200078e0005 */
[----:B0-----:R-:W2:Y:S01]  /*3e630*/  LDL.64 R20, [R1+0x40] ;  /* 0x0000400001147983 */ /* 0x001ea20000100a00 */
[----:B------:R-:W-:Y:S01]  /*3e640*/  IMAD.MOV.U32 R22, RZ, RZ, R4 ;  /* 0x000000ffff167224 */ /* 0x000fe200078e0004 */
[----:B---3--:R-:W-:Y:S11]  /*3e650*/  HMMA.16816.F32.BF16 R24, R16, R4, R24 ;  /* 0x000000041018723c */ /* 0x008ff60000041818 */
[----:B------:R-:W-:Y:S11]  /*3e660*/  @!UPT UIADD3 URZ, URZ, URZ, URZ ;  /* 0x0000003f3f3ff290 */ /* 0x000ff6000fffe03f */
[----:B------:R-:W-:Y:S01]  /*3e670*/  @!UPT UIADD3 URZ, URZ, URZ, URZ ;  /* 0x0000003f3f3ff290 */ /* 0x000fe2000fffe03f */
[----:B------:R-:W-:Y:S01]  /*3e680*/  STL.64 [R1+0x940], R24 ;  /* 0x0009401801007387 */ /* 0x000fe20000100a00 */
[----:B------:R0:W-:Y:S03]  /*3e690*/  STL.64 [R1+0x948], R26 ;  /* 0x0009481a01007387 */ /* 0x0001e60000100a00 */
[----:B0-----:R-:W3:Y:S01]  /*3e6a0*/  LDL.LU.64 R26, [R1+0x9dd8] ;  /* 0x009dd800011a7983 */ /* 0x001ee20000300a00 */
[----:B------:R-:W3:Y:S02]  /*3e6b0*/  LDL.LU.64 R24, [R1+0x9dd0] ;  /* 0x009dd00001187983 */ /* 0x000ee40000300a00 */
[----:B------:R-:W2:Y:S02]  /*3e6c0*/  LDL.LU R6, [R1+0x9dc8] ;  /* 0x009dc80001067983 */ /* 0x000ea40000300800 */
[----:B------:R-:W2:Y:S01]  /*3e6d0*/  LDL.LU.64 R4, [R1+0x9dc0] ;  /* 0x009dc00001047983 */ /* 0x000ea20000300a00 */
[----:B------:R-:W2:Y:S01]  /*3e6e0*/  LDL R12, [R1+0x80] ;  /* 0x00008000010c7983 */ /* 0x000ea20000100800 */
[----:B------:R-:W-:-:S05]  /*3e6f0*/  IMAD.MOV.U32 R13, RZ, RZ, R29 ;  /* 0x000000ffff0d7224 */ /* 0x000fca00078e001d */
[----:B--2---:R-:W-:Y:S01]  /*3e700*/  STL.64 [R1+0x9da0], R12 ;  /* 0x009da00c01007387 */ /* 0x004fe20000100a00 */
[----:B------:R-:W-:Y:S02]  /*3e710*/  STL [R1+0x9d50], R22 ;  /* 0x009d501601007387 */ /* 0x000fe40000100800 */
[----:B------:R0:W-:Y:S02]  /*3e720*/  STL.64 [R1+0x9d48], R20 ;  /* 0x009d481401007387 */ /* 0x0001e40000100a00 */
[----:B------:R-:W-:Y:S01]  /*3e730*/  STL [R1+0x9d28], R7 ;  /* 0x009d280701007387 */ /* 0x000fe20000100800 */
[----:B------:R1:W-:Y:S01]  /*3e740*/  STL.64 [R1+0x9d20], R4 ;  /* 0x009d200401007387 */ /* 0x0003e20000100a00 */
[----:B0-----:R-:W-:-:S03]  /*3e750*/  IMAD.MOV.U32 R21, RZ, RZ, R6 ;  /* 0x000000ffff157224 */ /* 0x001fc600078e0006 */
[----:B-1----:R-:W2:Y:S01]  /*3e760*/  LDL.LU.64 R4, [R1+0x8c0] ;  /* 0x0008c00001047983 */ /* 0x002ea20000300a00 */
[----:B------:R-:W2:Y:S02]  /*3e770*/  LDL.LU.64 R6, [R1+0x8c8] ;  /* 0x0008c80001067983 */ /* 0x000ea40000300a00 */
[----:B------:R-:W-:Y:S02]  /*3e780*/  IMAD.MOV.U32 R12, RZ, RZ, R28 ;  /* 0x000000ffff0c7224 */ /* 0x000fe400078e001c */
[----:B------:R-:W-:Y:S02]  /*3e790*/  IMAD.MOV.U32 R13, RZ, RZ, R15 ;  /* 0x000000ffff0d7224 */ /* 0x000fe400078e000f */
[----:B------:R-:W-:-:S05]  /*3e7a0*/  IMAD.MOV.U32 R20, RZ, RZ, R14 ;  /* 0x000000ffff147224 */ /* 0x000fca00078e000e */
[C---:B---3--:R-:W-:Y:S01]  /*3e7b0*/  HMMA.16816.F32.BF16 R12, R16.reuse, R12, R24 ;  /* 0x0000000c100c723c */ /* 0x048fe20000041818 */
[----:B------:R-:W4:Y:S11]  /*3e7c0*/  LDL.LU.64 R24, [R1+0x9db8] ;  /* 0x009db80001187983 */ /* 0x000f360000300a00 */
[----:B------:R-:W-:Y:S11]  /*3e7d0*/  @!UPT UIADD3 URZ, URZ, URZ, URZ ;  /* 0x0000003f3f3ff290 */ /* 0x000ff6000fffe03f */
[----:B------:R-:W-:Y:S01]  /*3e7e0*/  STL.64 [R1+0x930], R12 ;  /* 0x0009300c01007387 */ /* 0x000fe20000100a00 */
[----:B------:R-:W-:Y:S01]  /*3e7f0*/  STL.64 [R1+0x938], R14 ;  /* 0x0009380e01007387 */ /* 0x000fe20000100a00 */
[C---:B--2---:R-:W-:Y:S11]  /*3e800*/  HMMA.16816.F32.BF16 R20, R16.reuse, R20, R4 ;  /* 0x000000141014723c */ /* 0x044ff60000041804 */
[----:B------:R-:W-:Y:S11]  /*3e810*/  @!UPT UIADD3 URZ, URZ, URZ, URZ ;  /* 0x0000003f3f3ff290 */ /* 0x000ff6000fffe03f */
[----:B------:R-:W-:Y:S01]  /*3e820*/  @!UPT UIADD3 URZ, URZ, URZ, URZ ;  /* 0x0000003f3f3ff290 */ /* 0x000fe2000fffe03f */
[----:B------:R0:W-:Y:S01]  /*3e830*/  STL.64 [R1+0x920], R20 ;  /* 0x0009201401007387 */ /* 0x0001e20000100a00 */
[----:B------:R1:W-:Y:S03]  /*3e840*/  STL.64 [R1+0x928], R22 ;  /* 0x0009281601007387 */ /* 0x0003e60000100a00 */
[----:B0-----:R-:W2:Y:S01]  /*3e850*/  LDL.LU.64 R20, [R1+0x860] ;  /* 0x0008600001147983 */ /* 0x001ea20000300a00 */
[----:B-1----:R-:W3:Y:S01]  /*3e860*/  LDL.LU.64 R22, [R1+0x868] ;  /* 0x0008680001167983 */ /* 0x002ee20000300a00 */
[----:B----4-:R-:W-:Y:S11]  /*3e870*/  HMMA.16816.F32.BF16 R4, R16, R24, R8 ;  /* 0x000000181004723c */ /* 0x010ff60000041808 */
[----:B------:R-:W-:Y:S11]  /*3e880*/  @!UPT UIADD3 URZ, URZ, URZ, URZ ;  /* 0x0000003f3f3ff290 */ /* 0x000ff6000fffe03f */
[----:B------:R-:W-:Y:S01]  /*3e890*/  @!UPT UIADD3 URZ, URZ, URZ, URZ ;  /* 0x0000003f3f3ff290 */ /* 0x000fe2000fffe03f */
[----:B------:R-:W-:Y:S01]  /*3e8a0*/  STL.64 [R1+0x910], R4 ;  /* 0x0009100401007387 */ /* 0x000fe20000100a00 */
[----:B------:R-:W-:Y:S03]  /*3e8b0*/  STL.64 [R1+0x918], R6 ;  /* 0x0009180601007387 */ /* 0x000fe60000100a00 */
[----:B---3--:R-:W-:Y:S01]  /*3e8c0*/  STL.64 [R1+0x9d68], R22 ;  /* 0x009d681601007387 */ /* 0x008fe20000100a00 */
[----:B--2---:R0:W-:Y:S03]  /*3e8d0*/  STL.64 [R1+0x9d60], R20 ;  /* 0x009d601401007387 */ /* 0x0041e60000100a00 */
[----:B0-----:R-:W2:Y:S01]  /*3e8e0*/  LDL.LU.64 R20, [R1+0x870] ;  /* 0x0008700001147983 */ /* 0x001ea20000300a00 */
[----:B------:R-:W3:Y:S03]  /*3e8f0*/  LDL.LU.64 R22, [R1+0x878] ;  /* 0x0008780001167983 */ /* 0x000ee60000300a00 */
        /* <DEDUP_REMOVED lines=11> */
[----:B------:R-:W2:Y:S02]  /*3e9b0*/  LDL.LU.64 R22, [R1+0x8a8] ;  /* 0x0008a80001167983 */ /* 0x000ea40000300a00 */
[----:B------:R-:W3:Y:S02]  /*3e9c0*/  LDL.LU.64 R24, [R1+0x830] ;  /* 0x0008300001187983 */ /* 0x000ee40000300a00 */
[----:B------:R-:W3:Y:S01]  /*3e9d0*/  LDL.LU.64 R26, [R1+0x838] ;  /* 0x00083800011a7983 */ /* 0x000ee20000300a00 */
[----:B------:R-:W4:Y:S01]  /*3e9e0*/  LDL.LU.64 R4, [R1+0x4a0] ;  /* 0x0004a00001047983 */ /* 0x000f220000300a00 */
[----:B------:R-:W4:Y:S02]  /*3e9f0*/  LDL.LU.64 R6, [R1+0x4a8] ;  /* 0x0004a80001067983 */ /* 0x000f240000300a00 */
[----:B------:R-:W2:Y:S02]  /*3ea00*/  LDL.LU.64 R8, [R1+0x470] ;  /* 0x0004700001087983 */ /* 0x000ea40000300a00 */
[----:B------:R-:W2:Y:S02]  /*3ea10*/  LDL.LU.64 R10, [R1+0x478] ;  /* 0x00047800010a7983 */ /* 0x000ea40000300a00 */
[----:B------:R-:W-:-:S02]  /*3ea20*/  IMAD.MOV.U32 R12, RZ, RZ, R2 ;  /* 0x000000ffff0c7224 */ /* 0x000fc400078e0002 */
[----:B------:R-:W-:Y:S01]  /*3ea30*/  IMAD.MOV.U32 R13, RZ, RZ, R0 ;  /* 0x000000ffff0d7224 */ /* 0x000fe200078e0000 */
[----:B--2---:R-:W-:Y:S01]  /*3ea40*/  STL.64 [R1+0x9cf8], R10 ;  /* 0x009cf80a01007387 */ /* 0x004fe20000100a00 */
[----:B------:R0:W-:Y:S03]  /*3ea50*/  STL.64 [R1+0x9cf0], R8 ;  /* 0x009cf00801007387 */ /* 0x0001e60000100a00 */
[----:B0-----:R-:W2:Y:S01]  /*3ea60*/  LDL.LU.64 R8, [R1+0x480] ;  /* 0x0004800001087983 */ /* 0x001ea20000300a00 */
[----:B------:R-:W2:Y:S01]  /*3ea70*/  LDL.LU.64 R10, [R1+0x488] ;  /* 0x00048800010a7983 */ /* 0x000ea20000300a00 */
[C---:B------:R-:W-:Y:S02]  /*3ea80*/  HMMA.16816.F32.BF16 R12, R16.reuse, R12, R20 ;  /* 0x0000000c100c723c */ /* 0x040fe40000041814 */
[----:B--2---:R-:W-:Y:S01]  /*3ea90*/  STL.64 [R1+0x9d10], R10 ;  /* 0x009d100a01007387 */ /* 0x004fe20000100a00 */
[----:B------:R0:W-:Y:S03]  /*3eaa0*/  STL.64 [R1+0x9d08], R8 ;  /* 0x009d080801007387 */ /* 0x0001e60000100a00 */
[----:B0-----:R-:W2:Y:S01]  /*3eab0*/  LDL.LU.64 R8, [R1+0x490] ;  /* 0x0004900001087983 */ /* 0x001ea20000300a00 */
[----:B------:R-:W2:Y:S02]  /*3eac0*/  LDL.LU.64 R10, [R1+0x498] ;  /* 0x00049800010a7983 */ /* 0x000ea40000300a00 */
[----:B------:R-:W2:Y:S02]  /*3ead0*/  LDL.LU.64 R22, [R1+0x9db0] ;  /* 0x009db00001167983 */ /* 0x000ea40000300a00 */
[----:B------:R-:W2:Y:S11]  /*3eae0*/  LDL.LU.64 R20, [R1+0x9da8] ;  /* 0x009da80001147983 */ /* 0x000eb60000300a00 */
[----:B------:R-:W-:Y:S01]  /*3eaf0*/  @!UPT UIADD3 URZ, URZ, URZ, URZ ;  /* 0x0000003f3f3ff290 */ /* 0x000fe2000fffe03f */
        /* <DEDUP_REMOVED lines=25> */
[----:B------:R-:W2:Y:S01]  /*3ec90*/  LDL.LU R22, [R1+0x9d50] ;  /* 0x009d500001167983 */ /* 0x000ea20000300800 */
[----:B------:R-:W3:Y:S11]  /*3eca0*/  LDL.LU.64 R20, [R1+0x9d48] ;  /* 0x009d480001147983 */ /* 0x000ef60000300a00 */
[----:B------:R-:W-:Y:S09]  /*3ecb0*/  @!UPT UIADD3 URZ, URZ, URZ, URZ ;  /* 0x0000003f3f3ff290 */ /* 0x000ff2000fffe03f */
[----:B------:R0:W-:Y:S01]  /*3ecc0*/  STL.64 [R1+0x8c0], R12 ;  /* 0x0008c00c01007387 */ /* 0x0001e20000100a00 */
[----:B------:R-:W-:Y:S03]  /*3ecd0*/  STL.64 [R1+0x8c8], R14 ;  /* 0x0008c80e01007387 */ /* 0x000fe60000100a00 */
[----:B0-----:R-:W2:Y:S01]  /*3ece0*/  LDL.LU.64 R12, [R1+0x9d40] ;  /* 0x009d4000010c7983 */ /* 0x001ea20000300a00 */
[----:B---3--:R-:W-:Y:S03]  /*3ecf0*/  HMMA.16816.F32.BF16 R16, R16, R20, R24 ;  /* 0x000000141010723c */ /* 0x008fe60000041818 */
[----:B------:R-:W4:Y:S01]  /*3ed00*/  LDL.LU.64 R26, [R1+0x9d38] ;  /* 0x009d3800011a7983 */ /* 0x000f220000300a00 */
[----:B------:R-:W4:Y:S11]  /*3ed10*/  LDL.LU.64 R24, [R1+0x9d30] ;  /* 0x009d300001187983 */ /* 0x000f360000300a00 */
[----:B------:R-:W-:Y:S08]  /*3ed20*/  @!UPT UIADD3 URZ, URZ, URZ, URZ ;  /* 0x0000003f3f3ff290 */ /* 0x000ff0000fffe03f */
[----:B------:R0:W-:Y:S01]  /*3ed30*/  STL.64 [R1+0x590], R16 ;  /* 0x0005901001007387 */ /* 0x0001e20000100a00 */
[----:B------:R1:W-:Y:S03]  /*3ed40*/  STL.64 [R1+0x598], R18 ;  /* 0x0005981201007387 */ /* 0x0003e60000100a00 */
[----:B0-----:R-:W3:Y:S01]  /*3ed50*/  LDL.LU.64 R16, [R1+0x450] ;  /* 0x0004500001107983 */ /* 0x001ee20000300a00 */
[----:B-1----:R-:W3:Y:S02]  /*3ed60*/  LDL.LU.64 R18, [R1+0x458] ;  /* 0x0004580001127983 */ /* 0x002ee40000300a00 */
[----:B------:R-:W-:Y:S02]  /*3ed70*/  STL.64 [R1+0x9c70], R20 ;  /* 0x009c701401007387 */ /* 0x000fe40000100a00 */
[----:B--2---:R-:W-:Y:S01]  /*3ed80*/  IMAD.MOV.U32 R0, RZ, RZ, R13 ;  /* 0x000000ffff007224 */ /* 0x004fe200078e000d */
[C---:B----4-:R-:W-:Y:S11]  /*3ed90*/  HMMA.16816.F32.BF16 R4, R24.reuse, R12, R4 ;  /* 0x0000000c1804723c */ /* 0x050ff60000041804 */
[----:B------:R-:W-:Y:S11]  /*3eda0*/  @!UPT UIADD3 URZ, URZ, URZ, URZ ;  /* 0x0000003f3f3ff290 */ /* 0x000ff6000fffe03f */
[----:B------:R-:W-:Y:S01]  /*3edb0*/  @!UPT UIADD3 URZ, URZ, URZ, URZ ;  /* 0x0000003f3f3ff290 */ /* 0x000fe2000fffe03f */
[----:B------:R-:W-:Y:S01]  /*3edc0*/  STL.64 [R1+0x580], R4 ;  /* 0x0005800401007387 */ /* 0x000fe20000100a00 */
[----:B------:R0:W-:Y:S03]  /*3edd0*/  STL.64 [R1+0x588], R6 ;  /* 0x0005880601007387 */ /* 0x0001e60000100a00 */
[----:B0-----:R-:W2:Y:S01]  /*3ede0*/  LDL.LU R7, [R1+0x9d28] ;  /* 0x009d280001077983 */ /* 0x001ea20000300800 */
[----:B------:R-:W3:Y:S02]  /*3edf0*/  LDL.LU.64 R4, [R1+0x9d20] ;  /* 0x009d200001047983 */ /* 0x000ee40000300a00 */
[----:B------:R-:W-:Y:S02]  /*3ee00*/  IMAD.MOV.U32 R6, RZ, RZ, R12 ;  /* 0x000000ffff067224 */ /* 0x000fe400078e000c */
[----:B------:R-:W4:Y:S02]  /*3ee10*/  LDL.LU.64 R12, [R1+0x9d18] ;  /* 0x009d1800010c7983 */ /* 0x000f240000300a00 */
        /* <DEDUP_REMOVED lines=12> */
[----:B------:R-:W-:Y:S03]  /*3eee0*/  STL.64 [R1+0x568], R14 ;  /* 0x0005680e01007387 */ /* 0x000fe60000100a00 */
[----:B0-----:R-:W4:Y:S01]  /*3eef0*/  LDL.LU.64 R12, [R1+0x9ce8] ;  /* 0x009ce800010c7983 */ /* 0x001f220000300a00 */
[----:B------:R-:W-:Y:S01]  /*3ef00*/  STL [R1+0x9630], R3 ;  /* 0x0096300301007387 */ /* 0x000fe20000100800 */
[C---:B----4-:R-:W-:Y:S11]  /*3ef10*/  HMMA.16816.F32.BF16 R8, R24.reuse, R12, R8 ;  /* 0x0000000c1808723c */ /* 0x050ff60000041808 */
[----:B------:R-:W-:Y:S11]  /*3ef20*/  @!UPT UIADD3 URZ, URZ, URZ, URZ ;  /* 0x0000003f3f3ff290 */ /* 0x000ff6000fffe03f */
[----:B------:R-:W-:Y:S01]  /*3ef30*/  @!UPT UIADD3 URZ, URZ, URZ, URZ ;  /* 0x0000003f3f3ff290 */ /* 0x000fe2000fffe03f */
[----:B------:R0:W-:Y:S01]  /*3ef40*/  STL.64 [R1+0x550], R8 ;  /* 0x0005500801007387 */ /* 0x0001e20000100a00 */
[----:B------:R-:W-:Y:S03]  /*3ef50*/  STL.64 [R1+0x558], R10 ;  /* 0x0005580a01007387 */ /* 0x000fe60000100a00 */
[----:B0-----:R-:W4:Y:S01]  /*3ef60*/  LDL.LU.64 R8, [R1+0x9ce0] ;  /* 0x009ce00001087983 */ /* 0x001f220000300a00 */
[----:B------:R0:W-:Y:S03]  /*3ef70*/  STL.64 [R1+0x9c38], R12 ;  /* 0x009c380c01007387 */ /* 0x0001e60000100a00 */
[----:B0-----:R-:W4:Y:S01]  /*3ef80*/  LDL.LU.64 R12, [R1+0x460] ;  /* 0x00046000010c7983 */ /* 0x001f220000300a00 */
[----:B------:R-:W4:Y:S02]  /*3ef90*/  LDL.LU.64 R14, [R1+0x468] ;  /* 0x00046800010e7983 */ /* 0x000f240000300a00 */
[C---:B----4-:R-:W-:Y:S01]  /*3efa0*/  HMMA.16816.F32.BF16 R12, R24.reuse, R8, R12 ;  /* 0x00000008180c723c */ /* 0x050fe2000004180c */
[----:B------:R0:W-:Y:S11]  /*3efb0*/  STL.64 [R1+0x9cd8], R8 ;  /* 0x009cd80801007387 */ /* 0x0001f60000100a00 */
[----:B------:R-:W-:Y:S11]  /*3efc0*/  @!UPT UIADD3 URZ, URZ, URZ, URZ ;  /* 0x0000003f3f3ff290 */ /* 0x000ff6000fffe03f */
[----:B------:R-:W-:Y:S01]  /*3efd0*/  STL.64 [R1+0x540], R12 ;  /* 0x0005400c01007387 */ /* 0x000fe20000100a00 */
[----:B------:R3:W-:Y:S02]  /*3efe0*/  STL.64 [R1+0x548], R14 ;  /* 0x0005480e01007387 */ /* 0x0007e40000100a00 */
[----:B0-----:R-:W4:Y:S02]  /*3eff0*/  LDL.LU.64 R8, [R1+0x430] ;  /* 0x0004300001087983 */ /* 0x001f240000300a00 */
[----:B------:R-:W4:Y:S01]  /*3f000*/  LDL.LU.64 R10, [R1+0x438] ;  /* 0x00043800010a7983 */ /* 0x000f220000300a00 */
[----:B---3--:R-:W-:Y:S11]  /*3f010*/  HMMA.16816.F32.BF16 R12, R24, R4, R16 ;  /* 0x00000004180c723c */ /* 0x008ff60000041810 */
[----:B------:R-:W-:Y:S11]  /*3f020*/  @!UPT UIADD3 URZ, URZ, URZ, URZ ;  /* 0x0000003f3f3ff290 */ /* 0x000ff6000fffe03f */
[----:B------:R-:W-:Y:S01]  /*3f030*/  @!UPT UIADD3 URZ, URZ, URZ, URZ ;  /* 0x0000003f3f3ff290 */ /* 0x000fe2000fffe03f */
[----:B------:R-:W-:Y:S01]  /*3f040*/  STL.64 [R1+0x530], R12 ;  /* 0x0005300c01007387 */ /* 0x000fe20000100a00 */
[----:B------:R-:W-:Y:S02]  /*3f050*/  STL.64 [R1+0x538], R14 ;  /* 0x0005380e01007387 */ /* 0x000fe40000100a00 */
[----:B------:R-:W3:Y:S02]  /*3f060*/  LDL.64 R20, [R1+0x90] ;  /* 0x0000900001147983 */ /* 0x000ee40000100a00 */
[----:B---3--:R0:W-:Y:S04]  /*3f070*/  STL.64 [R1+0x9cb8], R20 ;  /* 0x009cb81401007387 */ /* 0x0081e80000100a00 */
[----:B0-----:R-:W3:Y:S04]  /*3f080*/  LDL.64 R20, [R1+0xa0] ;  /* 0x0000a00001147983 */ /* 0x001ee80000100a00 */
[----:B---3--:R0:W-:Y:S04]  /*3f090*/  STL.64 [R1+0x9cc8], R20 ;  /* 0x009cc81401007387 */ /* 0x0081e80000100a00 */
[----:B0-----:R-:W3:Y:S04]  /*3f0a0*/  LDL.64 R20, [R1+0xb0] ;  /* 0x0000b00001147983 */ /* 0x001ee80000100a00 */
[----:B---3--:R0:W-:Y:S01]  /*3f0b0*/  STL.64 [R1+0x9cd0], R20 ;  /* 0x009cd01401007387 */ /* 0x0081e20000100a00 */
[----:B------:R-:W3:Y:S03]  /*3f0c0*/  LDL.64 R12, [R1+0x60] ;  /* 0x00006000010c7983 */ /* 0x000ee60000100a00 */
[----:B0-----:R-:W4:Y:S04]  /*3f0d0*/  LDL.64 R20, [R1+0xc0] ;  /* 0x0000c00001147983 */ /* 0x001f280000100a00 */
[----:B---3--:R0:W-:Y:S04]  /*3f0e0*/  STL.64 [R1+0x9c90], R12 ;  /* 0x009c900c01007387 */ /* 0x0081e80000100a00 */
[----:B0-----:R-:W3:Y:S04]  /*3f0f0*/  LDL.64 R12, [R1+0x70] ;  /* 0x00007000010c7983 */ /* 0x001ee80000100a00 */
[----:B---3--:R0:W-:Y:S04]  /*3f100*/  STL.64 [R1+0x9ca8], R12 ;  /* 0x009ca80c01007387 */ /* 0x0081e80000100a00 */
[----:B0-----:R-:W3:Y:S01]  /*3f110*/  LDL.64 R12, [R1+0x80] ;  /* 0x00008000010c7983 */ /* 0x001ee20000100a00 */
[----:B------:R-:W-:-:S05]  /*3f120*/  LOP3.LUT R2, R3, 0x40, RZ, 0x3c, !PT ;  /* 0x0000004003027812 */ /* 0x000fca00078e3cff */
[----:B------:R-:W0:Y:S04]  /*3f130*/  LDSM.16.MT88.4 R16, [R2] ;  /* 0x000000000210783b */ /* 0x000e280000004200 */
[----:B---3--:R1:W-:Y:S04]  /*3f140*/  STL.64 [R1+0x9cb0], R12 ;  /* 0x009cb00c01007387 */ /* 0x0083e80000100a00 */
[----:B-1----:R-:W3:Y:S01]  /*3f150*/  LDL.LU.64 R12, [R1+0x440] ;  /* 0x00044000010c7983 */ /* 0x002ee20000300a00 */
[----:B------:R-:W3:Y:S02]  /*3f160*/  LDL.LU.64 R14, [R1+0x448] ;  /* 0x00044800010e7983 */ /* 0x000ee40000300a00 */
[----:B------:R-:W-:Y:S02]  /*3f170*/  STL [R1+0x9be4], R4 ;  /* 0x009be40401007387 */ /* 0x000fe40000100800 */
[----:B------:R1:W-:Y:S01]  /*3f180*/  STL [R1+0x9be0], R5 ;  /* 0x009be00501007387 */ /* 0x0003e20000100800 */
[----:B------:R-:W-:Y:S01]  /*3f190*/  STL [R1+0x9cc0], R6 ;  /* 0x009cc00601007387 */ /* 0x000fe20000100800 */
[----:B------:R-:W-:Y:S02]  /*3f1a0*/  STL [R1+0x9bd8], R2 ;  /* 0x009bd80201007387 */ /* 0x000fe40000100800 */
[----:B0-----:R-:W-:Y:S02]  /*3f1b0*/  STL.64 [R1+0x9b30], R18 ;  /* 0x009b301201007387 */ /* 0x001fe40000100a00 */
[----:B------:R0:W-:Y:S01]  /*3f1c0*/  STL.64 [R1+0x9b28], R16 ;  /* 0x009b281001007387 */ /* 0x0001e20000100a00 */
[----:B----4-:R-:W-:Y:S01]  /*3f1d0*/  HMMA.16816.F32.BF16 R8, R24, R20, R8 ;  /* 0x000000141808723c */ /* 0x010fe20000041808 */
[----:B-1----:R-:W4:Y:S01]  /*3f1e0*/  LDL.LU.64 R4, [R1+0x410] ;  /* 0x0004100001047983 */ /* 0x002f220000300a00 */
[----:B0-----:R-:W-:-:S02]  /*3f1f0*/  IMAD.MOV.U32 R16, RZ, RZ, R22 ;  /* 0x000000ffff107224 */ /* 0x001fc400078e0016 */
[----:B--2---:R-:W-:Y:S02]  /*3f200*/  IMAD.MOV.U32 R17, RZ, RZ, R7 ;  /* 0x000000ffff117224 */ /* 0x004fe400078e0007 */
[----:B------:R-:W4:Y:S05]  /*3f210*/  LDL.LU.64 R6, [R1+0x418] ;  /* 0x0004180001067983 */ /* 0x000f2a0000300a00 */
[----:B---3--:R-:W-:Y:S11]  /*3f220*/  HMMA.16816.F32.BF16 R12, R24, R16, R12 ;  /* 0x00000010180c723c */ /* 0x008ff6000004180c */
[----:B------:R-:W-:Y:S11]  /*3f230*/  @!UPT UIADD3 URZ, URZ, URZ, URZ ;  /* 0x0000003f3f3ff290 */ /* 0x000ff6000fffe03f */
[----:B------:R-:W-:Y:S01]  /*3f240*/  @!UPT UIADD3 URZ, URZ, URZ, URZ ;  /* 0x0000003f3f3ff290 */ /* 0x000fe2000fffe03f */
[----:B------:R0:W-:Y:S01]  /*3f250*/  STL.64 [R1+0x8b0], R12 ;  /* 0x0008b00c01007387 */ /* 0x0001e20000100a00 */
[----:B------:R1:W-:Y:S03]  /*3f260*/  STL.64 [R1+0x8b8], R14 ;  /* 0x0008b80e01007387 */ /* 0x0003e60000100a00 */
[----:B0-----:R-:W2:Y:S01]  /*3f270*/  LDL.LU.64 R12, [R1+0x400] ;  /* 0x00040000010c7983 */ /* 0x001ea20000300a00 */
[----:B-1----:R-:W2:Y:S02]  /*3f280*/  LDL.LU.64 R14, [R1+0x408] ;  /* 0x00040800010e7983 */ /* 0x002ea40000300a00 */
[----:B------:R-:W-:Y:S02]  /*3f290*/  STL [R1+0x9be8], R16 ;  /* 0x009be81001007387 */ /* 0x000fe40000100800 */
[----:B------:R0:W-:Y:S02]  /*3f2a0*/  STL [R1+0x9bdc], R17 ;  /* 0x009bdc1101007387 */ /* 0x0001e40000100800 */
[----:B0-----:R-:W3:Y:S01]  /*3f2b0*/  LDL.LU.64 R16, [R1+0x420] ;  /* 0x0004200001107983 */ /* 0x001ee20000300a00 */
[----:B------:R-:W3:Y:S02]  /*3f2c0*/  LDL.LU.64 R18, [R1+0x428] ;  /* 0x0004280001127983 */ /* 0x000ee40000300a00 */
[----:B------:R0:W-:Y:S02]  /*3f2d0*/  STL.64 [R1+0x8a0], R8 ;  /* 0x0008a00801007387 */ /* 0x0001e40000100a00 */
[----:B------:R1:W-:Y:S01]  /*3f2e0*/  STL.64 [R1+0x8a8], R10 ;  /* 0x0008a80a01007387 */ /* 0x0003e20000100a00 */
[----:B0-----:R-:W2:Y:S01]  /*3f2f0*/  LDL.LU.64 R8, [R1+0x9cd8] ;  /* 0x009cd80001087983 */ /* 0x001ea20000300a00 */
[----:B-1----:R-:W-:-:S02]  /*3f300*/  IMAD.MOV.U32 R11, RZ, RZ, R20 ;  /* 0x000000ffff0b7224 */ /* 0x002fc400078e0014 */
[----:B------:R-:W-:Y:S02]  /*3f310*/  IMAD.MOV.U32 R10, RZ, RZ, R21 ;  /* 0x000000ffff0a7224 */ /* 0x000fe400078e0015 */
[----:B------:R-:W3:Y:S03]  /*3f320*/  LDL.LU.64 R20, [R1+0x9cd0] ;  /* 0x009cd00001147983 */ /* 0x000ee60000300a00 */
[----:B------:R-:W-:Y:S02]  /*3f330*/  STL [R1+0x9bf0], R10 ;  /* 0x009bf00a01007387 */ /* 0x000fe40000100800 */
[----:B------:R-:W-:Y:S01]  /*3f340*/  STL [R1+0x9bec], R11 ;  /* 0x009bec0b01007387 */ /* 0x000fe20000100800 */
[C---:B---3--:R-:W-:Y:S11]  /*3f350*/  HMMA.16816.F32.BF16 R16, R24.reuse, R20, R16 ;  /* 0x000000141810723c */ /* 0x048ff60000041810 */
[----:B------:R-:W-:Y:S11]  /*3f360*/  @!UPT UIADD3 URZ, URZ, URZ, URZ ;  /* 0x0000003f3f3ff290 */ /* 0x000ff6000fffe03f */
[----:B------:R-:W-:Y:S01]  /*3f370*/  @!UPT UIADD3 URZ, URZ, URZ, URZ ;  /* 0x0000003f3f3ff290 */ /* 0x000fe2000fffe03f */
[----:B------:R-:W-:Y:S01]  /*3f380*/  STL.64 [R1+0x890], R16 ;  /* 0x0008901001007387 */ /* 0x000fe20000100a00 */
[----:B------:R0:W-:Y:S02]  /*3f390*/  STL.64 [R1+0x898], R18 ;  /* 0x0008981201007387 */ /* 0x0001e40000100a00 */
[----:B0-----:R-:W-:Y:S02]  /*3f3a0*/  IMAD.MOV.U32 R19, RZ, RZ, R20 ;  /* 0x000000ffff137224 */ /* 0x001fe400078e0014 */
[----:B------:R-:W-:Y:S02]  /*3f3b0*/  IMAD.MOV.U32 R18, RZ, RZ, R21 ;  /* 0x000000ffff127224 */ /* 0x000fe400078e0015 */
[----:B------:R-:W4:Y:S03]  /*3f3c0*/  LDL.LU.64 R20, [R1+0x9cc8] ;  /* 0x009cc80001147983 */ /* 0x000f260000300a00 */
[----:B------:R-:W-:Y:S02]  /*3f3d0*/  STL [R1+0x9bf8], R18 ;  /* 0x009bf81201007387 */ /* 0x000fe40000100800 */
[----:B------:R0:W-:Y:S02]  /*3f3e0*/  STL [R1+0x9bf4], R19 ;  /* 0x009bf41301007387 */ /* 0x0001e40000100800 */
[----:B------:R-:W3:Y:S01]  /*3f3f0*/  LDL.LU.64 R16, [R1+0x3f0] ;  /* 0x0003f00001107983 */ /* 0x000ee20000300a00 */
[----:B0-----:R-:W3:Y:S01]  /*3f400*/  LDL.LU.64 R18, [R1+0x3f8] ;  /* 0x0003f80001127983 */ /* 0x001ee20000300a00 */
[----:B----4-:R-:W-:Y:S01]  /*3f410*/  HMMA.16816.F32.BF16 R4, R24, R20, R4 ;  /* 0x000000141804723c */ /* 0x010fe20000041804 */
[----:B------:R-:W-:-:S02]  /*3f420*/  IMAD.MOV.U32 R29, RZ, RZ, R20 ;  /* 0x000000ffff1d7224 */ /* 0x000fc400078e0014 */
[----:B------:R-:W-:Y:S11]  /*3f430*/  IMAD.MOV.U32 R28, RZ, RZ, R21 ;  /* 0x000000ffff1c7224 */ /* 0x000ff600078e0015 */
[----:B------:R-:W-:Y:S09]  /*3f440*/  @!UPT UIADD3 URZ, URZ, URZ, URZ ;  /* 0x0000003f3f3ff290 */ /* 0x000ff2000fffe03f */
[----:B------:R-:W-:Y:S01]  /*3f450*/  STL.64 [R1+0x880], R4 ;  /* 0x0008800401007387 */ /* 0x000fe20000100a00 */
[----:B------:R0:W-:Y:S03]  /*3f460*/  STL.64 [R1+0x888], R6 ;  /* 0x0008880601007387 */ /* 0x0001e60000100a00 */
[----:B0-----:R-:W4:Y:S01]  /*3f470*/  LDL.LU R6, [R1+0x9cc0] ;  /* 0x009cc00001067983 */ /* 0x001f220000300800 */
[----:B------:R-:W2:Y:S02]  /*3f480*/  LDL.LU.64 R20, [R1+0x9cb8] ;  /* 0x009cb80001147983 */ /* 0x000ea40000300a00 */
[----:B------:R-:W-:Y:S01]  /*3f490*/  STL [R1+0x9bfc], R29 ;  /* 0x009bfc1d01007387 */ /* 0x000fe20000100800 */
[C---:B--2---:R-:W-:Y:S01]  /*3f4a0*/  HMMA.16816.F32.BF16 R12, R24.reuse, R20, R12 ;  /* 0x00000014180c723c */ /* 0x044fe2000004180c */
[----:B------:R-:W-:Y:S02]  /*3f4b0*/  IMAD.MOV.U32 R4, RZ, RZ, R20 ;  /* 0x000000ffff047224 */ /* 0x000fe400078e0014 */
[----:B------:R-:W-:Y:S11]  /*3f4c0*/  IMAD.MOV.U32 R5, RZ, RZ, R21 ;  /* 0x000000ffff057224 */ /* 0x000ff600078e0015 */
[----:B------:R-:W-:Y:S09]  /*3f4d0*/  @!UPT UIADD3 URZ, URZ, URZ, URZ ;  /* 0x0000003f3f3ff290 */ /* 0x000ff2000fffe03f */
[----:B------:R0:W-:Y:S01]  /*3f4e0*/  STL.64 [R1+0x870], R12 ;  /* 0x0008700c01007387 */ /* 0x0001e20000100a00 */
[----:B------:R-:W-:Y:S03]  /*3f4f0*/  STL.64 [R1+0x878], R14 ;  /* 0x0008780e01007387 */ /* 0x000fe60000100a00 */
[----:B0-----:R-:W3:Y:S01]  /*3f500*/  LDL.LU.64 R12, [R1+0x9cb0] ;  /* 0x009cb000010c7983 */ /* 0x001ee20000300a00 */
[----:B------:R-:W2:Y:S03]  /*3f510*/  LDL.64 R20, [R1+0x50] ;  /* 0x0000500001147983 */ /* 0x000ea60000100a00 */
[----:B--2---:R0:W-:Y:S04]  /*3f520*/  STL.64 [R1+0x9c88], R20 ;  /* 0x009c881401007387 */ /* 0x0041e80000100a00 */
[----:B0-----:R-:W2:Y:S01]  /*3f530*/  LDL.LU.64 R20, [R1+0x3d0] ;  /* 0x0003d00001147983 */ /* 0x001ea20000300a00 */
[----:B------:R-:W2:Y:S01]  /*3f540*/  LDL.LU.64 R22, [R1+0x3d8] ;  /* 0x0003d80001167983 */ /* 0x000ea20000300a00 */
[C---:B---3--:R-:W-:Y:S01]  /*3f550*/  HMMA.16816.F32.BF16 R16, R24.reuse, R12, R16 ;  /* 0x0000000c1810723c */ /* 0x048fe20000041810 */
[----:B------:R-:W-:Y:S01]  /*3f560*/  IMAD.MOV.U32 R10, RZ, RZ, R13 ;  /* 0x000000ffff0a7224 */ /* 0x000fe200078e000d */
[----:B--2---:R-:W-:Y:S01]  /*3f570*/  STL.64 [R1+0x9ca0], R22 ;  /* 0x009ca01601007387 */ /* 0x004fe20000100a00 */
[----:B------:R0:W-:Y:S03]  /*3f580*/  STL.64 [R1+0x9c98], R20 ;  /* 0x009c981401007387 */ /* 0x0001e60000100a00 */
[----:B0-----:R-:W2:Y:S01]  /*3f590*/  LDL.LU.64 R20, [R1+0x3e0] ;  /* 0x0003e00001147983 */ /* 0x001ea20000300a00 */
[----:B------:R-:W2:Y:S02]  /*3f5a0*/  LDL.LU.64 R22, [R1+0x3e8] ;  /* 0x0003e80001167983 */ /* 0x000ea40000300a00 */
[----:B------:R-:W-:Y:S11]  /*3f5b0*/  STL.64 [R1+0x9c68], R4 ;  /* 0x009c680401007387 */ /* 0x000ff60000100a00 */
[----:B------:R-:W-:Y:S03]  /*3f5c0*/  @!UPT UIADD3 URZ, URZ, URZ, URZ ;  /* 0x0000003f3f3ff290 */ /* 0x000fe6000fffe03f */
[----:B------:R-:W-:Y:S01]  /*3f5d0*/  STL.64 [R1+0x860], R16 ;  /* 0x0008601001007387 */ /* 0x000fe20000100a00 */
[----:B------:R0:W-:Y:S02]  /*3f5e0*/  STL.64 [R1+0x868], R18 ;  /* 0x0008681201007387 */ /* 0x0001e40000100a00 */
[----:B0-----:R-:W-:Y:S02]  /*3f5f0*/  IMAD.MOV.U32 R19, RZ, RZ, R12 ;  /* 0x000000ffff137224 */ /* 0x001fe400078e000c */
[----:B------:R-:W2:Y:S02]  /*3f600*/  LDL.LU.64 R12, [R1+0x9ca8] ;  /* 0x009ca800010c7983 */ /* 0x000ea40000300a00 */
        /* <DEDUP_REMOVED lines=9> */
[----:B--2---:R-:W-:Y:S01]  /*3f6a0*/  HMMA.16816.F32.BF16 R20, R24, R12, R20 ;  /* 0x0000000c1814723c */ /* 0x004fe20000041814 */
[----:B------:R-:W-:-:S02]  /*3f6b0*/  IMAD.MOV.U32 R16, RZ, RZ, R13 ;  /* 0x000000ffff107224 */ /* 0x000fc400078e000d */
[----:B------:R-:W-:Y:S11]  /*3f6c0*/  IMAD.MOV.U32 R11, RZ, RZ, R12 ;  /* 0x000000ffff0b7224 */ /* 0x000ff600078e000c */
[----:B------:R-:W-:Y:S09]  /*3f6d0*/  @!UPT UIADD3 URZ, URZ, URZ, URZ ;  /* 0x0000003f3f3ff290 */ /* 0x000ff2000fffe03f */
[----:B------:R0:W-:Y:S01]  /*3f6e0*/  STL.64 [R1+0x840], R20 ;  /* 0x0008401401007387 */ /* 0x0001e20000100a00 */
[----:B------:R-:W-:Y:S03]  /*3f6f0*/  STL.64 [R1+0x848], R22 ;  /* 0x0008481601007387 */ /* 0x000fe60000100a00 */
[----:B0-----:R-:W2:Y:S01]  /*3f700*/  LDL.LU.64 R20, [R1+0x9c88] ;  /* 0x009c880001147983 */ /* 0x001ea20000300a00 */
[----:B------:R-:W-:Y:S02]  /*3f710*/  STL [R1+0x9c80], R19 ;  /* 0x009c801301007387 */ /* 0x000fe40000100800 */
[----:B------:R0:W-:Y:S02]  /*3f720*/  STL.64 [R1+0x9c78], R16 ;  /* 0x009c781001007387 */ /* 0x0001e40000100a00 */
[----:B0-----:R-:W2:Y:S01]  /*3f730*/  LDL.LU.64 R16, [R1+0x3c0] ;  /* 0x0003c00001107983 */ /* 0x001ea20000300a00 */
[----:B------:R-:W2:Y:S02]  /*3f740*/  LDL.LU.64 R18, [R1+0x3c8] ;  /* 0x0003c80001127983 */ /* 0x000ea40000300a00 */
[----:B------:R-:W3:Y:S02]  /*3f750*/  LDL.LU.64 R12, [R1+0x280] ;  /* 0x00028000010c7983 */ /* 0x000ee40000300a00 */
[----:B------:R-:W2:Y:S02]  /*3f760*/  LDL.LU.64 R14, [R1+0x288] ;  /* 0x00028800010e7983 */ /* 0x000ea40000300a00 */
[----:B--2---:R-:W-:Y:S01]  /*3f770*/  STL.64 [R1+0x9c48], R14 ;  /* 0x009c480e01007387 */ /* 0x004fe20000100a00 */
[----:B---3--:R4:W-:Y:S02]  /*3f780*/  STL.64 [R1+0x9c40], R12 ;  /* 0x009c400c01007387 */ /* 0x0089e40000100a00 */
[----:B------:R-:W2:Y:S02]  /*3f790*/  LDL.LU.64 R4, [R1+0x320] ;  /* 0x0003200001047983 */ /* 0x000ea40000300a00 */
[----:B----4-:R-:W-:-:S02]  /*3f7a0*/  IMAD.MOV.U32 R12, RZ, RZ, R6 ;  /* 0x000000ffff0c7224 */ /* 0x010fc400078e0006 */
[----:B------:R-:W2:Y:S01]  /*3f7b0*/  LDL.LU.64 R6, [R1+0x328] ;  /* 0x0003280001067983 */ /* 0x000ea20000300a00 */
[----:B------:R-:W-:Y:S02]  /*3f7c0*/  STL.64 [R1+0x9c08], R10 ;  /* 0x009c080a01007387 */ /* 0x000fe40000100a00 */
[----:B------:R0:W-:Y:S02]  /*3f7d0*/  STL.64 [R1+0x9c00], R8 ;  /* 0x009c000801007387 */ /* 0x0001e40000100a00 */
[----:B0-----:R-:W3:Y:S01]  /*3f7e0*/  LDL.LU.64 R8, [R1+0x260] ;  /* 0x0002600001087983 */ /* 0x001ee20000300a00 */
[----:B------:R-:W4:Y:S03]  /*3f7f0*/  LDL.LU.64 R10, [R1+0x268] ;  /* 0x00026800010a7983 */ /* 0x000f260000300a00 */
[----:B----4-:R-:W-:Y:S01]  /*3f800*/  STL.64 [R1+0x9c18], R10 ;  /* 0x009c180a01007387 */ /* 0x010fe20000100a00 */
[----:B---3--:R0:W-:Y:S03]  /*3f810*/  STL.64 [R1+0x9c10], R8 ;  /* 0x009c100801007387 */ /* 0x0081e60000100a00 */
[----:B0-----:R-:W3:Y:S01]  /*3f820*/  LDL.64 R8, [R1] ;  /* 0x0000000001087983 */ /* 0x001ee20000100a00 */
[----:B------:R-:W-:Y:S03]  /*3f830*/  HMMA.16816.F32.BF16 R16, R24, R20, R16 ;  /* 0x000000141810723c */ /* 0x000fe60000041810 */
[----:B---3--:R0:W-:Y:S04]  /*3f840*/  STL.64 [R1+0x9c30], R8 ;  /* 0x009c300801007387 */ /* 0x0081e80000100a00 */
[----:B0-----:R-:W3:Y:S01]  /*3f850*/  LDL.64 R8, [R1+0x10] ;  /* 0x0000100001087983 */ /* 0x001ee20000100a00 */
[----:B------:R-:W-:-:S03]  /*3f860*/  IMAD.MOV.U32 R29, RZ, RZ, R20 ;  /* 0x000000ffff1d7224 */ /* 0x000fc600078e0014 */
[----:B---3--:R0:W-:Y:S04]  /*3f870*/  STL.64 [R1+0x9c50], R8 ;  /* 0x009c500801007387 */ /* 0x0081e80000100a00 */
[----:B0-----:R-:W3:Y:S01]  /*3f880*/  LDL.LU.64 R8, [R1+0x290] ;  /* 0x0002900001087983 */ /* 0x001ee20000300a00 */
[----:B------:R-:W3:Y:S07]  /*3f890*/  LDL.LU.64 R10, [R1+0x298] ;  /* 0x00029800010a7983 */ /* 0x000eee0000300a00 */
[----:B------:R-:W-:Y:S02]  /*3f8a0*/  STL.64 [R1+0x830], R16 ;  /* 0x0008301001007387 */ /* 0x000fe40000100a00 */
[----:B------:R0:W-:Y:S02]  /*3f8b0*/  STL.64 [R1+0x838], R18 ;  /* 0x0008381201007387 */ /* 0x0001e40000100a00 */
[----:B0-----:R-:W4:Y:S01]  /*3f8c0*/  LDL.LU R19, [R1+0x9c80] ;  /* 0x009c800001137983 */ /* 0x001f220000300800 */
[----:B------:R-:W2:Y:S02]  /*3f8d0*/  LDL.LU.64 R16, [R1+0x9c78] ;  /* 0x009c780001107983 */ /* 0x000ea40000300a00 */
[----:B------:R-:W-:-:S02]  /*3f8e0*/  IMAD.MOV.U32 R18, RZ, RZ, R21 ;  /* 0x000000ffff127224 */ /* 0x000fc400078e0015 */
[----:B------:R-:W2:Y:S02]  /*3f8f0*/  LDL.LU.64 R20, [R1+0x9c70] ;  /* 0x009c700001147983 */ /* 0x000ea40000300a00 */
[----:B--2---:R-:W-:Y:S02]  /*3f900*/  HMMA.16816.F32.BF16 R24, R24, R20, R4 ;  /* 0x000000141818723c */ /* 0x004fe40000041804 */
[----:B----4-:R-:W-:Y:S01]  /*3f910*/  STL.64 [R1+0x9c28], R18 ;  /* 0x009c281201007387 */ /* 0x010fe20000100a00 */
[----:B------:R0:W-:Y:S04]  /*3f920*/  STL.64 [R1+0x9c20], R16 ;  /* 0x009c201001007387 */ /* 0x0001e80000100a00 */
[----:B------:R-:W-:Y:S02]  /*3f930*/  IMAD.MOV.U32 R7, RZ, RZ, R20 ;  /* 0x000000ffff077224 */ /* 0x000fe400078e0014 */
[----:B------:R-:W-:Y:S01]  /*3f940*/  IMAD.MOV.U32 R6, RZ, RZ, R21 ;  /* 0x000000ffff067224 */ /* 0x000fe200078e0015 */
[----:B0-----:R-:W2:Y:S01]  /*3f950*/  LDL.LU.64 R16, [R1+0x270] ;  /* 0x0002700001107983 */ /* 0x001ea20000300a00 */
[----:B------:R-:W2:Y:S02]  /*3f960*/  LDL.LU.64 R18, [R1+0x278] ;  /* 0x0002780001127983 */ /* 0x000ea40000300a00 */
[----:B------:R-:W4:Y:S10]  /*3f970*/  LDL.LU.64 R4, [R1+0x9c68] ;  /* 0x009c680001047983 */ /* 0x000f340000300a00 */
[----:B------:R0:W-:Y:S01]  /*3f980*/  STL.64 [R1+0x520], R24 ;  /* 0x0005201801007387 */ /* 0x0001e20000100a00 */
[----:B------:R1:W-:Y:S02]  /*3f990*/  STL.64 [R1+0x528], R26 ;  /* 0x0005281a01007387 */ /* 0x0003e40000100a00 */
[----:B------:R-:W3:Y:S02]  /*3f9a0*/  LDL.LU.64 R22, [R1+0x9c60] ;  /* 0x009c600001167983 */ /* 0x000ee40000300a00 */
[----:B------:R-:W3:Y:S02]  /*3f9b0*/  LDL.LU.64 R20, [R1+0x9c58] ;  /* 0x009c580001147983 */ /* 0x000ee40000300a00 */
[----:B------:R-:W-:Y:S01]  /*3f9c0*/  IMAD.MOV.U32 R13, RZ, RZ, R0 ;  /* 0x000000ffff0d7224 */ /* 0x000fe200078e0000 */
[----:B0-----:R-:W2:Y:S01]  /*3f9d0*/  LDL.LU.64 R24, [R1+0x100] ;  /* 0x0001000001187983 */ /* 0x001ea20000300a00 */
[----:B-1----:R-:W2:Y:S05]  /*3f9e0*/  LDL.LU.64 R26, [R1+0x108] ;  /* 0x00010800011a7983 */ /* 0x002eaa0000300a00 */
[C---:B---3--:R-:W-:Y:S01]  /*3f9f0*/  HMMA.16816.F32.BF16 R12, R20.reuse, R12, R8 ;  /* 0x0000000c140c723c */ /* 0x048fe20000041808 */
[----:B------:R-:W3:Y:S11]  /*3fa00*/  LDL.LU.64 R8, [R1+0x9c50] ;  /* 0x009c500001087983 */ /* 0x000ef60000300a00 */
[----:B------:R-:W-:Y:S11]  /*3fa10*/  @!UPT UIADD3 URZ, URZ, URZ, URZ ;  /* 0x0000003f3f3ff290 */ /* 0x000ff6000fffe03f */
[----:B------:R-:W-:Y:S01]  /*3fa20*/  STL.64 [R1+0x510], R12 ;  /* 0x0005100c01007387 */ /* 0x000fe20000100a00 */
[----:B------:R0:W-:Y:S03]  /*3fa30*/  STL.64 [R1+0x518], R14 ;  /* 0x0005180e01007387 */ /* 0x0001e60000100a00 */
[----:B0-----:R-:W3:Y:S01]  /*3fa40*/  LDL.LU.64 R14, [R1+0x9c48] ;  /* 0x009c4800010e7983 */ /* 0x001ee20000300a00 */
[----:B------:R-:W3:Y:S02]  /*3fa50*/  LDL.LU.64 R12, [R1+0x9c40] ;  /* 0x009c4000010c7983 */ /* 0x000ee40000300a00 */
[C---:B---3--:R-:W-:Y:S11]  /*3fa60*/  HMMA.16816.F32.BF16 R12, R20.reuse, R8, R12 ;  /* 0x00000008140c723c */ /* 0x048ff6000004180c */
[----:B------:R-:W-:Y:S11]  /*3fa70*/  @!UPT UIADD3 URZ, URZ, URZ, URZ ;  /* 0x0000003f3f3ff290 */ /* 0x000ff6000fffe03f */
[----:B------:R-:W-:Y:S01]  /*3fa80*/  @!UPT UIADD3 URZ, URZ, URZ, URZ ;  /* 0x0000003f3f3ff290 */ /* 0x000fe2000fffe03f */
[----:B------:R0:W-:Y:S01]  /*3fa90*/  STL.64 [R1+0x500], R12 ;  /* 0x0005000c01007387 */ /* 0x0001e20000100a00 */
[----:B------:R1:W-:Y:S03]  /*3faa0*/  STL.64 [R1+0x508], R14 ;  /* 0x0005080e01007387 */ /* 0x0003e60000100a00 */
[----:B0-----:R-:W3:Y:S01]  /*3fab0*/  LDL.LU.64 R12, [R1+0x9c38] ;  /* 0x009c3800010c7983 */ /* 0x001ee20000300a00 */
[----:B-1----:R-:W-:Y:S02]  /*3fac0*/  IMAD.MOV.U32 R15, RZ, RZ, R8 ;  /* 0x000000ffff0f7224 */ /* 0x002fe400078e0008 */
[----:B------:R-:W-:Y:S02]  /*3fad0*/  IMAD.MOV.U32 R14, RZ, RZ, R9 ;  /* 0x000000ffff0e7224 */ /* 0x000fe400078e0009 */
[----:B------:R-:W2:Y:S02]  /*3fae0*/  LDL.LU.64 R8, [R1+0x9c30] ;  /* 0x009c300001087983 */ /* 0x000ea40000300a00 */
        /* <DEDUP_REMOVED lines=8> */
[----:B------:R-:W3:Y:S02]  /*3fb70*/  LDL.LU.64 R10, [R1+0x9c18] ;  /* 0x009c1800010a7983 */ /* 0x000ee40000300a00 */
[----:B------:R-:W3:Y:S02]  /*3fb80*/  LDL.LU.64 R8, [R1+0x9c10] ;  /* 0x009c100001087983 */ /* 0x000ee40000300a00 */
[C---:B---3--:R-:W-:Y:S11]  /*3fb90*/  HMMA.16816.F32.BF16 R8, R20.reuse, R12, R8 ;  /* 0x0000000c1408723c */ /* 0x048ff60000041808 */
[----:B------:R-:W-:Y:S11]  /*3fba0*/  @!UPT UIADD3 URZ, URZ, URZ, URZ ;  /* 0x0000003f3f3ff290 */ /* 0x000ff6000fffe03f */
[----:B------:R-:W-:Y:S01]  /*3fbb0*/  @!UPT UIADD3 URZ, URZ, URZ, URZ ;  /* 0x0000003f3f3ff290 */ /* 0x000fe2000fffe03f */
[----:B------:R-:W-:Y:S01]  /*3fbc0*/  STL.64 [R1+0x4e0], R8 ;  /* 0x0004e00801007387 */ /* 0x000fe20000100a00 */
[----:B------:R0:W-:Y:S03]  /*3fbd0*/  STL.64 [R1+0x4e8], R10 ;  /* 0x0004e80a01007387 */ /* 0x0001e60000100a00 */
[----:B0-----:R-:W3:Y:S01]  /*3fbe0*/  LDL.LU.64 R10, [R1+0x9c08] ;  /* 0x009c0800010a7983 */ /* 0x001ee20000300a00 */
[----:B------:R-:W3:Y:S02]  /*3fbf0*/  LDL.LU.64 R8, [R1+0x9c00] ;  /* 0x009c000001087983 */ /* 0x000ee40000300a00 */
[----:B------:R2:W-:Y:S02]  /*3fc00*/  STL.64 [R1+0x9b08], R12 ;  /* 0x009b080c01007387 */ /* 0x0005e40000100a00 */
[----:B--2---:R-:W-:Y:S01]  /*3fc10*/  IMAD.MOV.U32 R12, RZ, RZ, R19 ;  /* 0x000000ffff0c7224 */ /* 0x004fe200078e0013 */
[----:B---3--:R-:W-:Y:S01]  /*3fc20*/  HMMA.16816.F32.BF16 R24, R20, R8, R24 ;  /* 0x000000081418723c */ /* 0x008fe20000041818 */
[----:B------:R-:W-:Y:S11]  /*3fc30*/  IMAD.MOV.U32 R13, RZ, RZ, R10 ;  /* 0x000000ffff0d7224 */ /* 0x000ff600078e000a */
[----:B------:R-:W-:Y:S11]  /*3fc40*/  @!UPT UIADD3 URZ, URZ, URZ, URZ ;  /* 0x0000003f3f3ff290 */ /* 0x000ff6000fffe03f */
[----:B------:R0:W-:Y:S01]  /*3fc50*/  STL.64 [R1+0x4d0], R24 ;  /* 0x0004d01801007387 */ /* 0x0001e20000100a00 */
[----:B------:R1:W-:Y:S03]  /*3fc60*/  STL.64 [R1+0x4d8], R26 ;  /* 0x0004d81a01007387 */ /* 0x0003e60000100a00 */
[----:B0-----:R-:W2:Y:S01]  /*3fc70*/  LDL.LU.64 R24, [R1+0xe0] ;  /* 0x0000e00001187983 */ /* 0x001ea20000300a00 */
[----:B-1----:R-:W2:Y:S02]  /*3fc80*/  LDL.LU.64 R26, [R1+0xe8] ;  /* 0x0000e800011a7983 */ /* 0x002ea40000300a00 */
[----:B------:R0:W-:Y:S02]  /*3fc90*/  STL.64 [R1+0x9b00], R8 ;  /* 0x009b000801007387 */ /* 0x0001e40000100a00 */
[----:B0-----:R-:W-:Y:S02]  /*3fca0*/  IMAD.MOV.U32 R8, RZ, RZ, R29 ;  /* 0x000000ffff087224 */ /* 0x001fe400078e001d */
[----:B------:R-:W-:Y:S01]  /*3fcb0*/  IMAD.MOV.U32 R9, RZ, RZ, R18 ;  /* 0x000000ffff097224 */ /* 0x000fe200078e0012 */
[----:B------:R-:W3:Y:S01]  /*3fcc0*/  LDL.LU R29, [R1+0x9bfc] ;  /* 0x009bfc00011d7983 */ /* 0x000ee20000300800 */
[----:B------:R-:W2:Y:S02]  /*3fcd0*/  LDL.LU R18, [R1+0x9bf8] ;  /* 0x009bf80001127983 */ /* 0x000ea40000300800 */
[----:B------:R-:W2:Y:S02]  /*3fce0*/  LDL.LU R19, [R1+0x9bf4] ;  /* 0x009bf40001137983 */ /* 0x000ea40000300800 */
[----:B------:R-:W2:Y:S01]  /*3fcf0*/  LDL.LU R10, [R1+0x9bf0] ;  /* 0x009bf000010a7983 */ /* 0x000ea20000300800 */
[----:B------:R-:W-:Y:S01]  /*3fd00*/  STL.64 [R1+0x9b70], R12 ;  /* 0x009b700c01007387 */ /* 0x000fe20000100a00 */
[----:B------:R0:W-:Y:S02]  /*3fd10*/  STL.64 [R1+0x9b40], R8 ;  /* 0x009b400801007387 */ /* 0x0001e40000100a00 */
[----:B0-----:R-:W-:-:S02]  /*3fd20*/  IMAD.MOV.U32 R8, RZ, RZ, R11 ;  /* 0x000000ffff087224 */ /* 0x001fc400078e000b */
[----:B------:R-:W-:Y:S01]  /*3fd30*/  IMAD.MOV.U32 R9, RZ, RZ, R16 ;  /* 0x000000ffff097224 */ /* 0x000fe200078e0010 */
[----:B------:R-:W2:Y:S01]  /*3fd40*/  LDL.LU R11, [R1+0x9bec] ;  /* 0x009bec00010b7983 */ /* 0x000ea20000300800 */
[----:B------:R-:W2:Y:S02]  /*3fd50*/  LDL.LU R16, [R1+0x9be8] ;  /* 0x009be80001107983 */ /* 0x000ea40000300800 */
[----:B----4-:R-:W-:Y:S02]  /*3fd60*/  IMAD.MOV.U32 R12, RZ, RZ, R4 ;  /* 0x000000ffff0c7224 */ /* 0x010fe400078e0004 */
[----:B------:R-:W-:Y:S01]  /*3fd70*/  IMAD.MOV.U32 R13, RZ, RZ, R5 ;  /* 0x000000ffff0d7224 */ /* 0x000fe200078e0005 */
[----:B------:R-:W2:Y:S01]  /*3fd80*/  LDL.LU R4, [R1+0x9be4] ;  /* 0x009be40001047983 */ /* 0x000ea20000300800 */
[----:B------:R-:W2:Y:S03]  /*3fd90*/  LDL.LU R5, [R1+0x9be0] ;  /* 0x009be00001057983 */ /* 0x000ea60000300800 */
[----:B------:R-:W-:Y:S01]  /*3fda0*/  STL.64 [R1+0x9b88], R12 ;  /* 0x009b880c01007387 */ /* 0x000fe20000100a00 */
[----:B------:R0:W-:Y:S02]  /*3fdb0*/  STL.64 [R1+0x9b50], R8 ;  /* 0x009b500801007387 */ /* 0x0001e40000100a00 */
[----:B0-----:R-:W-:-:S02]  /*3fdc0*/  IMAD.MOV.U32 R8, RZ, RZ, R17 ;  /* 0x000000ffff087224 */ /* 0x001fc400078e0011 */
[----:B------:R-:W-:Y:S01]  /*3fdd0*/  IMAD.MOV.U32 R9, RZ, RZ, R2 ;  /* 0x000000ffff097224 */ /* 0x000fe200078e0002 */
[----:B------:R-:W4:Y:S01]  /*3fde0*/  LDL.LU R17, [R1+0x9bdc] ;  /* 0x009bdc0001117983 */ /* 0x000f220000300800 */
[----:B------:R-:W4:Y:S02]  /*3fdf0*/  LDL.LU R2, [R1+0x9bd8] ;  /* 0x009bd80001027983 */ /* 0x000f240000300800 */
[----:B------:R-:W-:Y:S02]  /*3fe00*/  IMAD.MOV.U32 R13, RZ, RZ, R28 ;  /* 0x000000ffff0d7224 */ /* 0x000fe400078e001c */
[----:B---3--:R-:W-:Y:S01]  /*3fe10*/  IMAD.MOV.U32 R12, RZ, RZ, R29 ;  /* 0x000000ffff0c7224 */ /* 0x008fe200078e001d */
[----:B--2---:R-:W-:Y:S04]  /*3fe20*/  HMMA.16816.F32.BF16 R24, R20, R4, R24 ;  /* 0x000000041418723c */ /* 0x004fe80000041818 */
[----:B------:R0:W-:Y:S01]  /*3fe30*/  STL.64 [R1+0x9ba0], R12 ;  /* 0x009ba00c01007387 */ /* 0x0001e20000100a00 */
[----:B------:R-:W-:Y:S11]  /*3fe40*/  STL.64 [R1+0x9b68], R8 ;  /* 0x009b680801007387 */ /* 0x000ff60000100a00 */
[----:B------:R-:W-:Y:S07]  /*3fe50*/  @!UPT UIADD3 URZ, URZ, URZ, URZ ;  /* 0x0000003f3f3ff290 */ /* 0x000fee000fffe03f */
[----:B------:R-:W-:Y:S01]  /*3fe60*/  STL.64 [R1+0x440], R24 ;  /* 0x0004401801007387 */ /* 0x000fe20000100a00 */
[----:B------:R-:W-:Y:S02]  /*3fe70*/  STL.64 [R1+0x448], R26 ;  /* 0x0004481a01007387 */ /* 0x000fe40000100a00 */
[----:B----4-:R-:W1:Y:S04]  /*3fe80*/  LDSM.16.MT88.4 R24, [R2+0x80] ;  /* 0x000080000218783b */ /* 0x010e680000004200 */
[----:B0-----:R-:W-:Y:S02]  /*3fe90*/  IMAD.MOV.U32 R12, RZ, RZ, R19 ;  /* 0x000000ffff0c7224 */ /* 0x001fe400078e0013 */
[----:B------:R-:W-:-:S05]  /*3fea0*/  IMAD.MOV.U32 R13, RZ, RZ, R18 ;  /* 0x000000ffff0d7224 */ /* 0x000fca00078e0012 */
[----:B------:R0:W-:Y:S01]  /*3feb0*/  STL.64 [R1+0x9bb8], R12 ;  /* 0x009bb80c01007387 */ /* 0x0001e20000100a00 */
[----:B------:R2:W-:Y:S02]  /*3fec0*/  STL.64 [R1+0x9b10], R4 ;  /* 0x009b100401007387 */ /* 0x0005e40000100a00 */
[----:B0-----:R-:W-:Y:S02]  /*3fed0*/  IMAD.MOV.U32 R12, RZ, RZ, R11 ;  /* 0x000000ffff0c7224 */ /* 0x001fe400078e000b */
[----:B------:R-:W-:Y:S02]  /*3fee0*/  IMAD.MOV.U32 R13, RZ, RZ, R10 ;  /* 0x000000ffff0d7224 */ /* 0x000fe400078e000a */
[----:B--2---:R-:W-:Y:S02]  /*3fef0*/  IMAD.MOV.U32 R4, RZ, RZ, R15 ;  /* 0x000000ffff047224 */ /* 0x004fe400078e000f */
[----:B------:R-:W-:Y:S01]  /*3ff00*/  IMAD.MOV.U32 R5, RZ, RZ, R14 ;  /* 0x000000ffff057224 */ /* 0x000fe200078e000e */
[----:B------:R0:W-:Y:S04]  /*3ff10*/  STL.64 [R1+0x9bd0], R12 ;  /* 0x009bd00c01007387 */ /* 0x0001e80000100a00 */
[----:B0-----:R-:W2:Y:S01]  /*3ff20*/  LDL.LU.64 R12, [R1+0x250] ;  /* 0x00025000010c7983 */ /* 0x001ea20000300a00 */
[----:B------:R-:W2:Y:S02]  /*3ff30*/  LDL.LU.64 R14, [R1+0x258] ;  /* 0x00025800010e7983 */ /* 0x000ea40000300a00 */
[----:B------:R-:W-:Y:S02]  /*3ff40*/  STL.64 [R1+0x9b38], R4 ;  /* 0x009b380401007387 */ /* 0x000fe40000100a00 */
[----:B-1----:R-:W-:Y:S01]  /*3ff50*/  STL.64 [R1+0x9a90], R26 ;  /* 0x009a901a01007387 */ /* 0x002fe20000100a00 */
[----:B------:R-:W-:Y:S01]  /*3ff60*/  STL.64 [R1+0x9a88], R24 ;  /* 0x009a881801007387 */ /* 0x000fe20000100a00 */
[----:B------:R-:W3:Y:S02]  /*3ff70*/  LDL.LU.64 R8, [R1+0x200] ;  /* 0x0002000001087983 */ /* 0x000ee40000300a00 */
[----:B------:R-:W4:Y:S02]  /*3ff80*/  LDL.LU.64 R10, [R1+0x208] ;  /* 0x00020800010a7983 */ /* 0x000f240000300a00 */
[----:B----4-:R-:W-:Y:S01]  /*3ff90*/  STL.64 [R1+0x9b80], R10 ;  /* 0x009b800a01007387 */ /* 0x010fe20000100a00 */
[----:B---3--:R0:W-:Y:S03]  /*3ffa0*/  STL.64 [R1+0x9b78], R8 ;  /* 0x009b780801007387 */ /* 0x0081e60000100a00 */
[----:B0-----:R-:W3:Y:S01]  /*3ffb0*/  LDL.LU.64 R8, [R1+0x210] ;  /* 0x0002100001087983 */ /* 0x001ee20000300a00 */
[----:B------:R-:W4:Y:S03]  /*3ffc0*/  LDL.LU.64 R10, [R1+0x218] ;  /* 0x00021800010a7983 */ /* 0x000f260000300a00 */
[----:B----4-:R-:W-:Y:S01]  /*3ffd0*/  STL.64 [R1+0x9b98], R10 ;  /* 0x009b980a01007387 */ /* 0x010fe20000100a00 */
[----:B---3--:R0:W-:Y:S03]  /*3ffe0*/  STL.64 [R1+0x9b90], R8 ;  /* 0x009b900801007387 */ /* 0x0081e60000100a00 */
[----:B0-----:R-:W3:Y:S01]  /*3fff0*/  LDL.LU.64 R8, [R1+0x220] ;  /* 0x0002200001087983 */ /* 0x001ee20000300a00 */
[----:B------:R-:W4:Y:S03]  /*40000*/  LDL.LU.64 R10, [R1+0x228] ;  /* 0x00022800010a7983 */ /* 0x000f260000300a00 */
[----:B----4-:R-:W-:Y:S01]  /*40010*/  STL.64 [R1+0x9bb0], R10 ;  /* 0x009bb00a01007387 */ /* 0x010fe20000100a00 */
[----:B---3--:R0:W-:Y:S03]  /*40020*/  STL.64 [R1+0x9ba8], R8 ;  /* 0x009ba80801007387 */ /* 0x0081e60000100a00 */
[----:B0-----:R-:W3:Y:S01]  /*40030*/  LDL.LU.64 R8, [R1+0x230] ;  /* 0x0002300001087983 */ /* 0x001ee20000300a00 */
[----:B------:R-:W4:Y:S02]  /*40040*/  LDL.LU.64 R10, [R1+0x238] ;  /* 0x00023800010a7983 */ /* 0x000f240000300a00 */
[----:B------:R-:W-:-:S02]  /*40050*/  IMAD.MOV.U32 R24, RZ, RZ, R7 ;  /* 0x000000ffff187224 */ /* 0x000fc400078e0007 */
[----:B------:R-:W-:Y:S01]  /*40060*/  IMAD.MOV.U32 R25, RZ, RZ, R6 ;  /* 0x000000ffff197224 */ /* 0x000fe200078e0006 */
[----:B----4-:R-:W-:Y:S01]  /*40070*/  STL.64 [R1+0x9bc8], R10 ;  /* 0x009bc80a01007387 */ /* 0x010fe20000100a00 */
[----:B---3--:R0:W-:Y:S03]  /*40080*/  STL.64 [R1+0x9bc0], R8 ;  /* 0x009bc00801007387 */ /* 0x0081e60000100a00 */
[----:B0-----:R-:W3:Y:S01]  /*40090*/  LDL.LU.64 R8, [R1+0x240] ;  /* 0x0002400001087983 */ /* 0x001ee20000300a00 */
[----:B------:R-:W3:Y:S02]  /*400a0*/  LDL.LU.64 R10, [R1+0x248] ;  /* 0x00024800010a7983 */ /* 0x000ee40000300a00 */
[----:B------:R0:W-:Y:S02]  /*400b0*/  STL.64 [R1+0x9b48], R24 ;  /* 0x009b481801007387 */ /* 0x0001e40000100a00 */
[----:B0-----:R-:W4:Y:S01]  /*400c0*/  LDL.LU.64 R24, [R1+0x110] ;  /* 0x0001100001187983 */ /* 0x001f220000300a00 */
[----:B------:R-:W3:Y:S01]  /*400d0*/  LDL.LU.64 R26, [R1+0x118] ;  /* 0x00011800011a7983 */ /* 0x000ee20000300a00 */
[C---:B--2---:R-:W-:Y:S02]  /*400e0*/  HMMA.16816.F32.BF16 R16, R20.reuse, R16, R12 ;  /* 0x000000101410723c */ /* 0x044fe4000004180c */
[----:B---3--:R-:W-:Y:S01]  /*400f0*/  STL.64 [R1+0x9b60], R26 ;  /* 0x009b601a01007387 */ /* 0x008fe20000100a00 */
[----:B----4-:R0:W-:Y:S03]  /*40100*/  STL.64 [R1+0x9b58], R24 ;  /* 0x009b581801007387 */ /* 0x0101e60000100a00 */
[----:B0-----:R-:W2:Y:S01]  /*40110*/  LDL.LU.64 R24, [R1+0x1f0] ;  /* 0x0001f00001187983 */ /* 0x001ea20000300a00 */
[----:B------:R-:W2:Y:S02]  /*40120*/  LDL.LU.64 R26, [R1+0x1f8] ;  /* 0x0001f800011a7983 */ /* 0x000ea40000300a00 */
[----:B------:R-:W3:Y:S02]  /*40130*/  LDL.LU.64 R4, [R1+0xf0] ;  /* 0x0000f00001047983 */ /* 0x000ee40000300a00 */
[----:B------:R-:W3:Y:S01]  /*40140*/  LDL.LU.64 R6, [R1+0xf8] ;  /* 0x0000f80001067983 */ /* 0x000ee20000300a00 */
[----:B------:R-:W4:Y:S11]  /*40150*/  LDL.LU.64 R12, [R1+0x9bd0] ;  /* 0x009bd000010c7983 */ /* 0x000f360000300a00 */
[----:B------:R0:W-:Y:S02]  /*40160*/  STL.64 [R1+0x4c0], R16 ;  /* 0x0004c01001007387 */ /* 0x0001e40000100a00 */
[----:B------:R1:W-:Y:S01]  /*40170*/  STL.64 [R1+0x4c8], R18 ;  /* 0x0004c81201007387 */ /* 0x0003e20000100a00 */
[----:B0-----:R-:W2:Y:S01]  /*40180*/  LDL.LU.64 R16, [R1+0xd0] ;  /* 0x0000d00001107983 */ /* 0x001ea20000300a00 */
[----:B-1----:R-:W2:Y:S01]  /*40190*/  LDL.LU.64 R18, [R1+0xd8] ;  /* 0x0000d80001127983 */ /* 0x002ea20000300a00 */
        /* <DEDUP_REMOVED lines=29> */
[----:B------:R-:W2:Y:S11]  /*40370*/  LDL.LU.64 R8, [R1+0x9b68] ;  /* 0x009b680001087983 */ /* 0x000eb60000300a00 */
[----:B------:R-:W-:Y:S10]  /*40380*/  @!UPT UIADD3 URZ, URZ, URZ, URZ ;  /* 0x0000003f3f3ff290 */ /* 0x000ff4000fffe03f */
[----:B------:R0:W-:Y:S01]  /*40390*/  STL.64 [R1+0x470], R12 ;  /* 0x0004700c01007387 */ /* 0x0001e20000100a00 */
[----:B------:R1:W-:Y:S03]  /*403a0*/  STL.64 [R1+0x478], R14 ;  /* 0x0004780e01007387 */ /* 0x0003e60000100a00 */
[----:B0-----:R-:W4:Y:S01]  /*403b0*/  LDL.LU.64 R12, [R1+0x1710] ;  /* 0x00171000010c7983 */ /* 0x001f220000300a00 */
[----:B-1----:R-:W3:Y:S01]  /*403c0*/  LDL.LU.64 R14, [R1+0x1718] ;  /* 0x00171800010e7983 */ /* 0x002ee20000300a00 */
[C---:B--2---:R-:W-:Y:S02]  /*403d0*/  HMMA.16816.F32.BF16 R8, R20.reuse, R8, R24 ;  /* 0x000000081408723c */ /* 0x044fe40000041818 */
[----:B---3--:R-:W-:Y:S01]  /*403e0*/  STL.64 [R1+0x9b20], R14 ;  /* 0x009b200e01007387 */ /* 0x008fe20000100a00 */
[----:B----4-:R0:W-:Y:S03]  /*403f0*/  STL.64 [R1+0x9b18], R12 ;  /* 0x009b180c01007387 */ /* 0x0101e60000100a00 */
[----:B0-----:R-:W2:Y:S01]  /*40400*/  LDL.LU.64 R12, [R1+0x1720] ;  /* 0x00172000010c7983 */ /* 0x001ea20000300a00 */
[----:B------:R-:W2:Y:S02]  /*40410*/  LDL.LU.64 R14, [R1+0x1728] ;  /* 0x00172800010e7983 */ /* 0x000ea40000300a00 */
[----:B------:R-:W3:Y:S02]  /*40420*/  LDL.LU.64 R26, [R1+0x9b60] ;  /* 0x009b6000011a7983 */ /* 0x000ee40000300a00 */
[----:B------:R-:W3:Y:S11]  /*40430*/  LDL.LU.64 R24, [R1+0x9b58] ;  /* 0x009b580001187983 */ /* 0x000ef60000300a00 */
[----:B------:R-:W-:Y:S01]  /*40440*/  @!UPT UIADD3 URZ, URZ, URZ, URZ ;  /* 0x0000003f3f3ff290 */ /* 0x000fe2000fffe03f */
[----:B------:R0:W-:Y:S01]  /*40450*/  STL.64 [R1+0x460], R8 ;  /* 0x0004600801007387 */ /* 0x0001e20000100a00 */
[----:B------:R3:W-:Y:S03]  /*40460*/  STL.64 [R1+0x468], R10 ;  /* 0x0004680a01007387 */ /* 0x0007e60000100a00 */
[----:B0-----:R-:W3:Y:S02]  /*40470*/  LDL.LU.64 R8, [R1+0x9b50] ;  /* 0x009b500001087983 */ /* 0x001ee40000300a00 */
[C---:B---3--:R-:W-:Y:S02]  /*40480*/  HMMA.16816.F32.BF16 R8, R20.reuse, R8, R24 ;  /* 0x000000081408723c */ /* 0x048fe40000041818 */
[----:B------:R-:W3:Y:S11]  /*40490*/  LDL.LU.64 R24, [R1+0x9b48] ;  /* 0x009b480001187983 */ /* 0x000ef60000300a00 */
[----:B------:R-:W-:Y:S10]  /*404a0*/  @!UPT UIADD3 URZ, URZ, URZ, URZ ;  /* 0x0000003f3f3ff290 */ /* 0x000ff4000fffe03f */
[----:B------:R0:W-:Y:S01]  /*404b0*/  STL.64 [R1+0x450], R8 ;  /* 0x0004500801007387 */ /* 0x0001e20000100a00 */
[----:B------:R1:W-:Y:S03]  /*404c0*/  STL.64 [R1+0x458], R10 ;  /* 0x0004580a01007387 */ /* 0x0003e60000100a00 */
[----:B0-----:R-:W1:Y:S02]  /*404d0*/  LDL.LU.64 R8, [R1+0x9b40] ;  /* 0x009b400001087983 */ /* 0x001e640000300a00 */
[C---:B-1----:R-:W-:Y:S08]  /*404e0*/  HMMA.16816.F32.BF16 R8, R20.reuse, R8, R4 ;  /* 0x000000081408723c */ /* 0x042ff00000041804 */
[----:B---3--:R-:W-:Y:S01]  /*404f0*/  HMMA.16816.F32.BF16 R20, R20, R24, R16 ;  /* 0x000000181414723c */ /* 0x008fe20000041810 */
[----:B------:R-:W2:Y:S11]  /*40500*/  LDL.LU.64 R4, [R1+0x9b38] ;  /* 0x009b380001047983 */ /* 0x000eb60000300a00 */
[----:B------:R-:W-:Y:S03]  /*40510*/  @!UPT UIADD3 URZ, URZ, URZ, URZ ;  /* 0x0000003f3f3ff290 */ /* 0x000fe6000fffe03f */
[----:B------:R0:W-:Y:S01]  /*40520*/  STL.64 [R1+0x430], R8 ;  /* 0x0004300801007387 */ /* 0x0001e20000100a00 */
[----:B------:R1:W-:Y:S03]  /*40530*/  STL.64 [R1+0x438], R10 ;  /* 0x0004380a01007387 */ /* 0x0003e60000100a00 */
[----:B0-----:R-:W3:Y:S01]  /*40540*/  LDL.LU.64 R8, [R1+0x1700] ;  /* 0x0017000001087983 */ /* 0x001ee20000300a00 */
[----:B-1----:R-:W3:Y:S02]  /*40550*/  LDL.LU.64 R10, [R1+0x1708] ;  /* 0x00170800010a7983 */ /* 0x002ee40000300a00 */
[----:B------:R-:W4:Y:S02]  /*40560*/  LDL.LU.64 R18, [R1+0x9b30] ;  /* 0x009b300001127983 */ /* 0x000f240000300a00 */
[----:B------:R-:W4:Y:S01]  /*40570*/  LDL.LU.64 R16, [R1+0x9b28] ;  /* 0x009b280001107983 */ /* 0x000f220000300a00 */
[----:B------:R0:W-:Y:S01]  /*40580*/  STL.64 [R1+0xd0], R20 ;  /* 0x0000d01401007387 */ /* 0x0001e20000100a00 */
[----:B------:R-:W-:Y:S03]  /*40590*/  STL.64 [R1+0xd8], R22 ;  /* 0x0000d81601007387 */ /* 0x000fe60000100a00 */
[----:B0-----:R-:W4:Y:S01]  /*405a0*/  LDL.64 R20, [R1+0x20] ;  /* 0x0000200001147983 */ /* 0x001f220000100a00 */
[----:B------:R0:W-:Y:S03]  /*405b0*/  STL.64 [R1+0x9aa0], R24 ;  /* 0x009aa01801007387 */ /* 0x0001e60000100a00 */
[----:B0-----:R-:W4:Y:S01]  /*405c0*/  LDL.LU.64 R24, [R1+0x1730] ;  /* 0x0017300001187983 */ /* 0x001f220000300a00 */
[----:B------:R-:W4:Y:S02]  /*405d0*/  LDL.LU.64 R26, [R1+0x1738] ;  /* 0x00173800011a7983 */ /* 0x000f240000300a00 */
[C---:B----4-:R-:W-:Y:S08]  /*405e0*/  HMMA.16816.F32.BF16 R24, R16.reuse, R20, R24 ;  /* 0x000000141018723c */ /* 0x050ff00000041818 */
[----:B--2---:R-:W-:Y:S11]  /*405f0*/  HMMA.16816.F32.BF16 R4, R16, R4, R12 ;  /* 0x000000041004723c */ /* 0x004ff6000004180c */
[----:B------:R-:W-:Y:S04]  /*40600*/  @!UPT UIADD3 URZ, URZ, URZ, URZ ;  /* 0x0000003f3f3ff290 */ /* 0x000fe8000fffe03f */
[----:B------:R-:W-:Y:S01]  /*40610*/  STL.64 [R1+0x270], R24 ;  /* 0x0002701801007387 */ /* 0x000fe20000100a00 */
[----:B------:R0:W-:Y:S02]  /*40620*/  STL.64 [R1+0x278], R26 ;  /* 0x0002781a01007387 */ /* 0x0001e40000100a00 */
[----:B0-----:R-:W-:Y:S02]  /*40630*/  IMAD.MOV.U32 R27, RZ, RZ, R20 ;  /* 0x000000ffff1b7224 */ /* 0x001fe400078e0014 */
[----:B------:R-:W-:Y:S02]  /*40640*/  IMAD.MOV.U32 R26, RZ, RZ, R21 ;  /* 0x000000ffff1a7224 */ /* 0x000fe400078e0015 */
[----:B------:R-:W2:Y:S01]  /*40650*/  LDL.LU.64 R20, [R1+0x1680] ;  /* 0x0016800001147983 */ /* 0x000ea20000300a00 */
[----:B------:R-:W2:Y:S02]  /*40660*/  LDL.LU.64 R22, [R1+0x1688] ;  /* 0x0016880001167983 */ /* 0x000ea40000300a00 */
[----:B------:R-:W-:Y:S02]  /*40670*/  STL.64 [R1+0x9ac8], R26 ;  /* 0x009ac81a01007387 */ /* 0x000fe40000100a00 */
[----:B------:R-:W4:Y:S01]  /*40680*/  LDL.LU.64 R14, [R1+0x9b20] ;  /* 0x009b2000010e7983 */ /* 0x000f220000300a00 */
[----:B------:R-:W4:Y:S01]  /*40690*/  LDL.LU.64 R12, [R1+0x9b18] ;  /* 0x009b1800010c7983 */ /* 0x000f220000300a00 */
[----:B------:R-:W-:-:S02]  /*406a0*/  IMAD.MOV.U32 R24, RZ, RZ, R3 ;  /* 0x000000ffff187224 */ /* 0x000fc400078e0003 */
[----:B------:R-:W-:Y:S02]  /*406b0*/  IMAD.MOV.U32 R25, RZ, RZ, R0 ;  /* 0x000000ffff197224 */ /* 0x000fe400078e0000 */
[----:B------:R0:W-:Y:S01]  /*406c0*/  STL.64 [R1+0x260], R4 ;  /* 0x0002600401007387 */ /* 0x0001e20000100a00 */
[----:B------:R-:W-:Y:S04]  /*406d0*/  STL.64 [R1+0x268], R6 ;  /* 0x0002680601007387 */ /* 0x000fe80000100a00 */
[----:B0-----:R-:W2:Y:S01]  /*406e0*/  LDL.LU.64 R4, [R1+0x9b10] ;  /* 0x009b100001047983 */ /* 0x001ea20000300a00 */
[C---:B----4-:R-:W-:Y:S03]  /*406f0*/  HMMA.16816.F32.BF16 R24, R16.reuse, R24, R12 ;  /* 0x000000181018723c */ /* 0x050fe6000004180c */
[----:B------:R-:W3:Y:S11]  /*40700*/  LDL.LU.64 R12, [R1+0x9b08] ;  /* 0x009b0800010c7983 */ /* 0x000ef60000300a00 */
[----:B------:R-:W-:Y:S09]  /*40710*/  @!UPT UIADD3 URZ, URZ, URZ, URZ ;  /* 0x0000003f3f3ff290 */ /* 0x000ff2000fffe03f */
[----:B------:R0:W-:Y:S01]  /*40720*/  STL.64 [R1+0x250], R24 ;  /* 0x0002501801007387 */ /* 0x0001e20000100a00 */
[----:B------:R-:W-:Y:S03]  /*40730*/  STL.64 [R1+0x258], R26 ;  /* 0x0002581a01007387 */ /* 0x000fe60000100a00 */
[----:B0-----:R-:W4:Y:S04]  /*40740*/  LDL.64 R24, [R1+0x90] ;  /* 0x0000900001187983 */ /* 0x001f280000100a00 */
[----:B----4-:R0:W-:Y:S04]  /*40750*/  STL.64 [R1+0x9ad8], R24 ;  /* 0x009ad81801007387 */ /* 0x0101e80000100a00 */
[----:B0-----:R-:W4:Y:S01]  /*40760*/  LDL.64 R24, [R1+0xa0] ;  /* 0x0000a00001187983 */ /* 0x001f220000100a00 */
[C---:B---3--:R-:W-:Y:S03]  /*40770*/  HMMA.16816.F32.BF16 R8, R16.reuse, R12, R8 ;  /* 0x0000000c1008723c */ /* 0x048fe60000041808 */
[----:B----4-:R0:W-:Y:S04]  /*40780*/  STL.64 [R1+0x9af0], R24 ;  /* 0x009af01801007387 */ /* 0x0101e80000100a00 */
[----:B0-----:R-:W3:Y:S01]  /*40790*/  LDL.LU.64 R24, [R1+0x16b0] ;  /* 0x0016b00001187983 */ /* 0x001ee20000300a00 */
[----:B------:R-:W3:Y:S11]  /*407a0*/  LDL.LU.64 R26, [R1+0x16b8] ;  /* 0x0016b800011a7983 */ /* 0x000ef60000300a00 */
[----:B------:R-:W-:Y:S04]  /*407b0*/  @!UPT UIADD3 URZ, URZ, URZ, URZ ;  /* 0x0000003f3f3ff290 */ /* 0x000fe8000fffe03f */
[----:B------:R0:W-:Y:S02]  /*407c0*/  STL.64 [R1+0x240], R8 ;  /* 0x0002400801007387 */ /* 0x0001e40000100a00 */
[----:B------:R-:W-:Y:S01]  /*407d0*/  STL.64 [R1+0x248], R10 ;  /* 0x0002480a01007387 */ /* 0x000fe20000100a00 */
[----:B0-----:R-:W3:Y:S01]  /*407e0*/  LDL.LU.64 R8, [R1+0x9b00] ;  /* 0x009b000001087983 */ /* 0x001ee20000300a00 */
[----:B------:R0:W-:Y:S03]  /*407f0*/  STL.64 [R1+0x9af8], R12 ;  /* 0x009af80c01007387 */ /* 0x0001e60000100a00 */
[----:B0-----:R-:W4:Y:S01]  /*40800*/  LDL.LU.64 R12, [R1+0x16a0] ;  /* 0x0016a000010c7983 */ /* 0x001f220000300a00 */
[----:B------:R-:W4:Y:S01]  /*40810*/  LDL.LU.64 R14, [R1+0x16a8] ;  /* 0x0016a800010e7983 */ /* 0x000f220000300a00 */
[C---:B--2---:R-:W-:Y:S08]  /*40820*/  HMMA.16816.F32.BF16 R20, R16.reuse, R4, R20 ;  /* 0x000000041014723c */ /* 0x044ff00000041814 */
[C---:B---3--:R-:W-:Y:S01]  /*40830*/  HMMA.16816.F32.BF16 R24, R16.reuse, R8, R24 ;  /* 0x000000081018723c */ /* 0x048fe20000041818 */
[----:B------:R0:W-:Y:S04]  /*40840*/  STL.64 [R1+0x9ad0], R8 ;  /* 0x009ad00801007387 */ /* 0x0001e80000100a00 */
[----:B0-----:R-:W4:Y:S11]  /*40850*/  LDL.64 R8, [R1+0x30] ;  /* 0x0000300001087983 */ /* 0x001f360000100a00 */
[----:B------:R-:W-:Y:S07]  /*40860*/  @!UPT UIADD3 URZ, URZ, URZ, URZ ;  /* 0x0000003f3f3ff290 */ /* 0x000fee000fffe03f */
[----:B------:R0:W-:Y:S01]  /*40870*/  STL.64 [R1+0x230], R24 ;  /* 0x0002301801007387 */ /* 0x0001e20000100a00 */
[----:B------:R1:W-:Y:S03]  /*40880*/  STL.64 [R1+0x238], R26 ;  /* 0x0002381a01007387 */ /* 0x0003e60000100a00 */
[----:B0-----:R-:W2:Y:S01]  /*40890*/  LDL.LU.64 R24, [R1+0x1690] ;  /* 0x0016900001187983 */ /* 0x001ea20000300a00 */
[----:B-1----:R-:W2:Y:S02]  /*408a0*/  LDL.LU.64 R26, [R1+0x1698] ;  /* 0x00169800011a7983 */ /* 0x002ea40000300a00 */
[----:B------:R-:W-:Y:S02]  /*408b0*/  STL.64 [R1+0x220], R20 ;  /* 0x0002201401007387 */ /* 0x000fe40000100a00 */
[----:B------:R-:W-:Y:S02]  /*408c0*/  STL.64 [R1+0x228], R22 ;  /* 0x0002281601007387 */ /* 0x000fe40000100a00 */
[----:B------:R-:W0:Y:S04]  /*408d0*/  LDSM.16.MT88.4 R20, [R2+0x100] ;  /* 0x000100000214783b */ /* 0x000e280000004200 */
[----:B------:R-:W-:Y:S04]  /*408e0*/  STL [R1+0x9a38], R2 ;  /* 0x009a380201007387 */ /* 0x000fe80000100800 */
[----:B0-----:R-:W-:Y:S01]  /*408f0*/  STL.64 [R1+0x9988], R22 ;  /* 0x0099881601007387 */ /* 0x001fe20000100a00 */
[----:B------:R0:W-:Y:S03]  /*40900*/  STL.64 [R1+0x9980], R20 ;  /* 0x0099801401007387 */ /* 0x0001e60000100a00 */
[----:B0-----:R-:W2:Y:S01]  /*40910*/  LDL.64 R20, [R1+0xc0] ;  /* 0x0000c00001147983 */ /* 0x001ea20000100a00 */
[C---:B----4-:R-:W-:Y:S11]  /*40920*/  HMMA.16816.F32.BF16 R12, R16.reuse, R8, R12 ;  /* 0x00000008100c723c */ /* 0x050ff6000004180c */
[----:B------:R-:W-:Y:S11]  /*40930*/  @!UPT UIADD3 URZ, URZ, URZ, URZ ;  /* 0x0000003f3f3ff290 */ /* 0x000ff6000fffe03f */
[----:B------:R-:W-:Y:S01]  /*40940*/  @!UPT UIADD3 URZ, URZ, URZ, URZ ;  /* 0x0000003f3f3ff290 */ /* 0x000fe2000fffe03f */
[----:B------:R0:W-:Y:S01]  /*40950*/  STL.64 [R1+0x420], R12 ;  /* 0x0004200c01007387 */ /* 0x0001e20000100a00 */
[----:B------:R1:W-:Y:S03]  /*40960*/  STL.64 [R1+0x428], R14 ;  /* 0x0004280e01007387 */ /* 0x0003e60000100a00 */
[----:B0-----:R-:W3:Y:S01]  /*40970*/  LDL.LU.64 R12, [R1+0x9af8] ;  /* 0x009af800010c7983 */ /* 0x001ee20000300a00 */
[----:B-1----:R-:W-:Y:S02]  /*40980*/  IMAD.MOV.U32 R15, RZ, RZ, R8 ;  /* 0x000000ffff0f7224 */ /* 0x002fe400078e0008 */
[----:B------:R-:W-:Y:S02]  /*40990*/  IMAD.MOV.U32 R14, RZ, RZ, R9 ;  /* 0x000000ffff0e7224 */ /* 0x000fe400078e0009 */
[----:B------:R-:W4:Y:S01]  /*409a0*/  LDL.LU.64 R8, [R1+0x1610] ;  /* 0x0016100001087983 */ /* 0x000f220000300a00 */
[----:B------:R-:W2:Y:S03]  /*409b0*/  LDL.LU.64 R10, [R1+0x1618] ;  /* 0x00161800010a7983 */ /* 0x000ea60000300a00 */
[----:B--2---:R-:W-:Y:S01]  /*409c0*/  STL.64 [R1+0x9ae8], R10 ;  /* 0x009ae80a01007387 */ /* 0x004fe20000100a00 */
[----:B----4-:R0:W-:Y:S03]  /*409d0*/  STL.64 [R1+0x9ae0], R8 ;  /* 0x009ae00801007387 */ /* 0x0101e60000100a00 */
[----:B0-----:R-:W2:Y:S01]  /*409e0*/  LDL.LU.64 R8, [R1+0x1620] ;  /* 0x0016200001087983 */ /* 0x001ea20000300a00 */
[----:B------:R-:W2:Y:S02]  /*409f0*/  LDL.LU.64 R10, [R1+0x1628] ;  /* 0x00162800010a7983 */ /* 0x000ea40000300a00 */
[----:B------:R-:W-:Y:S02]  /*40a00*/  STL [R1+0x9a3c], R15 ;  /* 0x009a3c0f01007387 */ /* 0x000fe40000100800 */
[----:B------:R-:W-:Y:S01]  /*40a10*/  STL [R1+0x9a68], R14 ;  /* 0x009a680e01007387 */ /* 0x000fe20000100800 */
[----:B---3--:R0:W-:Y:S04]  /*40a20*/  STL.64 [R1+0x9a60], R12 ;  /* 0x009a600c01007387 */ /* 0x0081e80000100a00 */
[----:B0-----:R-:W3:Y:S01]  /*40a30*/  LDL.64 R12, [R1+0x70] ;  /* 0x00007000010c7983 */ /* 0x001ee20000100a00 */
[C---:B------:R-:W-:Y:S03]  /*40a40*/  HMMA.16816.F32.BF16 R24, R16.reuse, R20, R24 ;  /* 0x000000141018723c */ /* 0x040fe60000041818 */
[----:B---3--:R0:W-:Y:S04]  /*40a50*/  STL.64 [R1+0x9ac0], R12 ;  /* 0x009ac00c01007387 */ /* 0x0081e80000100a00 */
[----:B0-----:R-:W3:Y:S11]  /*40a60*/  LDL.64 R12, [R1+0xb0] ;  /* 0x0000b000010c7983 */ /* 0x001ef60000100a00 */
[----:B------:R-:W-:Y:S05]  /*40a70*/  @!UPT UIADD3 URZ, URZ, URZ, URZ ;  /* 0x0000003f3f3ff290 */ /* 0x000fea000fffe03f */
[----:B------:R0:W-:Y:S02]  /*40a80*/  STL.64 [R1+0x410], R24 ;  /* 0x0004101801007387 */ /* 0x0001e40000100a00 */
[----:B------:R-:W-:Y:S01]  /*40a90*/  STL.64 [R1+0x418], R26 ;  /* 0x0004181a01007387 */ /* 0x000fe20000100a00 */
[----:B0-----:R-:W2:Y:S01]  /*40aa0*/  LDL.LU.64 R24, [R1+0x9af0] ;  /* 0x009af00001187983 */ /* 0x001ea20000300a00 */
[----:B------:R0:W-:Y:S03]  /*40ab0*/  STL.64 [R1+0x9a18], R20 ;  /* 0x009a181401007387 */ /* 0x0001e60000100a00 */
[----:B0-----:R-:W3:Y:S01]  /*40ac0*/  LDL.LU.64 R20, [R1+0x1630] ;  /* 0x0016300001147983 */ /* 0x001ee20000300a00 */
[----:B------:R-:W3:Y:S01]  /*40ad0*/  LDL.LU.64 R22, [R1+0x1638] ;  /* 0x0016380001167983 */ /* 0x000ee20000300a00 */
[C---:B--2---:R-:W-:Y:S08]  /*40ae0*/  HMMA.16816.F32.BF16 R8, R16.reuse, R24, R8 ;  /* 0x000000181008723c */ /* 0x044ff00000041808 */
[----:B---3--:R-:W-:Y:S01]  /*40af0*/  HMMA.16816.F32.BF16 R20, R16, R12, R20 ;  /* 0x0000000c1014723c */ /* 0x008fe20000041814 */
[----:B------:R-:W-:-:S02]  /*40b00*/  IMAD.MOV.U32 R7, RZ, RZ, R12 ;  /* 0x000000ffff077224 */ /* 0x000fc400078e000c */
[----:B------:R-:W-:Y:S02]  /*40b10*/  IMAD.MOV.U32 R6, RZ, RZ, R13 ;  /* 0x000000ffff067224 */ /* 0x000fe400078e000d */
[----:B------:R-:W-:Y:S02]  /*40b20*/  IMAD.MOV.U32 R3, RZ, RZ, R24 ;  /* 0x000000ffff037224 */ /* 0x000fe400078e0018 */
[----:B------:R-:W-:Y:S11]  /*40b30*/  IMAD.MOV.U32 R0, RZ, RZ, R25 ;  /* 0x000000ffff007224 */ /* 0x000ff600078e0019 */
[----:B------:R-:W-:Y:S05]  /*40b40*/  @!UPT UIADD3 URZ, URZ, URZ, URZ ;  /* 0x0000003f3f3ff290 */ /* 0x000fea000fffe03f */
[----:B------:R0:W-:Y:S01]  /*40b50*/  STL.64 [R1+0x400], R20 ;  /* 0x0004001401007387 */ /* 0x0001e20000100a00 */
[----:B------:R1:W-:Y:S02]  /*40b60*/  STL.64 [R1+0x408], R22 ;  /* 0x0004081601007387 */ /* 0x0003e40000100a00 */
[----:B------:R-:W2:Y:S02]  /*40b70*/  LDL.LU.64 R12, [R1+0x1600] ;  /* 0x00160000010c7983 */ /* 0x000ea40000300a00 */
[----:B------:R-:W2:Y:S01]  /*40b80*/  LDL.LU.64 R14, [R1+0x1608] ;  /* 0x00160800010e7983 */ /* 0x000ea20000300a00 */
[----:B0-----:R-:W3:Y:S01]  /*40b90*/  LDL.LU.64 R20, [R1+0x15f0] ;  /* 0x0015f00001147983 */ /* 0x001ee20000300a00 */
[----:B-1----:R-:W3:Y:S02]  /*40ba0*/  LDL.LU.64 R22, [R1+0x15f8] ;  /* 0x0015f80001167983 */ /* 0x002ee40000300a00 */
[----:B------:R-:W-:Y:S02]  /*40bb0*/  STL [R1+0x9a24], R6 ;  /* 0x009a240601007387 */ /* 0x000fe40000100800 */
[----:B------:R-:W-:Y:S01]  /*40bc0*/  STL [R1+0x9a20], R7 ;  /* 0x009a200701007387 */ /* 0x000fe20000100800 */
[----:B------:R-:W-:Y:S01]  /*40bd0*/  STL.64 [R1+0x3f0], R8 ;  /* 0x0003f00801007387 */ /* 0x000fe20000100a00 */
[----:B------:R0:W-:Y:S03]  /*40be0*/  STL.64 [R1+0x3f8], R10 ;  /* 0x0003f80a01007387 */ /* 0x0001e60000100a00 */
[----:B0-----:R-:W4:Y:S01]  /*40bf0*/  LDL.LU.64 R10, [R1+0x9ae8] ;  /* 0x009ae800010a7983 */ /* 0x001f220000300a00 */
[----:B------:R-:W4:Y:S02]  /*40c00*/  LDL.LU.64 R8, [R1+0x9ae0] ;  /* 0x009ae00001087983 */ /* 0x000f240000300a00 */
[----:B------:R-:W4:Y:S02]  /*40c10*/  LDL.LU.64 R24, [R1+0x9ad8] ;  /* 0x009ad80001187983 */ /* 0x000f240000300a00 */
        /* <DEDUP_REMOVED lines=8> */
[----:B------:R-:W2:Y:S01]  /*40ca0*/  LDL.LU.64 R26, [R1+0x9ac8] ;  /* 0x009ac800011a7983 */ /* 0x000ea20000300a00 */
[----:B------:R-:W2:Y:S04]  /*40cb0*/  LDL.64 R24, [R1+0x50] ;  /* 0x0000500001187983 */ /* 0x000ea80000100a00 */
[----:B--2---:R0:W-:Y:S04]  /*40cc0*/  STL.64 [R1+0x9ab8], R24 ;  /* 0x009ab81801007387 */ /* 0x0041e80000100a00 */
[----:B0-----:R-:W2:Y:S01]  /*40cd0*/  LDL.64 R24, [R1+0x60] ;  /* 0x0000600001187983 */ /* 0x001ea20000100a00 */
[----:B------:R-:W-:Y:S02]  /*40ce0*/  STL.64 [R1+0x9a48], R10 ;  /* 0x009a480a01007387 */ /* 0x000fe40000100a00 */
[----:B----4-:R0:W-:Y:S02]  /*40cf0*/  STL.64 [R1+0x9a40], R8 ;  /* 0x009a400801007387 */ /* 0x0101e40000100a00 */
[----:B0-----:R-:W4:Y:S02]  /*40d00*/  LDL.64 R8, [R1+0x80] ;  /* 0x0000800001087983 */ /* 0x001f240000100a00 */
[C---:B----4-:R-:W-:Y:S11]  /*40d10*/  HMMA.16816.F32.BF16 R12, R16.reuse, R8, R12 ;  /* 0x00000008100c723c */ /* 0x050ff6000004180c */
[----:B------:R-:W-:Y:S11]  /*40d20*/  @!UPT UIADD3 URZ, URZ, URZ, URZ ;  /* 0x0000003f3f3ff290 */ /* 0x000ff6000fffe03f */
[----:B------:R-:W-:Y:S01]  /*40d30*/  @!UPT UIADD3 URZ, URZ, URZ, URZ ;  /* 0x0000003f3f3ff290 */ /* 0x000fe2000fffe03f */
[----:B------:R0:W-:Y:S01]  /*40d40*/  STL.64 [R1+0x3d0], R12 ;  /* 0x0003d00c01007387 */ /* 0x0001e20000100a00 */
[----:B------:R1:W-:Y:S03]  /*40d50*/  STL.64 [R1+0x3d8], R14 ;  /* 0x0003d80e01007387 */ /* 0x0003e60000100a00 */
[----:B0-----:R-:W3:Y:S01]  /*40d60*/  LDL.LU.64 R12, [R1+0x9ac0] ;  /* 0x009ac000010c7983 */ /* 0x001ee20000300a00 */
[----:B------:R-:W-:Y:S02]  /*40d70*/  IMAD.MOV.U32 R29, RZ, RZ, R8 ;  /* 0x000000ffff1d7224 */ /* 0x000fe400078e0008 */
[----:B------:R-:W-:Y:S02]  /*40d80*/  IMAD.MOV.U32 R28, RZ, RZ, R9 ;  /* 0x000000ffff1c7224 */ /* 0x000fe400078e0009 */
[----:B---3--:R-:W-:Y:S01]  /*40d90*/  HMMA.16816.F32.BF16 R8, R16, R12, R20 ;  /* 0x0000000c1008723c */ /* 0x008fe20000041814 */
[----:B------:R-:W-:-:S02]  /*40da0*/  IMAD.MOV.U32 R6, RZ, RZ, R12 ;  /* 0x000000ffff067224 */ /* 0x000fc400078e000c */
[----:B------:R-:W-:Y:S11]  /*40db0*/  IMAD.MOV.U32 R7, RZ, RZ, R13 ;  /* 0x000000ffff077224 */ /* 0x000ff600078e000d */
[----:B------:R-:W-:Y:S09]  /*40dc0*/  @!UPT UIADD3 URZ, URZ, URZ, URZ ;  /* 0x0000003f3f3ff290 */ /* 0x000ff2000fffe03f */
[----:B------:R-:W-:Y:S01]  /*40dd0*/  STL.64 [R1+0x3c0], R8 ;  /* 0x0003c00801007387 */ /* 0x000fe20000100a00 */
[----:B------:R-:W-:Y:S02]  /*40de0*/  STL.64 [R1+0x3c8], R10 ;  /* 0x0003c80a01007387 */ /* 0x000fe40000100a00 */
[----:B------:R-:W2:Y:S02]  /*40df0*/  LDL.LU.64 R20, [R1+0x15e0] ;  /* 0x0015e00001147983 */ /* 0x000ea40000300a00 */
[----:B------:R-:W2:Y:S01]  /*40e00*/  LDL.LU.64 R22, [R1+0x15e8] ;  /* 0x0015e80001167983 */ /* 0x000ea20000300a00 */
[----:B------:R-:W3:Y:S01]  /*40e10*/  LDL.LU.64 R12, [R1+0x16e0] ;  /* 0x0016e000010c7983 */ /* 0x000ee20000300a00 */
[----:B-1----:R-:W4:Y:S03]  /*40e20*/  LDL.LU.64 R14, [R1+0x16e8] ;  /* 0x0016e800010e7983 */ /* 0x002f260000300a00 */
[----:B----4-:R-:W-:Y:S01]  /*40e30*/  STL.64 [R1+0x9a78], R14 ;  /* 0x009a780e01007387 */ /* 0x010fe20000100a00 */
[----:B---3--:R0:W-:Y:S02]  /*40e40*/  STL.64 [R1+0x9a70], R12 ;  /* 0x009a700c01007387 */ /* 0x0081e40000100a00 */
[----:B0-----:R-:W-:-:S02]  /*40e50*/  IMAD.MOV.U32 R12, RZ, RZ, R27 ;  /* 0x000000ffff0c7224 */ /* 0x001fc400078e001b */
[----:B------:R-:W-:-:S05]  /*40e60*/  IMAD.MOV.U32 R13, RZ, RZ, R26 ;  /* 0x000000ffff0d7224 */ /* 0x000fca00078e001a */
[----:B------:R0:W-:Y:S04]  /*40e70*/  STL.64 [R1+0x9a98], R12 ;  /* 0x009a980c01007387 */ /* 0x0001e80000100a00 */
[----:B0-----:R-:W3:Y:S01]  /*40e80*/  LDL.LU.64 R12, [R1+0x15c0] ;  /* 0x0015c000010c7983 */ /* 0x001ee20000300a00 */
[----:B------:R-:W4:Y:S03]  /*40e90*/  LDL.LU.64 R14, [R1+0x15c8] ;  /* 0x0015c800010e7983 */ /* 0x000f260000300a00 */
[----:B----4-:R-:W-:Y:S01]  /*40ea0*/  STL.64 [R1+0x9ab0], R14 ;  /* 0x009ab00e01007387 */ /* 0x010fe20000100a00 */
[----:B---3--:R0:W-:Y:S03]  /*40eb0*/  STL.64 [R1+0x9aa8], R12 ;  /* 0x009aa80c01007387 */ /* 0x0081e60000100a00 */
[----:B0-----:R-:W3:Y:S01]  /*40ec0*/  LDL.LU.64 R12, [R1+0x15d0] ;  /* 0x0015d000010c7983 */ /* 0x001ee20000300a00 */
[----:B------:R-:W3:Y:S02]  /*40ed0*/  LDL.LU.64 R14, [R1+0x15d8] ;  /* 0x0015d800010e7983 */ /* 0x000ee40000300a00 */
[----:B------:R-:W4:Y:S02]  /*40ee0*/  LDL.LU.64 R8, [R1+0x16c0] ;  /* 0x0016c00001087983 */ /* 0x000f240000300a00 */
[----:B------:R-:W3:Y:S01]  /*40ef0*/  LDL.LU.64 R10, [R1+0x16c8] ;  /* 0x0016c800010a7983 */ /* 0x000ee20000300a00 */
[----:B--2---:R-:W-:Y:S01]  /*40f00*/  HMMA.16816.F32.BF16 R20, R16, R24, R20 ;  /* 0x000000181014723c */ /* 0x004fe20000041814 */
[----:B---3--:R-:W-:Y:S01]  /*40f10*/  STL.64 [R1+0x9a58], R10 ;  /* 0x009a580a01007387 */ /* 0x008fe20000100a00 */
[----:B----4-:R0:W-:Y:S03]  /*40f20*/  STL.64 [R1+0x9a50], R8 ;  /* 0x009a500801007387 */ /* 0x0101e60000100a00 */
[----:B0-----:R-:W2:Y:S04]  /*40f30*/  LDL.64 R8, [R1] ;  /* 0x0000000001087983 */ /* 0x001ea80000100a00 */
[----:B--2---:R0:W-:Y:S04]  /*40f40*/  STL.64 [R1+0x9a80], R8 ;  /* 0x009a800801007387 */ /* 0x0041e80000100a00 */
[----:B0-----:R-:W2:Y:S01]  /*40f50*/  LDL.LU.64 R8, [R1+0x16f0] ;  /* 0x0016f00001087983 */ /* 0x001ea20000300a00 */
[----:B------:R-:W2:Y:S02]  /*40f60*/  LDL.LU.64 R10, [R1+0x16f8] ;  /* 0x0016f800010a7983 */ /* 0x000ea40000300a00 */
[----:B------:R-:W-:Y:S02]  /*40f70*/  STL.64 [R1+0x9a30], R6 ;  /* 0x009a300601007387 */ /* 0x000fe40000100a00 */
[----:B------:R0:W-:Y:S02]  /*40f80*/  STL.64 [R1+0x9a28], R4 ;  /* 0x009a280401007387 */ /* 0x0001e40000100a00 */
[----:B0-----:R-:W3:Y:S03]  /*40f90*/  LDL.64 R4, [R1+0x10] ;  /* 0x0000100001047983 */ /* 0x001ee60000100a00 */
[----:B------:R0:W-:Y:S02]  /*40fa0*/  STL.64 [R1+0x3b0], R20 ;  /* 0x0003b01401007387 */ /* 0x0001e40000100a00 */
[----:B------:R1:W-:Y:S02]  /*40fb0*/  STL.64 [R1+0x3b8], R22 ;  /* 0x0003b81601007387 */ /* 0x0003e40000100a00 */
[----:B0-----:R-:W-:-:S02]  /*40fc0*/  IMAD.MOV.U32 R21, RZ, RZ, R24 ;  /* 0x000000ffff157224 */ /* 0x001fc400078e0018 */
[----:B------:R-:W-:Y:S02]  /*40fd0*/  IMAD.MOV.U32 R20, RZ, RZ, R25 ;  /* 0x000000ffff147224 */ /* 0x000fe400078e0019 */
[----:B------:R-:W4:Y:S02]  /*40fe0*/  LDL.LU.64 R24, [R1+0x9ab8] ;  /* 0x009ab80001187983 */ /* 0x000f240000300a00 */
[C---:B----4-:R-:W-:Y:S01]  /*40ff0*/  HMMA.16816.F32.BF16 R12, R16.reuse, R24, R12 ;  /* 0x00000018100c723c */ /* 0x050fe2000004180c */
[----:B-1----:R-:W-:Y:S02]  /*41000*/  IMAD.MOV.U32 R23, RZ, RZ, R24 ;  /* 0x000000ffff177224 */ /* 0x002fe400078e0018 */
[----:B------:R-:W-:Y:S11]  /*41010*/  IMAD.MOV.U32 R22, RZ, RZ, R25 ;  /* 0x000000ffff167224 */ /* 0x000ff600078e0019 */
[----:B------:R-:W-:Y:S09]  /*41020*/  @!UPT UIADD3 URZ, URZ, URZ, URZ ;  /* 0x0000003f3f3ff290 */ /* 0x000ff2000fffe03f */
[----:B------:R-:W-:Y:S01]  /*41030*/  STL.64 [R1+0x3a0], R12 ;  /* 0x0003a00c01007387 */ /* 0x000fe20000100a00 */
[----:B------:R0:W-:Y:S03]  /*41040*/  STL.64 [R1+0x3a8], R14 ;  /* 0x0003a80e01007387 */ /* 0x0001e60000100a00 */
[----:B0-----:R-:W4:Y:S01]  /*41050*/  LDL.LU.64 R14, [R1+0x9ab0] ;  /* 0x009ab000010e7983 */ /* 0x001f220000300a00 */
[----:B------:R-:W4:Y:S02]  /*41060*/  LDL.LU.64 R12, [R1+0x9aa8] ;  /* 0x009aa800010c7983 */ /* 0x000f240000300a00 */
[----:B------:R-:W4:Y:S02]  /*41070*/  LDL.LU.64 R24, [R1+0x9aa0] ;  /* 0x009aa00001187983 */ /* 0x000f240000300a00 */
[----:B----4-:R-:W-:Y:S01]  /*41080*/  HMMA.16816.F32.BF16 R16, R16, R24, R12 ;  /* 0x000000181010723c */ /* 0x010fe2000004180c */
[----:B------:R-:W2:Y:S01]  /*41090*/  LDL.LU.64 R12, [R1+0x9a98] ;  /* 0x009a9800010c7983 */ /* 0x000ea20000300a00 */
[----:B------:R-:W2:Y:S02]  /*410a0*/  LDL.LU.64 R26, [R1+0x9a90] ;  /* 0x009a9000011a7983 */ /* 0x000ea40000300a00 */
[----:B------:R-:W2:Y:S11]  /*410b0*/  LDL.LU.64 R24, [R1+0x9a88] ;  /* 0x009a880001187983 */ /* 0x000eb60000300a00 */
[----:B------:R-:W-:Y:S08]  /*410c0*/  @!UPT UIADD3 URZ, URZ, URZ, URZ ;  /* 0x0000003f3f3ff290 */ /* 0x000ff0000fffe03f */
[----:B------:R0:W-:Y:S01]  /*410d0*/  STL.64 [R1+0x210], R16 ;  /* 0x0002101001007387 */ /* 0x0001e20000100a00 */
[----:B------:R1:W-:Y:S03]  /*410e0*/  STL.64 [R1+0x218], R18 ;  /* 0x0002181201007387 */ /* 0x0003e60000100a00 */
[----:B0-----:R-:W4:Y:S01]  /*410f0*/  LDL.LU.64 R16, [R1+0x16d0] ;  /* 0x0016d00001107983 */ /* 0x001f220000300a00 */
[----:B-1----:R-:W4:Y:S01]  /*41100*/  LDL.LU.64 R18, [R1+0x16d8] ;  /* 0x0016d80001127983 */ /* 0x002f220000300a00 */
[C---:B--2---:R-:W-:Y:S02]  /*41110*/  HMMA.16816.F32.BF16 R12, R24.reuse, R12, R8 ;  /* 0x0000000c180c723c */ /* 0x044fe40000041808 */
[----:B------:R-:W4:Y:S11]  /*41120*/  LDL.LU.64 R8, [R1+0x9a80] ;  /* 0x009a800001087983 */ /* 0x000f360000300a00 */
[----:B------:R-:W-:Y:S10]  /*41130*/  @!UPT UIADD3 URZ, URZ, URZ, URZ ;  /* 0x0000003f3f3ff290 */ /* 0x000ff4000fffe03f */
[----:B------:R-:W-:Y:S01]  /*41140*/  STL.64 [R1+0x200], R12 ;  /* 0x0002000c01007387 */ /* 0x000fe20000100a00 */
[----:B------:R0:W-:Y:S03]  /*41150*/  STL.64 [R1+0x208], R14 ;  /* 0x0002080e01007387 */ /* 0x0001e60000100a00 */
[----:B0-----:R-:W2:Y:S01]  /*41160*/  LDL.LU.64 R14, [R1+0x9a78] ;  /* 0x009a7800010e7983 */ /* 0x001ea20000300a00 */
[----:B------:R-:W2:Y:S02]  /*41170*/  LDL.LU.64 R12, [R1+0x9a70] ;  /* 0x009a7000010c7983 */ /* 0x000ea40000300a00 */
[----:B---3--:R-:W-:Y:S01]  /*41180*/  IMAD.MOV.U32 R2, RZ, RZ, R5 ;  /* 0x000000ffff027224 */ /* 0x008fe200078e0005 */
[C---:B----4-:R-:W-:Y:S08]  /*41190*/  HMMA.16816.F32.BF16 R16, R24.reuse, R8, R16 ;  /* 0x000000081810723c */ /* 0x050ff00000041810 */
[----:B--2---:R-:W-:Y:S11]  /*411a0*/  HMMA.16816.F32.BF16 R12, R24, R4, R12 ;  /* 0x00000004180c723c */ /* 0x004ff6000004180c */
[----:B------:R-:W-:Y:S11]  /*411b0*/  @!UPT UIADD3 URZ, URZ, URZ, URZ ;  /* 0x0000003f3f3ff290 */ /* 0x000ff6000fffe03f */
[----:B------:R-:W-:Y:S01]  /*411c0*/  @!UPT UIADD3 URZ, URZ, URZ, URZ ;  /* 0x0000003f3f3ff290 */ /* 0x000fe2000fffe03f */
[----:B------:R-:W-:Y:S01]  /*411d0*/  STL.64 [R1+0x1f0], R12 ;  /* 0x0001f00c01007387 */ /* 0x000fe20000100a00 */
[----:B------:R0:W-:Y:S03]  /*411e0*/  STL.64 [R1+0x1f8], R14 ;  /* 0x0001f80e01007387 */ /* 0x0001e60000100a00 */
[----:B0-----:R-:W2:Y:S01]  /*411f0*/  LDL.LU R14, [R1+0x9a68] ;  /* 0x009a6800010e7983 */ /* 0x001ea20000300800 */
[----:B------:R-:W3:Y:S02]  /*41200*/  LDL.LU.64 R12, [R1+0x9a60] ;  /* 0x009a6000010c7983 */ /* 0x000ee40000300a00 */
[----:B------:R-:W-:Y:S02]  /*41210*/  IMAD.MOV.U32 R15, RZ, RZ, R4 ;  /* 0x000000ffff0f7224 */ /* 0x000fe400078e0004 */
[----:B------:R-:W4:Y:S01]  /*41220*/  LDL.LU.64 R4, [R1+0x15b0] ;  /* 0x0015b00001047983 */ /* 0x000f220000300a00 */
[----:B------:R-:W4:Y:S02]  /*41230*/  LDL.LU.64 R6, [R1+0x15b8] ;  /* 0x0015b80001067983 */ /* 0x000f240000300a00 */
[----:B------:R0:W-:Y:S02]  /*41240*/  STL.64 [R1+0x1e0], R16 ;  /* 0x0001e01001007387 */ /* 0x0001e40000100a00 */
[----:B------:R-:W-:Y:S01]  /*41250*/  STL.64 [R1+0x1e8], R18 ;  /* 0x0001e81201007387 */ /* 0x000fe20000100a00 */
[----:B------:R-:W3:Y:S01]  /*41260*/  LDL.LU.64 R10, [R1+0x9a58] ;  /* 0x009a5800010a7983 */ /* 0x000ee20000300a00 */
[----:B0-----:R-:W-:-:S02]  /*41270*/  IMAD.MOV.U32 R17, RZ, RZ, R8 ;  /* 0x000000ffff117224 */ /* 0x001fc400078e0008 */
[----:B------:R-:W-:Y:S02]  /*41280*/  IMAD.MOV.U32 R16, RZ, RZ, R9 ;  /* 0x000000ffff107224 */ /* 0x000fe400078e0009 */
[----:B------:R-:W3:Y:S02]  /*41290*/  LDL.LU.64 R8, [R1+0x9a50] ;  /* 0x009a500001087983 */ /* 0x000ee40000300a00 */
[----:B---3--:R-:W-:Y:S11]  /*412a0*/  HMMA.16816.F32.BF16 R8, R24, R12, R8 ;  /* 0x0000000c1808723c */ /* 0x008ff60000041808 */
[----:B------:R-:W-:Y:S11]  /*412b0*/  @!UPT UIADD3 URZ, URZ, URZ, URZ ;  /* 0x0000003f3f3ff290 */ /* 0x000ff6000fffe03f */
[----:B------:R-:W-:Y:S01]  /*412c0*/  @!UPT UIADD3 URZ, URZ, URZ, URZ ;  /* 0x0000003f3f3ff290 */ /* 0x000fe2000fffe03f */
[----:B------:R-:W-:Y:S01]  /*412d0*/  STL.64 [R1+0x1d0], R8 ;  /* 0x0001d00801007387 */ /* 0x000fe20000100a00 */
[----:B------:R0:W-:Y:S03]  /*412e0*/  STL.64 [R1+0x1d8], R10 ;  /* 0x0001d80a01007387 */ /* 0x0001e60000100a00 */
[----:B0-----:R-:W3:Y:S01]  /*412f0*/  LDL.LU.64 R10, [R1+0x9a48] ;  /* 0x009a4800010a7983 */ /* 0x001ee20000300a00 */
[----:B------:R-:W4:Y:S02]  /*41300*/  LDL.LU.64 R8, [R1+0x9a40] ;  /* 0x009a400001087983 */ /* 0x000f240000300a00 */
[----:B------:R0:W-:Y:S02]  /*41310*/  STL.64 [R1+0x9940], R12 ;  /* 0x0099400c01007387 */ /* 0x0001e40000100a00 */
[----:B0-----:R-:W-:Y:S02]  /*41320*/  IMAD.MOV.U32 R12, RZ, RZ, R17 ;  /* 0x000000ffff0c7224 */ /* 0x001fe400078e0011 */
[----:B------:R-:W-:-:S02]  /*41330*/  IMAD.MOV.U32 R13, RZ, RZ, R16 ;  /* 0x000000ffff0d7224 */ /* 0x000fc400078e0010 */
[----:B------:R-:W2:Y:S01]  /*41340*/  LDL.LU.64 R16, [R1+0x1580] ;  /* 0x0015800001107983 */ /* 0x000ea20000300a00 */
[----:B------:R-:W2:Y:S02]  /*41350*/  LDL.LU.64 R18, [R1+0x1588] ;  /* 0x0015880001127983 */ /* 0x000ea40000300a00 */
[----:B------:R0:W-:Y:S02]  /*41360*/  STL.64 [R1+0x9950], R12 ;  /* 0x0099500c01007387 */ /* 0x0001e40000100a00 */
[----:B0-----:R-:W-:Y:S02]  /*41370*/  IMAD.MOV.U32 R12, RZ, RZ, R15 ;  /* 0x000000ffff0c7224 */ /* 0x001fe400078e000f */
[----:B------:R-:W-:Y:S01]  /*41380*/  IMAD.MOV.U32 R13, RZ, RZ, R2 ;  /* 0x000000ffff0d7224 */ /* 0x000fe200078e0002 */
[----:B------:R-:W2:Y:S01]  /*41390*/  LDL.LU R15, [R1+0x9a3c] ;  /* 0x009a3c00010f7983 */ /* 0x000ea20000300800 */
[----:B------:R-:W2:Y:S03]  /*413a0*/  LDL.LU R2, [R1+0x9a38] ;  /* 0x009a380001027983 */ /* 0x000ea60000300800 */
[----:B------:R0:W-:Y:S04]  /*413b0*/  STL.64 [R1+0x9968], R12 ;  /* 0x0099680c01007387 */ /* 0x0001e80000100a00 */
[----:B0-----:R-:W2:Y:S01]  /*413c0*/  LDL.64 R12, [R1+0x20] ;  /* 0x00002000010c7983 */ /* 0x001ea20000100a00 */
[----:B----4-:R-:W-:Y:S03]  /*413d0*/  HMMA.16816.F32.BF16 R4, R24, R8, R4 ;  /* 0x000000081804723c */ /* 0x010fe60000041804 */
[----:B--2---:R0:W-:Y:S02]  /*413e0*/  STL.64 [R1+0x9990], R12 ;  /* 0x0099900c01007387 */ /* 0x0041e40000100a00 */
[----:B0-----:R-:W-:-:S02]  /*413f0*/  IMAD.MOV.U32 R12, RZ, RZ, R23 ;  /* 0x000000ffff0c7224 */ /* 0x001fc400078e0017 */
[----:B------:R-:W-:-:S05]  /*41400*/  IMAD.MOV.U32 R13, RZ, RZ, R22 ;  /* 0x000000ffff0d7224 */ /* 0x000fca00078e0016 */
[----:B------:R-:W-:Y:S11]  /*41410*/  STL.64 [R1+0x99a0], R12 ;  /* 0x0099a00c01007387 */ /* 0x000ff60000100a00 */
[----:B------:R-:W-:Y:S02]  /*41420*/  STL.64 [R1+0x1c0], R4 ;  /* 0x0001c00401007387 */ /* 0x000fe40000100a00 */
[----:B------:R0:W-:Y:S02]  /*41430*/  STL.64 [R1+0x1c8], R6 ;  /* 0x0001c80601007387 */ /* 0x0001e40000100a00 */
[----:B0-----:R-:W2:Y:S01]  /*41440*/  LDL.LU.64 R6, [R1+0x9a30] ;  /* 0x009a300001067983 */ /* 0x001ea20000300a00 */
[----:B------:R-:W4:Y:S02]  /*41450*/  LDL.LU.64 R4, [R1+0x9a28] ;  /* 0x009a280001047983 */ /* 0x000f240000300a00 */
[----:B------:R-:W-:-:S02]  /*41460*/  IMAD.MOV.U32 R12, RZ, RZ, R21 ;  /* 0x000000ffff0c7224 */ /* 0x000fc400078e0015 */
[----:B------:R-:W-:Y:S02]  /*41470*/  IMAD.MOV.U32 R13, RZ, RZ, R20 ;  /* 0x000000ffff0d7224 */ /* 0x000fe400078e0014 */
[----:B------:R-:W3:Y:S01]  /*41480*/  LDL.LU.64 R20, [R1+0x15a0] ;  /* 0x0015a00001147983 */ /* 0x000ee20000300a00 */
[----:B------:R-:W3:Y:S02]  /*41490*/  LDL.LU.64 R22, [R1+0x15a8] ;  /* 0x0015a80001167983 */ /* 0x000ee40000300a00 */
[----:B------:R2:W-:Y:S02]  /*414a0*/  STL.64 [R1+0x99b8], R12 ;  /* 0x0099b80c01007387 */ /* 0x0005e40000100a00 */
[----:B------:R-:W-:Y:S01]  /*414b0*/  STL.64 [R1+0x9948], R8 ;  /* 0x0099480801007387 */ /* 0x000fe20000100a00 */
[----:B----4-:R-:W-:Y:S01]  /*414c0*/  HMMA.16816.F32.BF16 R16, R24, R4, R16 ;  /* 0x000000041810723c */ /* 0x010fe20000041810 */
[----:B--2---:R-:W-:Y:S02]  /*414d0*/  IMAD.MOV.U32 R12, RZ, RZ, R6 ;  /* 0x000000ffff0c7224 */ /* 0x004fe400078e0006 */
[----:B------:R-:W2:Y:S11]  /*414e0*/  LDL.LU R6, [R1+0x9a24] ;  /* 0x009a240001067983 */ /* 0x000eb60000300800 */
[----:B------:R-:W-:Y:S09]  /*414f0*/  @!UPT UIADD3 URZ, URZ, URZ, URZ ;  /* 0x0000003f3f3ff290 */ /* 0x000ff2000fffe03f */
[----:B------:R-:W-:Y:S01]  /*41500*/  STL.64 [R1+0x1b0], R16 ;  /* 0x0001b01001007387 */ /* 0x000fe20000100a00 */
[----:B------:R-:W-:Y:S02]  /*41510*/  STL.64 [R1+0x1b8], R18 ;  /* 0x0001b81201007387 */ /* 0x000fe40000100a00 */
[----:B------:R-:W0:Y:S04]  /*41520*/  LDSM.16.MT88.4 R16, [R2+0x180] ;  /* 0x000180000210783b */ /* 0x000e280000004200 */
[----:B------:R-:W-:Y:S02]  /*41530*/  IMAD.MOV.U32 R13, RZ, RZ, R7 ;  /* 0x000000ffff0d7224 */ /* 0x000fe400078e0007 */
[----:B------:R-:W4:Y:S03]  /*41540*/  LDL.LU R7, [R1+0x9a20] ;  /* 0x009a200001077983 */ /* 0x000f260000300800 */
[----:B------:R1:W-:Y:S02]  /*41550*/  STL.64 [R1+0x99d0], R12 ;  /* 0x0099d00c01007387 */ /* 0x0003e40000100a00 */
[----:B-1----:R-:W-:-:S02]  /*41560*/  IMAD.MOV.U32 R12, RZ, RZ, R29 ;  /* 0x000000ffff0c7224 */ /* 0x002fc400078e001d */
[----:B------:R-:W-:-:S05]  /*41570*/  IMAD.MOV.U32 R13, RZ, RZ, R28 ;  /* 0x000000ffff0d7224 */ /* 0x000fca00078e001c */
[----:B------:R-:W-:Y:S04]  /*41580*/  STL.64 [R1+0x99e8], R12 ;  /* 0x0099e80c01007387 */ /* 0x000fe80000100a00 */
[----:B0-----:R-:W-:Y:S01]  /*41590*/  STL.64 [R1+0x98c8], R18 ;  /* 0x0098c81201007387 */ /* 0x001fe20000100a00 */
[----:B------:R0:W-:Y:S03]  /*415a0*/  STL.64 [R1+0x98c0], R16 ;  /* 0x0098c01001007387 */ /* 0x0001e60000100a00 */
[----:B0-----:R-:W2:Y:S01]  /*415b0*/  LDL.64 R16, [R1+0x40] ;  /* 0x0000400001107983 */ /* 0x001ea20000100a00 */
[----:B------:R-:W-:Y:S02]  /*415c0*/  IMAD.MOV.U32 R12, RZ, RZ, R15 ;  /* 0x000000ffff0c7224 */ /* 0x000fe400078e000f */
[----:B------:R-:W-:-:S07]  /*415d0*/  IMAD.MOV.U32 R13, RZ, RZ, R14 ;  /* 0x000000ffff0d7224 */ /* 0x000fce00078e000e */
[----:B---3--:R-:W-:Y:S01]  /*415e0*/  HMMA.16816.F32.BF16 R12, R24, R12, R20 ;  /* 0x0000000c180c723c */ /* 0x008fe20000041814 */
[----:B--2---:R0:W-:Y:S04]  /*415f0*/  STL.64 [R1+0x9998], R16 ;  /* 0x0099981001007387 */ /* 0x0041e80000100a00 */
[----:B0-----:R-:W2:Y:S01]  /*41600*/  LDL.LU.64 R16, [R1+0x1590] ;  /* 0x0015900001107983 */ /* 0x001ea20000300a00 */
[----:B------:R-:W2:Y:S02]  /*41610*/  LDL.LU.64 R18, [R1+0x1598] ;  /* 0x0015980001127983 */ /* 0x000ea40000300a00 */
[----:B------:R-:W2:Y:S11]  /*41620*/  LDL.LU.64 R20, [R1+0x9a18] ;  /* 0x009a180001147983 */ /* 0x000eb60000300a00 */
[----:B------:R-:W-:Y:S04]  /*41630*/  @!UPT UIADD3 URZ, URZ, URZ, URZ ;  /* 0x0000003f3f3ff290 */ /* 0x000fe8000fffe03f */
[----:B------:R0:W-:Y:S01]  /*41640*/  STL.64 [R1+0x390], R12 ;  /* 0x0003900c01007387 */ /* 0x0001e20000100a00 */
[----:B------:R-:W-:Y:S01]  /*41650*/  STL.64 [R1+0x398], R14 ;  /* 0x0003980e01007387 */ /* 0x000fe20000100a00 */
[----:B0-----:R-:W-:Y:S02]  /*41660*/  IMAD.MOV.U32 R12, RZ, RZ, R11 ;  /* 0x000000ffff0c7224 */ /* 0x001fe400078e000b */
[----:B------:R-:W-:-:S05]  /*41670*/  IMAD.MOV.U32 R13, RZ, RZ, R10 ;  /* 0x000000ffff0d7224 */ /* 0x000fca00078e000a */
[----:B------:R2:W-:Y:S02]  /*41680*/  STL.64 [R1+0x9a00], R12 ;  /* 0x009a000c01007387 */ /* 0x0005e40000100a00 */
[----:B--2---:R-:W-:Y:S11]  /*41690*/  HMMA.16816.F32.BF16 R12, R24, R20, R16 ;  /* 0x00000014180c723c */ /* 0x004ff60000041810 */
[----:B------:R-:W-:Y:S11]  /*416a0*/  @!UPT UIADD3 URZ, URZ, URZ, URZ ;  /* 0x0000003f3f3ff290 */ /* 0x000ff6000fffe03f */
[----:B------:R-:W-:Y:S01]  /*416b0*/  @!UPT UIADD3 URZ, URZ, URZ, URZ ;  /* 0x0000003f3f3ff290 */ /* 0x000fe2000fffe03f */
[----:B------:R-:W-:Y:S01]  /*416c0*/  STL.64 [R1+0x380], R12 ;  /* 0x0003800c01007387 */ /* 0x000fe20000100a00 */
[----:B------:R-:W-:Y:S02]  /*416d0*/  STL.64 [R1+0x388], R14 ;  /* 0x0003880e01007387 */ /* 0x000fe40000100a00 */
[----:B------:R-:W2:Y:S02]  /*416e0*/  LDL.LU.64 R16, [R1+0x1510] ;  /* 0x0015100001107983 */ /* 0x000ea40000300a00 */
[----:B------:R-:W3:Y:S02]  /*416f0*/  LDL.LU.64 R18, [R1+0x1518] ;  /* 0x0015180001127983 */ /* 0x000ee40000300a00 */
        /* <DEDUP_REMOVED lines=15> */
[----:B------:R-:W3:Y:S02]  /*417f0*/  LDL.LU.64 R18, [R1+0x1558] ;  /* 0x0015580001127983 */ /* 0x000ee40000300a00 */
[----:B----4-:R-:W-:-:S02]  /*41800*/  IMAD.MOV.U32 R8, RZ, RZ, R7 ;  /* 0x000000ffff087224 */ /* 0x010fc400078e0007 */
[----:B------:R-:W-:Y:S02]  /*41810*/  IMAD.MOV.U32 R9, RZ, RZ, R6 ;  /* 0x000000ffff097224 */ /* 0x000fe400078e0006 */
[----:B------:R-:W-:Y:S02]  /*41820*/  IMAD.MOV.U32 R7, RZ, RZ, R20 ;  /* 0x000000ffff077224 */ /* 0x000fe400078e0014 */
[----:B------:R-:W-:Y:S01]  /*41830*/  IMAD.MOV.U32 R6, RZ, RZ, R21 ;  /* 0x000000ffff067224 */ /* 0x000fe200078e0015 */
[----:B---3--:R-:W-:Y:S01]  /*41840*/  STL.64 [R1+0x9a10], R18 ;  /* 0x009a101201007387 */ /* 0x008fe20000100a00 */
[----:B--2---:R0:W-:Y:S03]  /*41850*/  STL.64 [R1+0x9a08], R16 ;  /* 0x009a081001007387 */ /* 0x0041e60000100a00 */
[----:B0-----:R-:W2:Y:S01]  /*41860*/  LDL.LU.64 R16, [R1+0x1560] ;  /* 0x0015600001107983 */ /* 0x001ea20000300a00 */
[----:B------:R-:W2:Y:S02]  /*41870*/  LDL.LU.64 R18, [R1+0x1568] ;  /* 0x0015680001127983 */ /* 0x000ea40000300a00 */
[----:B------:R-:W3:Y:S02]  /*41880*/  LDL.LU.64 R20, [R1+0x1500] ;  /* 0x0015000001147983 */ /* 0x000ee40000300a00 */
[----:B------:R-:W3:Y:S01]  /*41890*/  LDL.LU.64 R22, [R1+0x1508] ;  /* 0x0015080001167983 */ /* 0x000ee20000300a00 */
[----:B------:R-:W-:Y:S01]  /*418a0*/  STL.64 [R1+0x9960], R6 ;  /* 0x0099600601007387 */ /* 0x000fe20000100a00 */
[----:B------:R0:W-:Y:S03]  /*418b0*/  STL.64 [R1+0x9958], R4 ;  /* 0x0099580401007387 */ /* 0x0001e60000100a00 */
[----:B0-----:R-:W4:Y:S01]  /*418c0*/  LDL.LU.64 R4, [R1+0x1570] ;  /* 0x0015700001047983 */ /* 0x001f220000300a00 */
[----:B------:R-:W4:Y:S02]  /*418d0*/  LDL.LU.64 R6, [R1+0x1578] ;  /* 0x0015780001067983 */ /* 0x000f240000300a00 */
[----:B------:R-:W-:-:S02]  /*418e0*/  IMAD.MOV.U32 R12, RZ, RZ, R3 ;  /* 0x000000ffff0c7224 */ /* 0x000fc400078e0003 */
[----:B------:R-:W-:Y:S01]  /*418f0*/  IMAD.MOV.U32 R13, RZ, RZ, R0 ;  /* 0x000000ffff0d7224 */ /* 0x000fe200078e0000 */
[C---:B----4-:R-:W-:Y:S01]  /*41900*/  HMMA.16816.F32.BF16 R8, R24.reuse, R8, R4 ;  /* 0x000000081808723c */ /* 0x050fe20000041804 */
[----:B------:R-:W4:Y:S01]  /*41910*/  LDL.LU.64 R4, [R1+0x1660] ;  /* 0x0016600001047983 */ /* 0x000f220000300a00 */
[----:B------:R-:W3:Y:S06]  /*41920*/  LDL.LU.64 R6, [R1+0x1668] ;  /* 0x0016680001067983 */ /* 0x000eec0000300a00 */
[C---:B--2---:R-:W-:Y:S11]  /*41930*/  HMMA.16816.F32.BF16 R12, R24.reuse, R12, R16 ;  /* 0x0000000c180c723c */ /* 0x044ff60000041810 */
[----:B------:R-:W-:Y:S04]  /*41940*/  @!UPT UIADD3 URZ, URZ, URZ, URZ ;  /* 0x0000003f3f3ff290 */ /* 0x000fe8000fffe03f */
[----:B------:R-:W-:Y:S01]  /*41950*/  STL.64 [R1+0x370], R8 ;  /* 0x0003700801007387 */ /* 0x000fe20000100a00 */
[----:B------:R-:W-:Y:S03]  /*41960*/  STL.64 [R1+0x378], R10 ;  /* 0x0003780a01007387 */ /* 0x000fe60000100a00 */
[----:B---3--:R-:W-:Y:S01]  /*41970*/  STL.64 [R1+0x9978], R6 ;  /* 0x0099780601007387 */ /* 0x008fe20000100a00 */
[----:B----4-:R0:W-:Y:S03]  /*41980*/  STL.64 [R1+0x9970], R4 ;  /* 0x0099700401007387 */ /* 0x0101e60000100a00 */
[----:B0-----:R-:W2:Y:S01]  /*41990*/  LDL.LU.64 R4, [R1+0x1670] ;  /* 0x0016700001047983 */ /* 0x001ea20000300a00 */
[----:B------:R-:W2:Y:S02]  /*419a0*/  LDL.LU.64 R6, [R1+0x1678] ;  /* 0x0016780001067983 */ /* 0x000ea40000300a00 */
[----:B------:R-:W3:Y:S02]  /*419b0*/  LDL.LU.64 R8, [R1+0x1650] ;  /* 0x0016500001087983 */ /* 0x000ee40000300a00 */
[----:B------:R-:W3:Y:S01]  /*419c0*/  LDL.LU.64 R10, [R1+0x1658] ;  /* 0x00165800010a7983 */ /* 0x000ee20000300a00 */
        /* <DEDUP_REMOVED lines=34> */
[----:B------:R-:W4:Y:S11]  /*41bf0*/  LDL.LU.64 R16, [R1+0x9998] ;  /* 0x0099980001107983 */ /* 0x000f360000300a00 */
[----:B------:R-:W-:Y:S10]  /*41c00*/  @!UPT UIADD3 URZ, URZ, URZ, URZ ;  /* 0x0000003f3f3ff290 */ /* 0x000ff4000fffe03f */
[----:B------:R0:W-:Y:S01]  /*41c10*/  STL.64 [R1+0x310], R12 ;  /* 0x0003100c01007387 */ /* 0x0001e20000100a00 */
[----:B------:R-:W-:Y:S03]  /*41c20*/  STL.64 [R1+0x318], R14 ;  /* 0x0003180e01007387 */ /* 0x000fe60000100a00 */
[----:B0-----:R-:W2:Y:S01]  /*41c30*/  LDL.LU.64 R12, [R1+0x9990] ;  /* 0x00999000010c7983 */ /* 0x001ea20000300a00 */
[----:B----4-:R-:W-:Y:S03]  /*41c40*/  HMMA.16816.F32.BF16 R24, R24, R16, R20 ;  /* 0x000000101818723c */ /* 0x010fe60000041814 */
[----:B------:R-:W4:Y:S01]  /*41c50*/  LDL.LU.64 R22, [R1+0x9988] ;  /* 0x0099880001167983 */ /* 0x000f220000300a00 */
[----:B------:R-:W4:Y:S11]  /*41c60*/  LDL.LU.64 R20, [R1+0x9980] ;  /* 0x0099800001147983 */ /* 0x000f360000300a00 */
[----:B------:R-:W-:Y:S08]  /*41c70*/  @!UPT UIADD3 URZ, URZ, URZ, URZ ;  /* 0x0000003f3f3ff290 */ /* 0x000ff0000fffe03f */
[----:B------:R0:W-:Y:S01]  /*41c80*/  STL.64 [R1+0x1a0], R24 ;  /* 0x0001a01801007387 */ /* 0x0001e20000100a00 */
[----:B------:R1:W-:Y:S03]  /*41c90*/  STL.64 [R1+0x1a8], R26 ;  /* 0x0001a81a01007387 */ /* 0x0003e60000100a00 */
[----:B0-----:R-:W3:Y:S01]  /*41ca0*/  LDL.LU.64 R24, [R1+0x1640] ;  /* 0x0016400001187983 */ /* 0x001ee20000300a00 */
[----:B-1----:R-:W3:Y:S02]  /*41cb0*/  LDL.LU.64 R26, [R1+0x1648] ;  /* 0x00164800011a7983 */ /* 0x002ee40000300a00 */
[----:B------:R0:W-:Y:S02]  /*41cc0*/  STL.64 [R1+0x98d8], R16 ;  /* 0x0098d81001007387 */ /* 0x0001e40000100a00 */
[----:B--2---:R-:W-:Y:S02]  /*41cd0*/  IMAD.MOV.U32 R3, RZ, RZ, R12 ;  /* 0x000000ffff037224 */ /* 0x004fe400078e000c */
[----:B------:R-:W-:Y:S01]  /*41ce0*/  IMAD.MOV.U32 R0, RZ, RZ, R13 ;  /* 0x000000ffff007224 */ /* 0x000fe200078e000d */
[----:B0-----:R-:W2:Y:S01]  /*41cf0*/  LDL.LU.64 R16, [R1+0x14b0] ;  /* 0x0014b00001107983 */ /* 0x001ea20000300a00 */
[----:B------:R-:W2:Y:S01]  /*41d00*/  LDL.LU.64 R18, [R1+0x14b8] ;  /* 0x0014b80001127983 */ /* 0x000ea20000300a00 */
[C---:B----4-:R-:W-:Y:S11]  /*41d10*/  HMMA.16816.F32.BF16 R4, R20.reuse, R12, R4 ;  /* 0x0000000c1404723c */ /* 0x050ff60000041804 */
[----:B------:R-:W-:Y:S11]  /*41d20*/  @!UPT UIADD3 URZ, URZ, URZ, URZ ;  /* 0x0000003f3f3ff290 */ /* 0x000ff6000fffe03f */
[----:B------:R-:W-:Y:S01]  /*41d30*/  @!UPT UIADD3 URZ, URZ, URZ, URZ ;  /* 0x0000003f3f3ff290 */ /* 0x000fe2000fffe03f */
[----:B------:R-:W-:Y:S01]  /*41d40*/  STL.64 [R1+0x190], R4 ;  /* 0x0001900401007387 */ /* 0x000fe20000100a00 */
[----:B------:R0:W-:Y:S03]  /*41d50*/  STL.64 [R1+0x198], R6 ;  /* 0x0001980601007387 */ /* 0x0001e60000100a00 */
[----:B0-----:R-:W4:Y:S01]  /*41d60*/  LDL.LU.64 R6, [R1+0x9978] ;  /* 0x0099780001067983 */ /* 0x001f220000300a00 */
[----:B------:R-:W4:Y:S02]  /*41d70*/  LDL.LU.64 R4, [R1+0x9970] ;  /* 0x0099700001047983 */ /* 0x000f240000300a00 */
[----:B------:R-:W4:Y:S02]  /*41d80*/  LDL.LU.64 R12, [R1+0x9968] ;  /* 0x00996800010c7983 */ /* 0x000f240000300a00 */
[C---:B----4-:R-:W-:Y:S01]  /*41d90*/  HMMA.16816.F32.BF16 R12, R20.reuse, R12, R4 ;  /* 0x0000000c140c723c */ /* 0x050fe20000041804 */
[----:B------:R-:W4:Y:S01]  /*41da0*/  LDL.LU.64 R6, [R1+0x9960] ;  /* 0x0099600001067983 */ /* 0x000f220000300a00 */
[----:B------:R-:W2:Y:S11]  /*41db0*/  LDL.LU.64 R4, [R1+0x9958] ;  /* 0x0099580001047983 */ /* 0x000eb60000300a00 */
[----:B------:R-:W-:Y:S10]  /*41dc0*/  @!UPT UIADD3 URZ, URZ, URZ, URZ ;  /* 0x0000003f3f3ff290 */ /* 0x000ff4000fffe03f */
[----:B------:R0:W-:Y:S01]  /*41dd0*/  STL.64 [R1+0x180], R12 ;  /* 0x0001800c01007387 */ /* 0x0001e20000100a00 */
[----:B------:R3:W-:Y:S03]  /*41de0*/  STL.64 [R1+0x188], R14 ;  /* 0x0001880e01007387 */ /* 0x0007e60000100a00 */
[----:B0-----:R-:W3:Y:S02]  /*41df0*/  LDL.LU.64 R12, [R1+0x9950] ;  /* 0x00995000010c7983 */ /* 0x001ee40000300a00 */
[C---:B---3--:R-:W-:Y:S02]  /*41e00*/  HMMA.16816.F32.BF16 R12, R20.reuse, R12, R8 ;  /* 0x0000000c140c723c */ /* 0x048fe40000041808 */
[----:B------:R-:W2:Y:S11]  /*41e10*/  LDL.LU.64 R8, [R1+0x9948] ;  /* 0x0099480001087983 */ /* 0x000eb60000300a00 */
[----:B------:R-:W-:Y:S10]  /*41e20*/  @!UPT UIADD3 URZ, URZ, URZ, URZ ;  /* 0x0000003f3f3ff290 */ /* 0x000ff4000fffe03f */
[----:B------:R0:W-:Y:S01]  /*41e30*/  STL.64 [R1+0x170], R12 ;  /* 0x0001700c01007387 */ /* 0x0001e20000100a00 */
[----:B------:R-:W-:Y:S03]  /*41e40*/  STL.64 [R1+0x178], R14 ;  /* 0x0001780e01007387 */ /* 0x000fe60000100a00 */
[----:B0-----:R-:W3:Y:S01]  /*41e50*/  LDL.LU.64 R12, [R1+0x9940] ;  /* 0x00994000010c7983 */ /* 0x001ee20000300a00 */
[C---:B--2---:R-:W-:Y:S08]  /*41e60*/  HMMA.16816.F32.BF16 R16, R20.reuse, R8, R16 ;  /* 0x000000081410723c */ /* 0x044ff00000041810 */
[C---:B---3--:R-:W-:Y:S11]  /*41e70*/  HMMA.16816.F32.BF16 R24, R20.reuse, R12, R24 ;  /* 0x0000000c1418723c */ /* 0x048ff60000041818 */
[----:B------:R-:W-:Y:S11]  /*41e80*/  @!UPT UIADD3 URZ, URZ, URZ, URZ ;  /* 0x0000003f3f3ff290 */ /* 0x000ff6000fffe03f */
[----:B------:R-:W-:Y:S01]  /*41e90*/  @!UPT UIADD3 URZ, URZ, URZ, URZ ;  /* 0x0000003f3f3ff290 */ /* 0x000fe2000fffe03f */
[----:B------:R0:W-:Y:S01]  /*41ea0*/  STL.64 [R1+0x160], R24 ;  /* 0x0001601801007387 */ /* 0x0001e20000100a00 */
[----:B------:R1:W-:Y:S03]  /*41eb0*/  STL.64 [R1+0x168], R26 ;  /* 0x0001681a01007387 */ /* 0x0003e60000100a00 */
[----:B0-----:R-:W2:Y:S01]  /*41ec0*/  LDL.LU.64 R24, [R1+0x1480] ;  /* 0x0014800001187983 */ /* 0x001ea20000300a00 */
[----:B-1----:R-:W2:Y:S02]  /*41ed0*/  LDL.LU.64 R26, [R1+0x1488] ;  /* 0x00148800011a7983 */ /* 0x002ea40000300a00 */
[----:B------:R-:W-:Y:S02]  /*41ee0*/  STL.64 [R1+0x98e0], R12 ;  /* 0x0098e00c01007387 */ /* 0x000fe40000100a00 */
[----:B------:R0:W-:Y:S01]  /*41ef0*/  STL.64 [R1+0x9938], R8 ;  /* 0x0099380801007387 */ /* 0x0001e20000100a00 */
[----:B------:R1:W-:Y:S01]  /*41f00*/  STL.64 [R1+0x150], R16 ;  /* 0x0001501001007387 */ /* 0x0003e20000100a00 */
[----:B------:R-:W-:Y:S03]  /*41f10*/  STL.64 [R1+0x158], R18 ;  /* 0x0001581201007387 */ /* 0x000fe60000100a00 */
[----:B0-----:R-:W3:Y:S01]  /*41f20*/  LDL.LU.64 R8, [R1+0x14a0] ;  /* 0x0014a00001087983 */ /* 0x001ee20000300a00 */
[----:B------:R-:W3:Y:S02]  /*41f30*/  LDL.LU.64 R10, [R1+0x14a8] ;  /* 0x0014a800010a7983 */ /* 0x000ee40000300a00 */
[----:B-1----:R-:W2:Y:S02]  /*41f40*/  LDL.64 R16, [R1+0x70] ;  /* 0x0000700001107983 */ /* 0x002ea40000100a00 */
[----:B--2---:R0:W-:Y:S04]  /*41f50*/  STL.64 [R1+0x98e8], R16 ;  /* 0x0098e81001007387 */ /* 0x0041e80000100a00 */
[----:B0-----:R-:W2:Y:S04]  /*41f60*/  LDL.64 R16, [R1+0x80] ;  /* 0x0000800001107983 */ /* 0x001ea80000100a00 */
[----:B--2---:R0:W-:Y:S04]  /*41f70*/  STL.64 [R1+0x9900], R16 ;  /* 0x0099001001007387 */ /* 0x0041e80000100a00 */
[----:B0-----:R-:W2:Y:S01]  /*41f80*/  LDL.64 R16, [R1+0x90] ;  /* 0x0000900001107983 */ /* 0x001ea20000100a00 */
[----:B------:R-:W-:Y:S03]  /*41f90*/  HMMA.16816.F32.BF16 R24, R20, R4, R24 ;  /* 0x000000041418723c */ /* 0x000fe60000041818 */
[----:B--2---:R0:W-:Y:S04]  /*41fa0*/  STL.64 [R1+0x9910], R16 ;  /* 0x0099101001007387 */ /* 0x0041e80000100a00 */
[----:B0-----:R-:W2:Y:S04]  /*41fb0*/  LDL.64 R16, [R1+0xa0] ;  /* 0x0000a00001107983 */ /* 0x001ea80000100a00 */
[----:B--2---:R0:W-:Y:S04]  /*41fc0*/  STL.64 [R1+0x9928], R16 ;  /* 0x0099281001007387 */ /* 0x0041e80000100a00 */
[----:B0-----:R-:W3:Y:S01]  /*41fd0*/  LDL.64 R16, [R1+0x30] ;  /* 0x0000300001107983 */ /* 0x001ee20000100a00 */
[----:B------:R-:W-:Y:S02]  /*41fe0*/  STL [R1+0x9864], R4 ;  /* 0x0098640401007387 */ /* 0x000fe40000100800 */
[----:B------:R0:W-:Y:S05]  /*41ff0*/  STL [R1+0x9860], R5 ;  /* 0x0098600501007387 */ /* 0x0001ea0000100800 */
[----:B------:R-:W-:Y:S01]  /*42000*/  STL.64 [R1+0x140], R24 ;  /* 0x0001401801007387 */ /* 0x000fe20000100a00 */
[----:B------:R-:W-:Y:S02]  /*42010*/  STL.64 [R1+0x148], R26 ;  /* 0x0001481a01007387 */ /* 0x000fe40000100a00 */
[----:B------:R-:W1:Y:S02]  /*42020*/  LDSM.16.MT88.4 R24, [R2+0x200] ;  /* 0x000200000218783b */ /* 0x000e640000004200 */
[----:B0-----:R-:W2:Y:S02]  /*42030*/  LDL.64 R4, [R1+0xb0] ;  /* 0x0000b00001047983 */ /* 0x001ea40000100a00 */
[----:B----4-:R-:W-:-:S02]  /*42040*/  IMAD.MOV.U32 R12, RZ, RZ, R7 ;  /* 0x000000ffff0c7224 */ /* 0x010fc400078e0007 */
[----:B------:R-:W-:Y:S01]  /*42050*/  IMAD.MOV.U32 R13, RZ, RZ, R6 ;  /* 0x000000ffff0d7224 */ /* 0x000fe200078e0006 */
[----:B---3--:R-:W-:Y:S01]  /*42060*/  HMMA.16816.F32.BF16 R8, R20, R16, R8 ;  /* 0x000000101408723c */ /* 0x008fe20000041808 */
[----:B--2---:R0:W-:Y:S04]  /*42070*/  STL.64 [R1+0x9930], R4 ;  /* 0x0099300401007387 */ /* 0x0041e80000100a00 */
[----:B0-----:R-:W2:Y:S01]  /*42080*/  LDL.LU.64 R4, [R1+0x1490] ;  /* 0x0014900001047983 */ /* 0x001ea20000300a00 */
[----:B------:R-:W2:Y:S02]  /*42090*/  LDL.LU.64 R6, [R1+0x1498] ;  /* 0x0014980001067983 */ /* 0x000ea40000300a00 */
[----:B------:R-:W-:Y:S02]  /*420a0*/  STL [R1+0x9848], R2 ;  /* 0x0098480201007387 */ /* 0x000fe40000100800 */
[----:B-1----:R-:W-:Y:S01]  /*420b0*/  STL.64 [R1+0x9790], R26 ;  /* 0x0097901a01007387 */ /* 0x002fe20000100a00 */
[----:B------:R0:W-:Y:S04]  /*420c0*/  STL.64 [R1+0x9788], R24 ;  /* 0x0097881801007387 */ /* 0x0001e80000100a00 */
[----:B0-----:R-:W3:Y:S08]  /*420d0*/  LDL.64 R24, [R1+0x50] ;  /* 0x0000500001187983 */ /* 0x001ef00000100a00 */
[----:B------:R0:W-:Y:S02]  /*420e0*/  STL.64 [R1+0x300], R8 ;  /* 0x0003000801007387 */ /* 0x0001e40000100a00 */
[----:B------:R1:W-:Y:S01]  /*420f0*/  STL.64 [R1+0x308], R10 ;  /* 0x0003080a01007387 */ /* 0x0003e20000100a00 */
[----:B0-----:R-:W4:Y:S01]  /*42100*/  LDL.LU.64 R8, [R1+0x9938] ;  /* 0x0099380001087983 */ /* 0x001f220000300a00 */
[----:B-1----:R-:W-:-:S02]  /*42110*/  IMAD.MOV.U32 R10, RZ, RZ, R17 ;  /* 0x000000ffff0a7224 */ /* 0x002fc400078e0011 */
[----:B------:R-:W-:Y:S02]  /*42120*/  IMAD.MOV.U32 R11, RZ, RZ, R16 ;  /* 0x000000ffff0b7224 */ /* 0x000fe400078e0010 */
[----:B------:R-:W2:Y:S01]  /*42130*/  LDL.LU.64 R16, [R1+0x1470] ;  /* 0x0014700001107983 */ /* 0x000ea20000300a00 */
[----:B------:R-:W2:Y:S02]  /*42140*/  LDL.LU.64 R18, [R1+0x1478] ;  /* 0x0014780001127983 */ /* 0x000ea40000300a00 */
[----:B------:R-:W-:Y:S02]  /*42150*/  STL [R1+0x9850], R10 ;  /* 0x0098500a01007387 */ /* 0x000fe40000100800 */
[----:B------:R-:W-:Y:S01]  /*42160*/  STL [R1+0x984c], R11 ;  /* 0x00984c0b01007387 */ /* 0x000fe20000100800 */
[----:B----4-:R0:W-:Y:S04]  /*42170*/  STL.64 [R1+0x9908], R8 ;  /* 0x0099080801007387 */ /* 0x0101e80000100a00 */
[----:B0-----:R-:W4:Y:S01]  /*42180*/  LDL.LU.64 R8, [R1+0x1450] ;  /* 0x0014500001087983 */ /* 0x001f220000300a00 */
[----:B------:R-:W3:Y:S01]  /*42190*/  LDL.LU.64 R10, [R1+0x1458] ;  /* 0x00145800010a7983 */ /* 0x000ee20000300a00 */
[C---:B--2---:R-:W-:Y:S02]  /*421a0*/  HMMA.16816.F32.BF16 R12, R20.reuse, R12, R4 ;  /* 0x0000000c140c723c */ /* 0x044fe40000041804 */
[----:B---3--:R-:W-:Y:S01]  /*421b0*/  STL.64 [R1+0x9920], R10 ;  /* 0x0099200a01007387 */ /* 0x008fe20000100a00 */
[----:B----4-:R0:W-:Y:S03]  /*421c0*/  STL.64 [R1+0x9918], R8 ;  /* 0x0099180801007387 */ /* 0x0101e60000100a00 */
[----:B0-----:R-:W2:Y:S01]  /*421d0*/  LDL.LU.64 R8, [R1+0x1460] ;  /* 0x0014600001087983 */ /* 0x001ea20000300a00 */
[----:B------:R-:W2:Y:S02]  /*421e0*/  LDL.LU.64 R10, [R1+0x1468] ;  /* 0x00146800010a7983 */ /* 0x000ea40000300a00 */
[----:B------:R-:W3:Y:S11]  /*421f0*/  LDL.LU.64 R4, [R1+0x9930] ;  /* 0x0099300001047983 */ /* 0x000ef60000300a00 */
[----:B------:R-:W-:Y:S03]  /*42200*/  @!UPT UIADD3 URZ, URZ, URZ, URZ ;  /* 0x0000003f3f3ff290 */ /* 0x000fe6000fffe03f */
[----:B------:R0:W-:Y:S01]  /*42210*/  STL.64 [R1+0x2f0], R12 ;  /* 0x0002f00c01007387 */ /* 0x0001e20000100a00 */
[----:B------:R1:W-:Y:S04]  /*42220*/  STL.64 [R1+0x2f8], R14 ;  /* 0x0002f80e01007387 */ /* 0x0003e80000100a00 */
[----:B0-----:R-:W4:Y:S01]  /*42230*/  LDL.LU.64 R12, [R1+0x1430] ;  /* 0x00143000010c7983 */ /* 0x001f220000300a00 */
[----:B-1----:R-:W2:Y:S01]  /*42240*/  LDL.LU.64 R14, [R1+0x1438] ;  /* 0x00143800010e7983 */ /* 0x002ea20000300a00 */
[----:B---3--:R-:W-:Y:S02]  /*42250*/  HMMA.16816.F32.BF16 R16, R20, R4, R16 ;  /* 0x000000041410723c */ /* 0x008fe40000041810 */
[----:B--2---:R-:W-:Y:S01]  /*42260*/  STL.64 [R1+0x98f8], R14 ;  /* 0x0098f80e01007387 */ /* 0x004fe20000100a00 */
[----:B----4-:R0:W-:Y:S03]  /*42270*/  STL.64 [R1+0x98f0], R12 ;  /* 0x0098f00c01007387 */ /* 0x0101e60000100a00 */
[----:B0-----:R-:W2:Y:S01]  /*42280*/  LDL.LU.64 R12, [R1+0x1440] ;  /* 0x00144000010c7983 */ /* 0x001ea20000300a00 */
[----:B------:R-:W2:Y:S11]  /*42290*/  LDL.LU.64 R14, [R1+0x1448] ;  /* 0x00144800010e7983 */ /* 0x000eb60000300a00 */
[----:B------:R-:W-:Y:S05]  /*422a0*/  @!UPT UIADD3 URZ, URZ, URZ, URZ ;  /* 0x0000003f3f3ff290 */ /* 0x000fea000fffe03f */
[----:B------:R0:W-:Y:S02]  /*422b0*/  STL.64 [R1+0x2e0], R16 ;  /* 0x0002e01001007387 */ /* 0x0001e40000100a00 */
[----:B------:R-:W-:Y:S01]  /*422c0*/  STL.64 [R1+0x2e8], R18 ;  /* 0x0002e81201007387 */ /* 0x000fe20000100a00 */
[----:B0-----:R-:W3:Y:S01]  /*422d0*/  LDL.LU.64 R16, [R1+0x9928] ;  /* 0x0099280001107983 */ /* 0x001ee20000300a00 */
[----:B------:R-:W-:-:S05]  /*422e0*/  IMAD.MOV.U32 R26, RZ, RZ, R4 ;  /* 0x000000ffff1a7224 */ /* 0x000fca00078e0004 */
[----:B------:R-:W-:Y:S01]  /*422f0*/  STL [R1+0x9854], R26 ;  /* 0x0098541a01007387 */ /* 0x000fe20000100800 */
        /* <DEDUP_REMOVED lines=9> */
[C---:B---3--:R-:W-:Y:S01]  /*42390*/  HMMA.16816.F32.BF16 R8, R20.reuse, R16, R8 ;  /* 0x000000101408723c */ /* 0x048fe20000041808 */
[----:B------:R-:W-:Y:S11]  /*423a0*/  IMAD.MOV.U32 R2, RZ, RZ, R17 ;  /* 0x000000ffff027224 */ /* 0x000ff600078e0011 */
[----:B------:R-:W-:Y:S11]  /*423b0*/  @!UPT UIADD3 URZ, URZ, URZ, URZ ;  /* 0x0000003f3f3ff290 */ /* 0x000ff6000fffe03f */
[----:B------:R0:W-:Y:S01]  /*423c0*/  STL.64 [R1+0x2c0], R8 ;  /* 0x0002c00801007387 */ /* 0x0001e20000100a00 */
[----:B------:R1:W-:Y:S03]  /*423d0*/  STL.64 [R1+0x2c8], R10 ;  /* 0x0002c80a01007387 */ /* 0x0003e60000100a00 */
[----:B0-----:R-:W3:Y:S01]  /*423e0*/  LDL.LU.64 R8, [R1+0x9908] ;  /* 0x0099080001087983 */ /* 0x001ee20000300a00 */
[----:B-1----:R-:W-:Y:S02]  /*423f0*/  IMAD.MOV.U32 R11, RZ, RZ, R16 ;  /* 0x000000ffff0b7224 */ /* 0x002fe400078e0010 */
        /* <DEDUP_REMOVED lines=10> */
[----:B------:R-:W-:Y:S01]  /*424a0*/  STL.64 [R1+0x9870], R10 ;  /* 0x0098700a01007387 */ /* 0x000fe20000100a00 */
[----:B---3--:R0:W-:Y:S01]  /*424b0*/  STL.64 [R1+0x9868], R8 ;  /* 0x0098680801007387 */ /* 0x0081e20000100a00 */
[----:B------:R-:W-:-:S03]  /*424c0*/  IMAD.MOV.U32 R6, RZ, RZ, R5 ;  /* 0x000000ffff067224 */ /* 0x000fc600078e0005 */
[----:B0-----:R-:W3:Y:S01]  /*424d0*/  LDL.64 R8, [R1+0x60] ;  /* 0x0000600001087983 */ /* 0x001ee20000100a00 */
[----:B--2---:R-:W-:Y:S01]  /*424e0*/  HMMA.16816.F32.BF16 R12, R20, R16, R12 ;  /* 0x00000010140c723c */ /* 0x004fe2000004180c */
[----:B------:R-:W-:Y:S02]  /*424f0*/  IMAD.MOV.U32 R4, RZ, RZ, R16 ;  /* 0x000000ffff047224 */ /* 0x000fe400078e0010 */
[----:B------:R-:W-:Y:S11]  /*42500*/  IMAD.MOV.U32 R5, RZ, RZ, R17 ;  /* 0x000000ffff057224 */ /* 0x000ff600078e0011 */
[----:B------:R-:W-:Y:S09]  /*42510*/  @!UPT UIADD3 URZ, URZ, URZ, URZ ;  /* 0x0000003f3f3ff290 */ /* 0x000ff2000fffe03f */
[----:B------:R0:W-:Y:S01]  /*42520*/  STL.64 [R1+0x2a0], R12 ;  /* 0x0002a00c01007387 */ /* 0x0001e20000100a00 */
[----:B------:R-:W-:Y:S03]  /*42530*/  STL.64 [R1+0x2a8], R14 ;  /* 0x0002a80e01007387 */ /* 0x000fe60000100a00 */
[----:B0-----:R-:W2:Y:S01]  /*42540*/  LDL.LU.64 R12, [R1+0x98e0] ;  /* 0x0098e000010c7983 */ /* 0x001ea20000300a00 */
[----:B------:R-:W4:Y:S02]  /*42550*/  LDL.LU.64 R16, [R1+0x98d8] ;  /* 0x0098d80001107983 */ /* 0x000f240000300a00 */
[----:B------:R-:W-:Y:S02]  /*42560*/  STL [R1+0x9898], R6 ;  /* 0x0098980601007387 */ /* 0x000fe40000100800 */
[----:B------:R0:W-:Y:S02]  /*42570*/  STL.64 [R1+0x9890], R4 ;  /* 0x0098900401007387 */ /* 0x0001e40000100a00 */
[----:B0-----:R-:W2:Y:S01]  /*42580*/  LDL.LU.64 R4, [R1+0x1420] ;  /* 0x0014200001047983 */ /* 0x001ea20000300a00 */
[----:B------:R-:W2:Y:S02]  /*42590*/  LDL.LU.64 R6, [R1+0x1428] ;  /* 0x0014280001067983 */ /* 0x000ea40000300a00 */
[----:B---3--:R-:W-:-:S02]  /*425a0*/  IMAD.MOV.U32 R14, RZ, RZ, R8 ;  /* 0x000000ffff0e7224 */ /* 0x008fc400078e0008 */
[----:B------:R-:W-:Y:S01]  /*425b0*/  IMAD.MOV.U32 R15, RZ, RZ, R9 ;  /* 0x000000ffff0f7224 */ /* 0x000fe200078e0009 */
[----:B--2---:R-:W-:Y:S11]  /*425c0*/  HMMA.16816.F32.BF16 R4, R20, R8, R4 ;  /* 0x000000081404723c */ /* 0x004ff60000041804 */
[----:B------:R-:W-:Y:S11]  /*425d0*/  @!UPT UIADD3 URZ, URZ, URZ, URZ ;  /* 0x0000003f3f3ff290 */ /* 0x000ff6000fffe03f */
[----:B------:R-:W-:Y:S01]  /*425e0*/  @!UPT UIADD3 URZ, URZ, URZ, URZ ;  /* 0x0000003f3f3ff290 */ /* 0x000fe2000fffe03f */
[----:B------:R0:W-:Y:S01]  /*425f0*/  STL.64 [R1+0x290], R4 ;  /* 0x0002900401007387 */ /* 0x0001e20000100a00 */
[----:B------:R1:W-:Y:S02]  /*42600*/  STL.64 [R1+0x298], R6 ;  /* 0x0002980601007387 */ /* 0x0003e40000100a00 */
[----:B------:R-:W2:Y:S02]  /*42610*/  LDL.LU.64 R8, [R1+0x1410] ;  /* 0x0014100001087983 */ /* 0x000ea40000300a00 */
[----:B------:R-:W2:Y:S01]  /*42620*/  LDL.LU.64 R10, [R1+0x1418] ;  /* 0x00141800010a7983 */ /* 0x000ea20000300a00 */
[----:B0-----:R-:W3:Y:S01]  /*42630*/  LDL.LU.64 R4, [R1+0x14d0] ;  /* 0x0014d00001047983 */ /* 0x001ee20000300a00 */
[----:B-1----:R-:W2:Y:S03]  /*42640*/  LDL.LU.64 R6, [R1+0x14d8] ;  /* 0x0014d80001067983 */ /* 0x002ea60000300a00 */
[----:B--2---:R-:W-:Y:S01]  /*42650*/  STL.64 [R1+0x98a8], R6 ;  /* 0x0098a80601007387 */ /* 0x004fe20000100a00 */
[----:B---3--:R0:W-:Y:S03]  /*42660*/  STL.64 [R1+0x98a0], R4 ;  /* 0x0098a00401007387 */ /* 0x0081e60000100a00 */
        /* <DEDUP_REMOVED lines=9> */
[----:B0-----:R-:W3:Y:S01]  /*42700*/  LDL.64 R12, [R1] ;  /* 0x00000000010c7983 */ /* 0x001ee20000100a00 */
[----:B------:R-:W-:Y:S01]  /*42710*/  HMMA.16816.F32.BF16 R8, R20, R24, R8 ;  /* 0x000000181408723c */ /* 0x000fe20000041808 */
[----:B----4-:R-:W-:-:S02]  /*42720*/  IMAD.MOV.U32 R28, RZ, RZ, R16 ;  /* 0x000000ffff1c7224 */ /* 0x010fc400078e0010 */
[----:B------:R-:W-:-:S05]  /*42730*/  IMAD.MOV.U32 R0, RZ, RZ, R17 ;  /* 0x000000ffff007224 */ /* 0x000fca00078e0011 */
[----:B--2---:R-:W-:Y:S01]  /*42740*/  HMMA.16816.F32.BF16 R20, R20, R16, R4 ;  /* 0x000000101414723c */ /* 0x004fe20000041804 */
[----:B---3--:R0:W-:Y:S04]  /*42750*/  STL.64 [R1+0x98b8], R12 ;  /* 0x0098b80c01007387 */ /* 0x0081e80000100a00 */
[----:B0-----:R-:W2:Y:S01]  /*42760*/  LDL.LU.64 R12, [R1+0x14f0] ;  /* 0x0014f000010c7983 */ /* 0x001ea20000300a00 */
[----:B------:R-:W2:Y:S09]  /*42770*/  LDL.LU.64 R14, [R1+0x14f8] ;  /* 0x0014f800010e7983 */ /* 0x000eb20000300a00 */
[----:B------:R0:W-:Y:S02]  /*42780*/  STL.64 [R1+0x280], R8 ;  /* 0x0002800801007387 */ /* 0x0001e40000100a00 */
[----:B------:R1:W-:Y:S01]  /*42790*/  STL.64 [R1+0x288], R10 ;  /* 0x0002880a01007387 */ /* 0x0003e20000100a00 */
[----:B0-----:R-:W3:Y:S01]  /*427a0*/  LDL.LU.64 R8, [R1+0x14c0] ;  /* 0x0014c00001087983 */ /* 0x001ee20000300a00 */
[----:B-1----:R-:W3:Y:S02]  /*427b0*/  LDL.LU.64 R10, [R1+0x14c8] ;  /* 0x0014c800010a7983 */ /* 0x002ee40000300a00 */
[----:B------:R-:W-:Y:S02]  /*427c0*/  STL.64 [R1+0x9798], R24 ;  /* 0x0097981801007387 */ /* 0x000fe40000100a00 */
[----:B------:R-:W2:Y:S01]  /*427d0*/  LDL.LU.64 R4, [R1+0x98d0] ;  /* 0x0098d00001047983 */ /* 0x000ea20000300a00 */
[----:B------:R0:W-:Y:S01]  /*427e0*/  STL.64 [R1+0x130], R20 ;  /* 0x0001301401007387 */ /* 0x0001e20000100a00 */
[----:B------:R1:W-:Y:S02]  /*427f0*/  STL.64 [R1+0x138], R22 ;  /* 0x0001381601007387 */ /* 0x0003e40000100a00 */
[----:B------:R-:W2:Y:S02]  /*42800*/  LDL.LU.64 R18, [R1+0x98c8] ;  /* 0x0098c80001127983 */ /* 0x000ea40000300a00 */
[----:B------:R-:W2:Y:S01]  /*42810*/  LDL.LU.64 R16, [R1+0x98c0] ;  /* 0x0098c00001107983 */ /* 0x000ea20000300a00 */
[----:B0-----:R-:W4:Y:S01]  /*42820*/  LDL.LU.64 R20, [R1+0x14e0] ;  /* 0x0014e00001147983 */ /* 0x001f220000300a00 */
[----:B-1----:R-:W4:Y:S01]  /*42830*/  LDL.LU.64 R22, [R1+0x14e8] ;  /* 0x0014e80001167983 */ /* 0x002f220000300a00 */
[C---:B--2---:R-:W-:Y:S02]  /*42840*/  HMMA.16816.F32.BF16 R4, R16.reuse, R4, R12 ;  /* 0x000000041004723c */ /* 0x044fe4000004180c */
[----:B------:R-:W2:Y:S11]  /*42850*/  LDL.LU.64 R12, [R1+0x98b8] ;  /* 0x0098b800010c7983 */ /* 0x000eb60000300a00 */
[----:B------:R-:W-:Y:S10]  /*42860*/  @!UPT UIADD3 URZ, URZ, URZ, URZ ;  /* 0x0000003f3f3ff290 */ /* 0x000ff4000fffe03f */
[----:B------:R0:W-:Y:S01]  /*42870*/  STL.64 [R1+0x120], R4 ;  /* 0x0001200401007387 */ /* 0x0001e20000100a00 */
[----:B------:R1:W-:Y:S03]  /*42880*/  STL.64 [R1+0x128], R6 ;  /* 0x0001280601007387 */ /* 0x0003e60000100a00 */
[----:B0-----:R-:W4:Y:S02]  /*42890*/  LDL.LU.64 R4, [R1+0x98b0] ;  /* 0x0098b00001047983 */ /* 0x001f240000300a00 */
[C---:B----4-:R-:W-:Y:S11]  /*428a0*/  HMMA.16816.F32.BF16 R20, R16.reuse, R4, R20 ;  /* 0x000000041014723c */ /* 0x050ff60000041814 */
[----:B------:R-:W-:Y:S11]  /*428b0*/  @!UPT UIADD3 URZ, URZ, URZ, URZ ;  /* 0x0000003f3f3ff290 */ /* 0x000ff6000fffe03f */
[----:B------:R-:W-:Y:S01]  /*428c0*/  @!UPT UIADD3 URZ, URZ, URZ, URZ ;  /* 0x0000003f3f3ff290 */ /* 0x000fe2000fffe03f */
[----:B------:R0:W-:Y:S01]  /*428d0*/  STL.64 [R1+0x110], R20 ;  /* 0x0001101401007387 */ /* 0x0001e20000100a00 */
[----:B------:R-:W-:Y:S02]  /*428e0*/  STL.64 [R1+0x118], R22 ;  /* 0x0001181601007387 */ /* 0x000fe40000100a00 */
[----:B-1----:R-:W4:Y:S02]  /*428f0*/  LDL.LU.64 R6, [R1+0x98a8] ;  /* 0x0098a80001067983 */ /* 0x002f240000300a00 */
[----:B0-----:R-:W-:Y:S02]  /*42900*/  IMAD.MOV.U32 R21, RZ, RZ, R4 ;  /* 0x000000ffff157224 */ /* 0x001fe400078e0004 */
[----:B------:R-:W-:Y:S02]  /*42910*/  IMAD.MOV.U32 R20, RZ, RZ, R5 ;  /* 0x000000ffff147224 */ /* 0x000fe400078e0005 */
[----:B------:R-:W4:Y:S03]  /*42920*/  LDL.LU.64 R4, [R1+0x98a0] ;  /* 0x0098a00001047983 */ /* 0x000f260000300a00 */
[----:B------:R0:W-:Y:S02]  /*42930*/  STL.64 [R1+0x9858], R20 ;  /* 0x0098581401007387 */ /* 0x0001e40000100a00 */
[----:B--2---:R-:W-:Y:S01]  /*42940*/  IMAD.MOV.U32 R3, RZ, RZ, R13 ;  /* 0x000000ffff037224 */ /* 0x004fe200078e000d */
[----:B0-----:R-:W2:Y:S01]  /*42950*/  LDL.LU.64 R20, [R1+0x13f0] ;  /* 0x0013f00001147983 */ /* 0x001ea20000300a00 */
[----:B------:R-:W2:Y:S01]  /*42960*/  LDL.LU.64 R22, [R1+0x13f8] ;  /* 0x0013f80001167983 */ /* 0x000ea20000300a00 */
[C---:B----4-:R-:W-:Y:S11]  /*42970*/  HMMA.16816.F32.BF16 R4, R16.reuse, R12, R4 ;  /* 0x0000000c1004723c */ /* 0x050ff60000041804 */
[----:B------:R-:W-:Y:S11]  /*42980*/  @!UPT UIADD3 URZ, URZ, URZ, URZ ;  /* 0x0000003f3f3ff290 */ /* 0x000ff6000fffe03f */
[----:B------:R-:W-:Y:S01]  /*42990*/  @!UPT UIADD3 URZ, URZ, URZ, URZ ;  /* 0x0000003f3f3ff290 */ /* 0x000fe2000fffe03f */
[----:B------:R-:W-:Y:S01]  /*429a0*/  STL.64 [R1+0x100], R4 ;  /* 0x0001000401007387 */ /* 0x000fe20000100a00 */
[----:B------:R0:W-:Y:S03]  /*429b0*/  STL.64 [R1+0x108], R6 ;  /* 0x0001080601007387 */ /* 0x0001e60000100a00 */
[----:B0-----:R-:W4:Y:S01]  /*429c0*/  LDL.LU R6, [R1+0x9898] ;  /* 0x0098980001067983 */ /* 0x001f220000300800 */
[----:B------:R-:W2:Y:S02]  /*429d0*/  LDL.LU.64 R4, [R1+0x9890] ;  /* 0x0098900001047983 */ /* 0x000ea40000300a00 */
[----:B------:R-:W-:Y:S02]  /*429e0*/  IMAD.MOV.U32 R7, RZ, RZ, R12 ;  /* 0x000000ffff077224 */ /* 0x000fe400078e000c */
[----:B------:R-:W2:Y:S01]  /*429f0*/  LDL.LU.64 R14, [R1+0x9888] ;  /* 0x00988800010e7983 */ /* 0x000ea20000300a00 */
[----:B------:R-:W3:Y:S02]  /*42a00*/  LDL.LU.64 R12, [R1+0x9880] ;  /* 0x00988000010c7983 */ /* 0x000ee40000300a00 */
[----:B---3--:R-:W-:Y:S01]  /*42a10*/  HMMA.16816.F32.BF16 R8, R16, R12, R8 ;  /* 0x0000000c1008723c */ /* 0x008fe20000041808 */
[----:B--2---:R-:W-:-:S02]  /*42a20*/  IMAD.MOV.U32 R24, RZ, RZ, R14 ;  /* 0x000000ffff187224 */ /* 0x004fc400078e000e */
[----:B------:R-:W-:Y:S01]  /*42a30*/  IMAD.MOV.U32 R25, RZ, RZ, R15 ;  /* 0x000000ffff197224 */ /* 0x000fe200078e000f */
[----:B------:R-:W2:Y:S01]  /*42a40*/  LDL.LU R14, [R1+0x987c] ;  /* 0x00987c00010e7983 */ /* 0x000ea20000300800 */
[----:B------:R-:W2:Y:S03]  /*42a50*/  LDL.LU R15, [R1+0x9878] ;  /* 0x00987800010f7983 */ /* 0x000ea60000300800 */
[----:B------:R-:W-:Y:S11]  /*42a60*/  STL.64 [R1+0x97b0], R24 ;  /* 0x0097b01801007387 */ /* 0x000ff60000100a00 */
[----:B------:R-:W-:Y:S04]  /*42a70*/  @!UPT UIADD3 URZ, URZ, URZ, URZ ;  /* 0x0000003f3f3ff290 */ /* 0x000fe8000fffe03f */
[----:B------:R-:W-:Y:S01]  /*42a80*/  STL.64 [R1+0xf0], R8 ;  /* 0x0000f00801007387 */ /* 0x000fe20000100a00 */
[----:B------:R0:W-:Y:S03]  /*42a90*/  STL.64 [R1+0xf8], R10 ;  /* 0x0000f80a01007387 */ /* 0x0001e60000100a00 */
[----:B0-----:R-:W3:Y:S01]  /*42aa0*/  LDL.LU.64 R10, [R1+0x9870] ;  /* 0x00987000010a7983 */ /* 0x001ee20000300a00 */
[----:B------:R-:W3:Y:S02]  /*42ab0*/  LDL.LU.64 R8, [R1+0x9868] ;  /* 0x0098680001087983 */ /* 0x000ee40000300a00 */
[----:B------:R-:W-:Y:S02]  /*42ac0*/  IMAD.MOV.U32 R24, RZ, RZ, R4 ;  /* 0x000000ffff187224 */ /* 0x000fe400078e0004 */
[----:B------:R-:W-:Y:S01]  /*42ad0*/  IMAD.MOV.U32 R25, RZ, RZ, R5 ;  /* 0x000000ffff197224 */ /* 0x000fe200078e0005 */
[----:B------:R-:W4:Y:S01]  /*42ae0*/  LDL.LU R4, [R1+0x9864] ;  /* 0x0098640001047983 */ /* 0x000f220000300800 */
[----:B------:R-:W4:Y:S03]  /*42af0*/  LDL.LU R5, [R1+0x9860] ;  /* 0x0098600001057983 */ /* 0x000f260000300800 */
[----:B------:R-:W-:Y:S04]  /*42b00*/  STL.64 [R1+0x97c8], R24 ;  /* 0x0097c81801007387 */ /* 0x000fe80000100a00 */
[----:B--2---:R-:W-:Y:S01]  /*42b10*/  STL.64 [R1+0x9748], R14 ;  /* 0x0097480e01007387 */ /* 0x004fe20000100a00 */
[----:B------:R0:W-:Y:S03]  /*42b20*/  STL.64 [R1+0x9740], R12 ;  /* 0x0097400c01007387 */ /* 0x0001e60000100a00 */
[----:B0-----:R-:W4:Y:S01]  /*42b30*/  LDL.LU.64 R12, [R1+0x13c0] ;  /* 0x0013c000010c7983 */ /* 0x001f220000300a00 */
[----:B------:R-:W4:Y:S01]  /*42b40*/  LDL.LU.64 R14, [R1+0x13c8] ;  /* 0x0013c800010e7983 */ /* 0x000f220000300a00 */
[----:B---3--:R-:W-:Y:S11]  /*42b50*/  HMMA.16816.F32.BF16 R20, R16, R8, R20 ;  /* 0x000000081014723c */ /* 0x008ff60000041814 */
[----:B------:R-:W-:Y:S11]  /*42b60*/  @!UPT UIADD3 URZ, URZ, URZ, URZ ;  /* 0x0000003f3f3ff290 */ /* 0x000ff6000fffe03f */
[----:B------:R-:W-:Y:S01]  /*42b70*/  @!UPT UIADD3 URZ, URZ, URZ, URZ ;  /* 0x0000003f3f3ff290 */ /* 0x000fe2000fffe03f */
[----:B------:R0:W-:Y:S01]  /*42b80*/  STL.64 [R1+0xe0], R20 ;  /* 0x0000e01401007387 */ /* 0x0001e20000100a00 */
[----:B------:R-:W-:Y:S03]  /*42b90*/  STL.64 [R1+0xe8], R22 ;  /* 0x0000e81601007387 */ /* 0x000fe60000100a00 */
[----:B0-----:R-:W2:Y:S01]  /*42ba0*/  LDL.LU.64 R20, [R1+0x9858] ;  /* 0x0098580001147983 */ /* 0x001ea20000300a00 */
[----:B------:R0:W-:Y:S02]  /*42bb0*/  STL.64 [R1+0x9738], R8 ;  /* 0x0097380801007387 */ /* 0x0001e40000100a00 */
[----:B------:R-:W-:Y:S02]  /*42bc0*/  IMAD.MOV.U32 R24, RZ, RZ, R26 ;  /* 0x000000ffff187224 */ /* 0x000fe400078e001a */
[----:B------:R-:W-:Y:S01]  /*42bd0*/  IMAD.MOV.U32 R25, RZ, RZ, R10 ;  /* 0x000000ffff197224 */ /* 0x000fe200078e000a */
[----:B------:R-:W3:Y:S01]  /*42be0*/  LDL.LU R26, [R1+0x9854] ;  /* 0x00985400011a7983 */ /* 0x000ee20000300800 */
[----:B0-----:R-:W-:-:S02]  /*42bf0*/  IMAD.MOV.U32 R8, RZ, RZ, R11 ;  /* 0x000000ffff087224 */ /* 0x001fc400078e000b */
[----:B------:R-:W-:Y:S01]  /*42c00*/  IMAD.MOV.U32 R9, RZ, RZ, R2 ;  /* 0x000000ffff097224 */ /* 0x000fe200078e0002 */
[----:B----4-:R-:W-:Y:S11]  /*42c10*/  HMMA.16816.F32.BF16 R12, R16, R4, R12 ;  /* 0x00000004100c723c */ /* 0x010ff6000004180c */
[----:B------:R-:W-:Y:S11]  /*42c20*/  @!UPT UIADD3 URZ, URZ, URZ, URZ ;  /* 0x0000003f3f3ff290 */ /* 0x000ff6000fffe03f */
[----:B------:R-:W-:Y:S01]  /*42c30*/  @!UPT UIADD3 URZ, URZ, URZ, URZ ;  /* 0x0000003f3f3ff290 */ /* 0x000fe2000fffe03f */
[----:B------:R-:W-:Y:S01]  /*42c40*/  STL.64 [R1+0xc20], R12 ;  /* 0x000c200c01007387 */ /* 0x000fe20000100a00 */
[----:B------:R-:W-:Y:S02]  /*42c50*/  STL.64 [R1+0xc28], R14 ;  /* 0x000c280e01007387 */ /* 0x000fe40000100a00 */
[----:B------:R-:W4:Y:S02]  /*42c60*/  LDL.LU R10, [R1+0x9850] ;  /* 0x00985000010a7983 */ /* 0x000f240000300800 */
[----:B------:R-:W-:Y:S01]  /*42c70*/  STL.64 [R1+0x97e0], R24 ;  /* 0x0097e01801007387 */ /* 0x000fe20000100a00 */
[----:B------:R-:W4:Y:S01]  /*42c80*/  LDL.LU R11, [R1+0x984c] ;  /* 0x00984c00010b7983 */ /* 0x000f220000300800 */
[----:B------:R-:W4:Y:S02]  /*42c90*/  LDL.LU R2, [R1+0x9848] ;  /* 0x0098480001027983 */ /* 0x000f240000300800 */
[----:B------:R0:W-:Y:S02]  /*42ca0*/  STL.64 [R1+0x97e8], R8 ;  /* 0x0097e80801007387 */ /* 0x0001e40000100a00 */
[----:B0-----:R-:W-:-:S02]  /*42cb0*/  IMAD.MOV.U32 R8, RZ, RZ, R29 ;  /* 0x000000ffff087224 */ /* 0x001fc400078e001d */
[----:B------:R-:W-:-:S05]  /*42cc0*/  IMAD.MOV.U32 R9, RZ, RZ, R27 ;  /* 0x000000ffff097224 */ /* 0x000fca00078e001b */
[----:B------:R-:W-:Y:S01]  /*42cd0*/  STL.64 [R1+0x9800], R8 ;  /* 0x0098000801007387 */ /* 0x000fe20000100a00 */
[----:B------:R2:W-:Y:S02]  /*42ce0*/  STL.64 [R1+0x9750], R4 ;  /* 0x0097500401007387 */ /* 0x0005e40000100a00 */
[----:B------:R-:W-:Y:S02]  /*42cf0*/  STL [R1+0x9828], R7 ;  /* 0x0098280701007387 */ /* 0x000fe40000100800 */
[----:B--2---:R-:W-:Y:S02]  /*42d00*/  IMAD.MOV.U32 R4, RZ, RZ, R21 ;  /* 0x000000ffff047224 */ /* 0x004fe400078e0015 */
[----:B------:R-:W-:Y:S02]  /*42d10*/  IMAD.MOV.U32 R5, RZ, RZ, R20 ;  /* 0x000000ffff057224 */ /* 0x000fe400078e0014 */
[----:B------:R-:W-:-:S03]  /*42d20*/  IMAD.MOV.U32 R9, RZ, RZ, R6 ;  /* 0x000000ffff097224 */ /* 0x000fc600078e0006 */
[----:B------:R0:W-:Y:S04]  /*42d30*/  STL.64 [R1+0x9820], R4 ;  /* 0x0098200401007387 */ /* 0x0001e80000100a00 */
[----:B0-----:R-:W2:Y:S01]  /*42d40*/  LDL.LU.64 R4, [R1+0x13d0] ;  /* 0x0013d00001047983 */ /* 0x001ea20000300a00 */
[----:B------:R-:W2:Y:S02]  /*42d50*/  LDL.LU.64 R6, [R1+0x13d8] ;  /* 0x0013d80001067983 */ /* 0x000ea40000300a00 */
[----:B---3--:R-:W-:Y:S01]  /*42d60*/  IMAD.MOV.U32 R8, RZ, RZ, R26 ;  /* 0x000000ffff087224 */ /* 0x008fe200078e001a */
[----:B----4-:R-:W0:Y:S04]  /*42d70*/  LDSM.16.MT88.4 R20, [R2+0x280] ;  /* 0x000280000214783b */ /* 0x010e280000004200 */
[----:B--2---:R-:W-:Y:S01]  /*42d80*/  STL.64 [R1+0x9838], R6 ;  /* 0x0098380601007387 */ /* 0x004fe20000100a00 */
[----:B------:R-:W-:Y:S02]  /*42d90*/  STL.64 [R1+0x9830], R4 ;  /* 0x0098300401007387 */ /* 0x000fe40000100a00 */
[----:B------:R1:W-:Y:S02]  /*42da0*/  STL.64 [R1+0x9818], R8 ;  /* 0x0098180801007387 */ /* 0x0003e40000100a00 */
[----:B-1----:R-:W2:Y:S01]  /*42db0*/  LDL.64 R8, [R1+0xc0] ;  /* 0x0000c00001087983 */ /* 0x002ea20000100a00 */
[----:B------:R-:W-:-:S02]  /*42dc0*/  IMAD.MOV.U32 R4, RZ, RZ, R11 ;  /* 0x000000ffff047224 */ /* 0x000fc400078e000b */
[----:B------:R-:W-:Y:S01]  /*42dd0*/  IMAD.MOV.U32 R5, RZ, RZ, R10 ;  /* 0x000000ffff057224 */ /* 0x000fe200078e000a */
[----:B--2---:R1:W-:Y:S04]  /*42de0*/  STL.64 [R1+0x9840], R8 ;  /* 0x0098400801007387 */ /* 0x0043e80000100a00 */
[----:B-1----:R-:W2:Y:S01]  /*42df0*/  LDL.LU.64 R8, [R1+0x13e0] ;  /* 0x0013e00001087983 */ /* 0x002ea20000300a00 */
[----:B------:R-:W2:Y:S02]  /*42e00*/  LDL.LU.64 R10, [R1+0x13e8] ;  /* 0x0013e800010a7983 */ /* 0x000ea40000300a00 */
[----:B------:R-:W3:Y:S02]  /*42e10*/  LDL.LU.64 R24, [R1+0x1390] ;  /* 0x0013900001187983 */ /* 0x000ee40000300a00 */
[----:B------:R-:W4:Y:S02]  /*42e20*/  LDL.LU.64 R26, [R1+0x1398] ;  /* 0x00139800011a7983 */ /* 0x000f240000300a00 */
[----:B----4-:R-:W-:Y:S01]  /*42e30*/  STL.64 [R1+0x97f8], R26 ;  /* 0x0097f81a01007387 */ /* 0x010fe20000100a00 */
[----:B---3--:R1:W-:Y:S03]  /*42e40*/  STL.64 [R1+0x97f0], R24 ;  /* 0x0097f01801007387 */ /* 0x0083e60000100a00 */
[----:B-1----:R-:W3:Y:S01]  /*42e50*/  LDL.LU.64 R24, [R1+0x13a0] ;  /* 0x0013a00001187983 */ /* 0x002ee20000300a00 */
[----:B------:R-:W4:Y:S03]  /*42e60*/  LDL.LU.64 R26, [R1+0x13a8] ;  /* 0x0013a800011a7983 */ /* 0x000f260000300a00 */
[----:B----4-:R-:W-:Y:S01]  /*42e70*/  STL.64 [R1+0x9810], R26 ;  /* 0x0098101a01007387 */ /* 0x010fe20000100a00 */
[----:B---3--:R1:W-:Y:S03]  /*42e80*/  STL.64 [R1+0x9808], R24 ;  /* 0x0098081801007387 */ /* 0x0083e60000100a00 */
[----:B-1----:R-:W3:Y:S01]  /*42e90*/  LDL.LU.64 R24, [R1+0x13b0] ;  /* 0x0013b00001187983 */ /* 0x002ee20000300a00 */
[----:B------:R-:W3:Y:S02]  /*42ea0*/  LDL.LU.64 R26, [R1+0x13b8] ;  /* 0x0013b800011a7983 */ /* 0x000ee40000300a00 */
[----:B------:R-:W4:Y:S02]  /*42eb0*/  LDL.LU.64 R12, [R1+0x1350] ;  /* 0x00135000010c7983 */ /* 0x000f240000300a00 */
[----:B------:R-:W2:Y:S02]  /*42ec0*/  LDL.LU.64 R14, [R1+0x1358] ;  /* 0x00135800010e7983 */ /* 0x000ea40000300a00 */
[----:B--2---:R-:W-:Y:S01]  /*42ed0*/  STL.64 [R1+0x97a8], R14 ;  /* 0x0097a80e01007387 */ /* 0x004fe20000100a00 */
[----:B----4-:R1:W-:Y:S03]  /*42ee0*/  STL.64 [R1+0x97a0], R12 ;  /* 0x0097a00c01007387 */ /* 0x0103e60000100a00 */
[----:B-1----:R-:W2:Y:S01]  /*42ef0*/  LDL.LU.64 R12, [R1+0x1360] ;  /* 0x00136000010c7983 */ /* 0x002ea20000300a00 */
[----:B------:R-:W4:Y:S01]  /*42f00*/  LDL.LU.64 R14, [R1+0x1368] ;  /* 0x00136800010e7983 */ /* 0x000f220000300a00 */
[C---:B------:R-:W-:Y:S02]  /*42f10*/  HMMA.16816.F32.BF16 R4, R16.reuse, R4, R8 ;  /* 0x000000041004723c */ /* 0x040fe40000041808 */
[----:B----4-:R-:W-:Y:S01]  /*42f20*/  STL.64 [R1+0x97c0], R14 ;  /* 0x0097c00e01007387 */ /* 0x010fe20000100a00 */
[----:B--2---:R1:W-:Y:S03]  /*42f30*/  STL.64 [R1+0x97b8], R12 ;  /* 0x0097b80c01007387 */ /* 0x0043e60000100a00 */
[----:B-1----:R-:W2:Y:S01]  /*42f40*/  LDL.LU.64 R12, [R1+0x1370] ;  /* 0x00137000010c7983 */ /* 0x002ea20000300a00 */
[----:B------:R-:W4:Y:S03]  /*42f50*/  LDL.LU.64 R14, [R1+0x1378] ;  /* 0x00137800010e7983 */ /* 0x000f260000300a00 */
[----:B----4-:R-:W-:Y:S01]  /*42f60*/  STL.64 [R1+0x97d8], R14 ;  /* 0x0097d80e01007387 */ /* 0x010fe20000100a00 */
[----:B--2---:R1:W-:Y:S03]  /*42f70*/  STL.64 [R1+0x97d0], R12 ;  /* 0x0097d00c01007387 */ /* 0x0043e60000100a00 */
[----:B-1----:R-:W2:Y:S01]  /*42f80*/  LDL.LU.64 R12, [R1+0x1380] ;  /* 0x00138000010c7983 */ /* 0x002ea20000300a00 */
[----:B------:R-:W2:Y:S02]  /*42f90*/  LDL.LU.64 R14, [R1+0x1388] ;  /* 0x00138800010e7983 */ /* 0x000ea40000300a00 */
[----:B0-----:R-:W-:Y:S02]  /*42fa0*/  STL.64 [R1+0x96b0], R22 ;  /* 0x0096b01601007387 */ /* 0x001fe40000100a00 */
[----:B------:R-:W-:Y:S01]  /*42fb0*/  STL.64 [R1+0x96a8], R20 ;  /* 0x0096a81401007387 */ /* 0x000fe20000100a00 */
[----:B------:R-:W4:Y:S03]  /*42fc0*/  LDL.LU.64 R8, [R1+0x9840] ;  /* 0x0098400001087983 */ /* 0x000f260000300a00 */
[----:B------:R-:W-:Y:S02]  /*42fd0*/  STL.64 [R1+0xc30], R4 ;  /* 0x000c300401007387 */ /* 0x000fe40000100a00 */
[----:B------:R0:W-:Y:S02]  /*42fe0*/  STL.64 [R1+0xc38], R6 ;  /* 0x000c380601007387 */ /* 0x0001e40000100a00 */
[----:B0-----:R-:W4:Y:S01]  /*42ff0*/  LDL.LU.64 R6, [R1+0x9838] ;  /* 0x0098380001067983 */ /* 0x001f220000300a00 */
[----:B------:R-:W4:Y:S02]  /*43000*/  LDL.LU.64 R4, [R1+0x9830] ;  /* 0x0098300001047983 */ /* 0x000f240000300a00 */
[----:B------:R-:W-:Y:S01]  /*43010*/  IMAD.MOV.U32 R21, RZ, RZ, R0 ;  /* 0x000000ffff157224 */ /* 0x000fe200078e0000 */
[C---:B----4-:R-:W-:Y:S01]  /*43020*/  HMMA.16816.F32.BF16 R4, R16.reuse, R8, R4 ;  /* 0x000000081004723c */ /* 0x050fe20000041804 */
[----:B------:R-:W-:Y:S11]  /*43030*/  IMAD.MOV.U32 R0, RZ, RZ, R9 ;  /* 0x000000ffff007224 */ /* 0x000ff600078e0009 */
[----:B------:R-:W-:Y:S11]  /*43040*/  @!UPT UIADD3 URZ, URZ, URZ, URZ ;  /* 0x0000003f3f3ff290 */ /* 0x000ff6000fffe03f */
[----:B------:R-:W-:Y:S01]  /*43050*/  STL.64 [R1+0xc40], R4 ;  /* 0x000c400401007387 */ /* 0x000fe20000100a00 */
[----:B------:R0:W-:Y:S03]  /*43060*/  STL.64 [R1+0xc48], R6 ;  /* 0x000c480601007387 */ /* 0x0001e60000100a00 */
[----:B0-----:R-:W4:Y:S01]  /*43070*/  LDL.LU R7, [R1+0x9828] ;  /* 0x0098280001077983 */ /* 0x001f220000300800 */
[----:B------:R-:W2:Y:S02]  /*43080*/  LDL.LU.64 R4, [R1+0x9820] ;  /* 0x0098200001047983 */ /* 0x000ea40000300a00 */
[----:B------:R-:W-:Y:S02]  /*43090*/  IMAD.MOV.U32 R6, RZ, RZ, R8 ;  /* 0x000000ffff067224 */ /* 0x000fe400078e0008 */
[----:B------:R-:W3:Y:S03]  /*430a0*/  LDL.LU.64 R8, [R1+0x9818] ;  /* 0x0098180001087983 */ /* 0x000ee60000300a00 */
[----:B------:R-:W-:Y:S01]  /*430b0*/  STL [R1+0x9770], R6 ;  /* 0x0097700601007387 */ /* 0x000fe20000100800 */
[C---:B---3--:R-:W-:Y:S01]  /*430c0*/  HMMA.16816.F32.BF16 R8, R16.reuse, R8, R24 ;  /* 0x000000081008723c */ /* 0x048fe20000041818 */
[----:B--2---:R0:W-:Y:S04]  /*430d0*/  STL.64 [R1+0x9768], R4 ;  /* 0x0097680401007387 */ /* 0x0041e80000100a00 */
[----:B0-----:R-:W2:Y:S01]  /*430e0*/  LDL.64 R4, [R1+0x20] ;  /* 0x0000200001047983 */ /* 0x001ea20000100a00 */
[----:B------:R-:W3:Y:S02]  /*430f0*/  LDL.LU.64 R26, [R1+0x9810] ;  /* 0x00981000011a7983 */ /* 0x000ee40000300a00 */
[----:B------:R-:W3:Y:S11]  /*43100*/  LDL.LU.64 R24, [R1+0x9808] ;  /* 0x0098080001187983 */ /* 0x000ef60000300a00 */
[----:B------:R-:W-:Y:S04]  /*43110*/  @!UPT UIADD3 URZ, URZ, URZ, URZ ;  /* 0x0000003f3f3ff290 */ /* 0x000fe8000fffe03f */
[----:B------:R0:W-:Y:S01]  /*43120*/  STL.64 [R1+0xc50], R8 ;  /* 0x000c500801007387 */ /* 0x0001e20000100a00 */
[----:B------:R3:W-:Y:S03]  /*43130*/  STL.64 [R1+0xc58], R10 ;  /* 0x000c580a01007387 */ /* 0x0007e60000100a00 */
[----:B0-----:R-:W3:Y:S02]  /*43140*/  LDL.LU.64 R8, [R1+0x9800] ;  /* 0x0098000001087983 */ /* 0x001ee40000300a00 */
[C---:B---3--:R-:W-:Y:S02]  /*43150*/  HMMA.16816.F32.BF16 R8, R16.reuse, R8, R24 ;  /* 0x000000081008723c */ /* 0x048fe40000041818 */
[----:B------:R-:W3:Y:S01]  /*43160*/  LDL.LU.64 R26, [R1+0x97f8] ;  /* 0x0097f800011a7983 */ /* 0x000ee20000300a00 */
[----:B------:R-:W3:Y:S11]  /*43170*/  LDL.LU.64 R24, [R1+0x97f0] ;  /* 0x0097f00001187983 */ /* 0x000ef60000300a00 */
[----:B------:R-:W-:Y:S09]  /*43180*/  @!UPT UIADD3 URZ, URZ, URZ, URZ ;  /* 0x0000003f3f3ff290 */ /* 0x000ff2000fffe03f */
        /* <DEDUP_REMOVED lines=8> */
[----:B0-----:R-:W2:Y:S01]  /*43210*/  LDL.LU.64 R8, [R1+0x1340] ;  /* 0x0013400001087983 */ /* 0x001ea20000300a00 */
[----:B-1----:R-:W2:Y:S01]  /*43220*/  LDL.LU.64 R10, [R1+0x1348] ;  /* 0x00134800010a7983 */ /* 0x002ea20000300a00 */
        /* <DEDUP_REMOVED lines=21> */
[C---:B---3--:R-:W-:Y:S01]  /*43380*/  HMMA.16816.F32.BF16 R12, R16.reuse, R24, R12 ;  /* 0x00000018100c723c */ /* 0x048fe2000004180c */
[----:B------:R-:W-:Y:S02]  /*43390*/  IMAD.MOV.U32 R23, RZ, RZ, R24 ;  /* 0x000000ffff177224 */ /* 0x000fe400078e0018 */
[----:B------:R-:W-:Y:S11]  /*433a0*/  IMAD.MOV.U32 R22, RZ, RZ, R25 ;  /* 0x000000ffff167224 */ /* 0x000ff600078e0019 */
[----:B------:R-:W-:Y:S09]  /*433b0*/  @!UPT UIADD3 URZ, URZ, URZ, URZ ;  /* 0x0000003f3f3ff290 */ /* 0x000ff2000fffe03f */
[----:B------:R0:W-:Y:S01]  /*433c0*/  STL.64 [R1+0xcc0], R12 ;  /* 0x000cc00c01007387 */ /* 0x0001e20000100a00 */
[----:B------:R3:W-:Y:S02]  /*433d0*/  STL.64 [R1+0xcc8], R14 ;  /* 0x000cc80e01007387 */ /* 0x0007e40000100a00 */
[----:B-1----:R-:W2:Y:S02]  /*433e0*/  LDL.LU.64 R26, [R1+0x9790] ;  /* 0x00979000011a7983 */ /* 0x002ea40000300a00 */
[----:B------:R-:W2:Y:S01]  /*433f0*/  LDL.LU.64 R24, [R1+0x9788] ;  /* 0x0097880001187983 */ /* 0x000ea20000300a00 */
[----:B0-----:R-:W2:Y:S01]  /*43400*/  LDL.LU.64 R12, [R1+0xcf0] ;  /* 0x000cf000010c7983 */ /* 0x001ea20000300a00 */
[----:B---3--:R-:W3:Y:S03]  /*43410*/  LDL.LU.64 R14, [R1+0xcf8] ;  /* 0x000cf800010e7983 */ /* 0x008ee60000300a00 */
[----:B---3--:R-:W-:Y:S01]  /*43420*/  STL.64 [R1+0x9760], R14 ;  /* 0x0097600e01007387 */ /* 0x008fe20000100a00 */
[----:B--2---:R0:W-:Y:S03]  /*43430*/  STL.64 [R1+0x9758], R12 ;  /* 0x0097580c01007387 */ /* 0x0041e60000100a00 */
[----:B0-----:R-:W2:Y:S01]  /*43440*/  LDL.LU.64 R12, [R1+0xce0] ;  /* 0x000ce000010c7983 */ /* 0x001ea20000300a00 */
[----:B------:R-:W3:Y:S02]  /*43450*/  LDL.LU.64 R14, [R1+0xce8] ;  /* 0x000ce800010e7983 */ /* 0x000ee40000300a00 */
[----:B------:R-:W-:Y:S01]  /*43460*/  IMAD.MOV.U32 R20, RZ, RZ, R28 ;  /* 0x000000ffff147224 */ /* 0x000fe200078e001c */
[----:B---3--:R-:W-:Y:S01]  /*43470*/  STL.64 [R1+0x9780], R14 ;  /* 0x0097800e01007387 */ /* 0x008fe20000100a00 */
[----:B--2---:R0:W-:Y:S03]  /*43480*/  STL.64 [R1+0x9778], R12 ;  /* 0x0097780c01007387 */ /* 0x0041e60000100a00 */
[----:B0-----:R-:W2:Y:S01]  /*43490*/  LDL.LU.64 R12, [R1+0xcd0] ;  /* 0x000cd000010c7983 */ /* 0x001ea20000300a00 */
[----:B------:R-:W2:Y:S01]  /*434a0*/  LDL.LU.64 R14, [R1+0xcd8] ;  /* 0x000cd800010e7983 */ /* 0x000ea20000300a00 */
[----:B------:R-:W-:Y:S07]  /*434b0*/  HMMA.16816.F32.BF16 R8, R16, R20, R8 ;  /* 0x000000141008723c */ /* 0x000fee0000041808 */
[----:B------:R-:W-:-:S02]  /*434c0*/  IMAD.MOV.U32 R17, RZ, RZ, R3 ;  /* 0x000000ffff117224 */ /* 0x000fc400078e0003 */
[----:B------:R-:W-:Y:S11]  /*434d0*/  IMAD.MOV.U32 R3, RZ, RZ, R5 ;  /* 0x000000ffff037224 */ /* 0x000ff600078e0005 */
[----:B------:R-:W-:Y:S03]  /*434e0*/  @!UPT UIADD3 URZ, URZ, URZ, URZ ;  /* 0x0000003f3f3ff290 */ /* 0x000fe6000fffe03f */
[----:B------:R0:W-:Y:S01]  /*434f0*/  STL.64 [R1+0xcb0], R8 ;  /* 0x000cb00801007387 */ /* 0x0001e20000100a00 */
[----:B------:R1:W-:Y:S03]  /*43500*/  STL.64 [R1+0xcb8], R10 ;  /* 0x000cb80a01007387 */ /* 0x0003e60000100a00 */
[----:B0-----:R-:W3:Y:S01]  /*43510*/  LDL.LU.64 R8, [R1+0xd00] ;  /* 0x000d000001087983 */ /* 0x001ee20000300a00 */
[----:B-1----:R-:W3:Y:S02]  /*43520*/  LDL.LU.64 R10, [R1+0xd08] ;  /* 0x000d0800010a7983 */ /* 0x002ee40000300a00 */
[----:B------:R0:W-:Y:S02]  /*43530*/  STL.64 [R1+0x96c0], R20 ;  /* 0x0096c01401007387 */ /* 0x0001e40000100a00 */
[----:B0-----:R-:W-:Y:S01]  /*43540*/  IMAD.MOV.U32 R20, RZ, RZ, R4 ;  /* 0x000000ffff147224 */ /* 0x001fe200078e0004 */
[----:B--2---:R-:W-:Y:S11]  /*43550*/  HMMA.16816.F32.BF16 R12, R24, R4, R12 ;  /* 0x00000004180c723c */ /* 0x004ff6000004180c */
[----:B------:R-:W-:Y:S11]  /*43560*/  @!UPT UIADD3 URZ, URZ, URZ, URZ ;  /* 0x0000003f3f3ff290 */ /* 0x000ff6000fffe03f */
[----:B------:R-:W-:Y:S01]  /*43570*/  @!UPT UIADD3 URZ, URZ, URZ, URZ ;  /* 0x0000003f3f3ff290 */ /* 0x000fe2000fffe03f */
[----:B------:R-:W-:Y:S01]  /*43580*/  STL.64 [R1+0xcd0], R12 ;  /* 0x000cd00c01007387 */ /* 0x000fe20000100a00 */
[----:B------:R0:W-:Y:S03]  /*43590*/  STL.64 [R1+0xcd8], R14 ;  /* 0x000cd80e01007387 */ /* 0x0001e60000100a00 */
[----:B0-----:R-:W2:Y:S01]  /*435a0*/  LDL.LU.64 R14, [R1+0x9780] ;  /* 0x00978000010e7983 */ /* 0x001ea20000300a00 */
[----:B------:R-:W2:Y:S02]  /*435b0*/  LDL.LU.64 R12, [R1+0x9778] ;  /* 0x00977800010c7983 */ /* 0x000ea40000300a00 */
[----:B------:R-:W2:Y:S02]  /*435c0*/  LDL.LU R6, [R1+0x9770] ;  /* 0x0097700001067983 */ /* 0x000ea40000300800 */
[----:B------:R-:W3:Y:S01]  /*435d0*/  LDL.LU.64 R4, [R1+0x9768] ;  /* 0x0097680001047983 */ /* 0x000ee20000300a00 */
[----:B------:R2:W-:Y:S01]  /*435e0*/  STL [R1+0x9718], R20 ;  /* 0x0097181401007387 */ /* 0x0005e20000100800 */
[----:B------:R-:W-:-:S02]  /*435f0*/  IMAD.MOV.U32 R21, RZ, RZ, R0 ;  /* 0x000000ffff157224 */ /* 0x000fc400078e0000 */
[----:B----4-:R-:W-:Y:S02]  /*43600*/  IMAD.MOV.U32 R16, RZ, RZ, R7 ;  /* 0x000000ffff107224 */ /* 0x010fe400078e0007 */
[----:B--2---:R-:W-:Y:S02]  /*43610*/  IMAD.MOV.U32 R20, RZ, RZ, R6 ;  /* 0x000000ffff147224 */ /* 0x004fe400078e0006 */
[C---:B---3--:R-:W-:Y:S03]  /*43620*/  HMMA.16816.F32.BF16 R4, R24.reuse, R4, R12 ;  /* 0x000000041804723c */ /* 0x048fe6000004180c */
[----:B------:R0:W-:Y:S04]  /*43630*/  STL.64 [R1+0x9728], R20 ;  /* 0x0097281401007387 */ /* 0x0001e80000100a00 */
[----:B0-----:R-:W2:Y:S01]  /*43640*/  LDL.64 R20, [R1+0x30] ;  /* 0x0000300001147983 */ /* 0x001ea20000100a00 */
[----:B------:R-:W3:Y:S02]  /*43650*/  LDL.LU.64 R14, [R1+0x9760] ;  /* 0x00976000010e7983 */ /* 0x000ee40000300a00 */
[----:B------:R-:W3:Y:S11]  /*43660*/  LDL.LU.64 R12, [R1+0x9758] ;  /* 0x00975800010c7983 */ /* 0x000ef60000300a00 */
[----:B------:R-:W-:Y:S02]  /*43670*/  @!UPT UIADD3 URZ, URZ, URZ, URZ ;  /* 0x0000003f3f3ff290 */ /* 0x000fe4000fffe03f */
[----:B------:R0:W-:Y:S01]  /*43680*/  STL.64 [R1+0xce0], R4 ;  /* 0x000ce00401007387 */ /* 0x0001e20000100a00 */
[----:B------:R-:W-:Y:S03]  /*43690*/  STL.64 [R1+0xce8], R6 ;  /* 0x000ce80601007387 */ /* 0x000fe60000100a00 */
[----:B0-----:R-:W4:Y:S01]  /*436a0*/  LDL.LU.64 R4, [R1+0x9750] ;  /* 0x0097500001047983 */ /* 0x001f220000300a00 */
[C---:B---3--:R-:W-:Y:S03]  /*436b0*/  HMMA.16816.F32.BF16 R16, R24.reuse, R16, R12 ;  /* 0x000000101810723c */ /* 0x048fe6000004180c */
[----:B------:R-:W3:Y:S01]  /*436c0*/  LDL.LU.64 R14, [R1+0x9748] ;  /* 0x00974800010e7983 */ /* 0x000ee20000300a00 */
[----:B------:R-:W2:Y:S11]  /*436d0*/  LDL.LU.64 R12, [R1+0x9740] ;  /* 0x00974000010c7983 */ /* 0x000eb60000300a00 */
[----:B------:R-:W-:Y:S09]  /*436e0*/  @!UPT UIADD3 URZ, URZ, URZ, URZ ;  /* 0x0000003f3f3ff290 */ /* 0x000ff2000fffe03f */
[----:B------:R-:W-:Y:S02]  /*436f0*/  IMAD.MOV.U32 R0, RZ, RZ, R19 ;  /* 0x000000ffff007224 */ /* 0x000fe400078e0013 */
[----:B------:R-:W-:Y:S01]  /*43700*/  IMAD.MOV.U32 R29, RZ, RZ, R18 ;  /* 0x000000ffff1d7224 */ /* 0x000fe200078e0012 */
[----:B------:R0:W-:Y:S04]  /*43710*/  STL.64 [R1+0xcf0], R16 ;  /* 0x000cf01001007387 */ /* 0x0001e80000100a00 */
[----:B0-----:R-:W4:Y:S01]  /*43720*/  LDL.LU.64 R16, [R1+0xd20] ;  /* 0x000d200001107983 */ /* 0x001f220000300a00 */
[----:B------:R-:W4:Y:S02]  /*43730*/  LDL.LU.64 R18, [R1+0xd28] ;  /* 0x000d280001127983 */ /* 0x000f240000300a00 */
[----:B------:R-:W-:Y:S02]  /*43740*/  STL [R1+0x85fc], R0 ;  /* 0x0085fc0001007387 */ /* 0x000fe40000100800 */
[----:B------:R-:W-:Y:S01]  /*43750*/  STL [R1+0x85f8], R29 ;  /* 0x0085f81d01007387 */ /* 0x000fe20000100800 */
[C---:B--2---:R-:W-:Y:S11]  /*43760*/  HMMA.16816.F32.BF16 R8, R24.reuse, R12, R8 ;  /* 0x0000000c1808723c */ /* 0x044ff60000041808 */
[----:B------:R-:W-:Y:S11]  /*43770*/  @!UPT UIADD3 URZ, URZ, URZ, URZ ;  /* 0x0000003f3f3ff290 */ /* 0x000ff6000fffe03f */
[----:B------:R-:W-:Y:S01]  /*43780*/  @!UPT UIADD3 URZ, URZ, URZ, URZ ;  /* 0x0000003f3f3ff290 */ /* 0x000fe2000fffe03f */
[----:B------:R0:W-:Y:S01]  /*43790*/  STL.64 [R1+0xd00], R8 ;  /* 0x000d000801007387 */ /* 0x0001e20000100a00 */
[----:B------:R-:W-:Y:S03]  /*437a0*/  STL.64 [R1+0xd08], R10 ;  /* 0x000d080a01007387 */ /* 0x000fe60000100a00 */
[----:B0-----:R-:W2:Y:S01]  /*437b0*/  LDL.LU.64 R8, [R1+0x9738] ;  /* 0x0097380001087983 */ /* 0x001ea20000300a00 */
[----:B---3--:R-:W-:Y:S02]  /*437c0*/  STL.64 [R1+0x9670], R14 ;  /* 0x0096700e01007387 */ /* 0x008fe40000100a00 */
[----:B------:R0:W-:Y:S02]  /*437d0*/  STL.64 [R1+0x9668], R12 ;  /* 0x0096680c01007387 */ /* 0x0001e40000100a00 */
[----:B0-----:R-:W3:Y:S04]  /*437e0*/  LDL.64 R12, [R1+0xb0] ;  /* 0x0000b000010c7983 */ /* 0x001ee80000100a00 */
[----:B---3--:R0:W-:Y:S04]  /*437f0*/  STL.64 [R1+0x9720], R12 ;  /* 0x0097200c01007387 */ /* 0x0081e80000100a00 */
[----:B0-----:R-:W2:Y:S01]  /*43800*/  LDL.LU.64 R12, [R1+0xd10] ;  /* 0x000d1000010c7983 */ /* 0x001ea20000300a00 */
[----:B------:R-:W2:Y:S01]  /*43810*/  LDL.LU.64 R14, [R1+0xd18] ;  /* 0x000d1800010e7983 */ /* 0x000ea20000300a00 */
[C---:B----4-:R-:W-:Y:S08]  /*43820*/  HMMA.16816.F32.BF16 R16, R24.reuse, R4, R16 ;  /* 0x000000041810723c */ /* 0x050ff00000041810 */
[C---:B--2---:R-:W-:Y:S11]  /*43830*/  HMMA.16816.F32.BF16 R12, R24.reuse, R8, R12 ;  /* 0x00000008180c723c */ /* 0x044ff6000004180c */
[----:B------:R-:W-:Y:S11]  /*43840*/  @!UPT UIADD3 URZ, URZ, URZ, URZ ;  /* 0x0000003f3f3ff290 */ /* 0x000ff6000fffe03f */
[----:B------:R-:W-:Y:S01]  /*43850*/  @!UPT UIADD3 URZ, URZ, URZ, URZ ;  /* 0x0000003f3f3ff290 */ /* 0x000fe2000fffe03f */
[----:B------:R-:W-:Y:S01]  /*43860*/  STL.64 [R1+0xd18], R14 ;  /* 0x000d180e01007387 */ /* 0x000fe20000100a00 */
[----:B------:R0:W-:Y:S03]  /*43870*/  STL.64 [R1+0x9730], R8 ;  /* 0x0097300801007387 */ /* 0x0001e60000100a00 */
[----:B0-----:R-:W2:Y:S01]  /*43880*/  LDL.LU.64 R8, [R1+0xd30] ;  /* 0x000d300001087983 */ /* 0x001ea20000300a00 */
[----:B------:R-:W2:Y:S02]  /*43890*/  LDL.LU.64 R10, [R1+0xd38] ;  /* 0x000d3800010a7983 */ /* 0x000ea40000300a00 */
[----:B------:R-:W-:Y:S02]  /*438a0*/  IMAD.MOV.U32 R29, RZ, RZ, R13 ;  /* 0x000000ffff1d7224 */ /* 0x000fe400078e000d */
[----:B------:R-:W-:Y:S02]  /*438b0*/  IMAD.MOV.U32 R0, RZ, RZ, R12 ;  /* 0x000000ffff007224 */ /* 0x000fe400078e000c */
[----:B------:R-:W3:Y:S01]  /*438c0*/  LDL.LU.64 R12, [R1+0xd40] ;  /* 0x000d4000010c7983 */ /* 0x000ee20000300a00 */
[----:B------:R-:W3:Y:S02]  /*438d0*/  LDL.LU.64 R14, [R1+0xd48] ;  /* 0x000d4800010e7983 */ /* 0x000ee40000300a00 */
[----:B------:R-:W-:Y:S02]  /*438e0*/  STL [R1+0x871c], R29 ;  /* 0x00871c1d01007387 */ /* 0x000fe40000100800 */
[----:B------:R-:W-:Y:S01]  /*438f0*/  STL [R1+0x8718], R0 ;  /* 0x0087180001007387 */ /* 0x000fe20000100800 */
[----:B------:R0:W-:Y:S04]  /*43900*/  STL.64 [R1+0x96f8], R4 ;  /* 0x0096f80401007387 */ /* 0x0001e80000100a00 */
[----:B0-----:R-:W4:Y:S01]  /*43910*/  LDL.LU.64 R4, [R1+0xd50] ;  /* 0x000d500001047983 */ /* 0x001f220000300a00 */
[----:B------:R-:W-:Y:S02]  /*43920*/  STL.64 [R1+0xd20], R16 ;  /* 0x000d201001007387 */ /* 0x000fe40000100a00 */
[----:B------:R-:W-:Y:S02]  /*43930*/  STL.64 [R1+0xd28], R18 ;  /* 0x000d281201007387 */ /* 0x000fe40000100a00 */
[----:B------:R-:W0:Y:S04]  /*43940*/  LDSM.16.MT88.4 R16, [R2+0x300] ;  /* 0x000300000210783b */ /* 0x000e280000004200 */
[----:B------:R-:W4:Y:S01]  /*43950*/  LDL.LU.64 R6, [R1+0xd58] ;  /* 0x000d580001067983 */ /* 0x000f220000300a00 */
[----:B------:R-:W-:Y:S02]  /*43960*/  STL [R1+0x9634], R2 ;  /* 0x0096340201007387 */ /* 0x000fe40000100800 */
[----:B------:R-:W-:Y:S01]  /*43970*/  IMAD.MOV.U32 R0, RZ, RZ, R21 ;  /* 0x000000ffff007224 */ /* 0x000fe200078e0015 */
[----:B0-----:R-:W-:Y:S01]  /*43980*/  STL.64 [R1+0x9558], R18 ;  /* 0x0095581201007387 */ /* 0x001fe20000100a00 */
[----:B------:R-:W-:Y:S01]  /*43990*/  STL.64 [R1+0x9550], R16 ;  /* 0x0095501001007387 */ /* 0x000fe20000100a00 */
[C---:B--2---:R-:W-:Y:S11]  /*439a0*/  HMMA.16816.F32.BF16 R8, R24.reuse, R20, R8 ;  /* 0x000000141808723c */ /* 0x044ff60000041808 */
[----:B------:R-:W-:Y:S11]  /*439b0*/  @!UPT UIADD3 URZ, URZ, URZ, URZ ;  /* 0x0000003f3f3ff290 */ /* 0x000ff6000fffe03f */
[----:B------:R-:W-:Y:S01]  /*439c0*/  @!UPT UIADD3 URZ, URZ, URZ, URZ ;  /* 0x0000003f3f3ff290 */ /* 0x000fe2000fffe03f */
[----:B------:R0:W-:Y:S01]  /*439d0*/  STL.64 [R1+0xd30], R8 ;  /* 0x000d300801007387 */ /* 0x0001e20000100a00 */
[----:B------:R1:W-:Y:S03]  /*439e0*/  STL.64 [R1+0xd38], R10 ;  /* 0x000d380a01007387 */ /* 0x0003e60000100a00 */
[----:B0-----:R-:W2:Y:S01]  /*439f0*/  LDL.LU.64 R8, [R1+0x9730] ;  /* 0x0097300001087983 */ /* 0x001ea20000300a00 */
[----:B-1----:R-:W-:Y:S02]  /*43a00*/  IMAD.MOV.U32 R10, RZ, RZ, R20 ;  /* 0x000000ffff0a7224 */ /* 0x002fe400078e0014 */
[----:B------:R-:W3:Y:S02]  /*43a10*/  LDL.LU.64 R20, [R1+0x9728] ;  /* 0x0097280001147983 */ /* 0x000ee40000300a00 */
[----:B------:R-:W-:Y:S02]  /*43a20*/  IMAD.MOV.U32 R16, RZ, RZ, R23 ;  /* 0x000000ffff107224 */ /* 0x000fe400078e0017 */
[----:B------:R-:W-:Y:S01]  /*43a30*/  IMAD.MOV.U32 R17, RZ, RZ, R22 ;  /* 0x000000ffff117224 */ /* 0x000fe200078e0016 */
[----:B------:R-:W-:Y:S01]  /*43a40*/  STL [R1+0x9650], R0 ;  /* 0x0096500001007387 */ /* 0x000fe20000100800 */
[----:B------:R-:W-:Y:S01]  /*43a50*/  STL [R1+0x9638], R10 ;  /* 0x0096380a01007387 */ /* 0x000fe20000100800 */
[C---:B---3--:R-:W-:Y:S02]  /*43a60*/  HMMA.16816.F32.BF16 R20, R24.reuse, R20, R12 ;  /* 0x000000141814723c */ /* 0x048fe4000004180c */
[----:B------:R-:W4:Y:S11]  /*43a70*/  LDL.LU.64 R12, [R1+0x9720] ;  /* 0x00972000010c7983 */ /* 0x000f360000300a00 */
[----:B------:R-:W-:Y:S10]  /*43a80*/  @!UPT UIADD3 URZ, URZ, URZ, URZ ;  /* 0x0000003f3f3ff290 */ /* 0x000ff4000fffe03f */
[----:B------:R0:W-:Y:S01]  /*43a90*/  STL.64 [R1+0xd40], R20 ;  /* 0x000d401401007387 */ /* 0x0001e20000100a00 */
[----:B------:R-:W-:Y:S03]  /*43aa0*/  STL.64 [R1+0xd48], R22 ;  /* 0x000d481601007387 */ /* 0x000fe60000100a00 */
[----:B0-----:R-:W3:Y:S01]  /*43ab0*/  LDL.LU R20, [R1+0x9718] ;  /* 0x0097180001147983 */ /* 0x001ee20000300800 */
[----:B----4-:R-:W-:Y:S11]  /*43ac0*/  HMMA.16816.F32.BF16 R4, R24, R12, R4 ;  /* 0x0000000c1804723c */ /* 0x010ff60000041804 */
[----:B------:R-:W-:Y:S11]  /*43ad0*/  @!UPT UIADD3 URZ, URZ, URZ, URZ ;  /* 0x0000003f3f3ff290 */ /* 0x000ff6000fffe03f */
[----:B------:R-:W-:Y:S01]  /*43ae0*/  @!UPT UIADD3 URZ, URZ, URZ, URZ ;  /* 0x0000003f3f3ff290 */ /* 0x000fe2000fffe03f */
[----:B------:R0:W-:Y:S01]  /*43af0*/  STL.64 [R1+0xd50], R4 ;  /* 0x000d500401007387 */ /* 0x0001e20000100a00 */
[----:B------:R1:W-:Y:S03]  /*43b00*/  STL.64 [R1+0xd58], R6 ;  /* 0x000d580601007387 */ /* 0x0003e60000100a00 */
[----:B0-----:R-:W4:Y:S01]  /*43b10*/  LDL.LU.64 R4, [R1+0xdf0] ;  /* 0x000df00001047983 */ /* 0x001f220000300a00 */
[----:B-1----:R-:W2:Y:S02]  /*43b20*/  LDL.LU.64 R6, [R1+0xdf8] ;  /* 0x000df80001067983 */ /* 0x002ea40000300a00 */
[----:B------:R-:W-:Y:S01]  /*43b30*/  IMAD.MOV.U32 R11, RZ, RZ, R13 ;  /* 0x000000ffff0b7224 */ /* 0x000fe200078e000d */
[----:B--2---:R-:W-:Y:S01]  /*43b40*/  STL.64 [R1+0x9708], R6 ;  /* 0x0097080601007387 */ /* 0x004fe20000100a00 */
[----:B----4-:R0:W-:Y:S03]  /*43b50*/  STL.64 [R1+0x9700], R4 ;  /* 0x0097000401007387 */ /* 0x0101e60000100a00 */
[----:B0-----:R-:W2:Y:S01]  /*43b60*/  LDL.64 R4, [R1+0xa0] ;  /* 0x0000a00001047983 */ /* 0x001ea20000100a00 */
[----:B------:R-:W-:Y:S02]  /*43b70*/  STL [R1+0x96e0], R11 ;  /* 0x0096e00b01007387 */ /* 0x000fe40000100800 */
[----:B------:R0:W-:Y:S02]  /*43b80*/  STL.64 [R1+0x96d8], R8 ;  /* 0x0096d80801007387 */ /* 0x0001e40000100a00 */
[----:B0-----:R-:W4:Y:S04]  /*43b90*/  LDL.64 R8, [R1+0x80] ;  /* 0x0000800001087983 */ /* 0x001f280000100a00 */
[----:B----4-:R0:W-:Y:S04]  /*43ba0*/  STL.64 [R1+0x96f0], R8 ;  /* 0x0096f00801007387 */ /* 0x0101e80000100a00 */
[----:B0-----:R-:W4:Y:S01]  /*43bb0*/  LDL.64 R8, [R1+0x90] ;  /* 0x0000900001087983 */ /* 0x001f220000100a00 */
[----:B------:R-:W-:-:S03]  /*43bc0*/  IMAD.MOV.U32 R18, RZ, RZ, R12 ;  /* 0x000000ffff127224 */ /* 0x000fc600078e000c */
[----:B----4-:R0:W-:Y:S04]  /*43bd0*/  STL.64 [R1+0x9710], R8 ;  /* 0x0097100801007387 */ /* 0x0101e80000100a00 */
[----:B0-----:R-:W2:Y:S01]  /*43be0*/  LDL.LU.64 R8, [R1+0xe00] ;  /* 0x000e000001087983 */ /* 0x001ea20000300a00 */
[----:B------:R-:W2:Y:S02]  /*43bf0*/  LDL.LU.64 R10, [R1+0xe08] ;  /* 0x000e0800010a7983 */ /* 0x000ea40000300a00 */
[----:B------:R-:W4:Y:S02]  /*43c00*/  LDL.64 R12, [R1] ;  /* 0x00000000010c7983 */ /* 0x000f240000100a00 */
[----:B----4-:R0:W-:Y:S04]  /*43c10*/  STL.64 [R1+0x9688], R12 ;  /* 0x0096880c01007387 */ /* 0x0101e80000100a00 */
[----:B0-----:R-:W4:Y:S01]  /*43c20*/  LDL.64 R12, [R1+0x10] ;  /* 0x00001000010c7983 */ /* 0x001f220000100a00 */
[----:B--2---:R-:W-:Y:S03]  /*43c30*/  HMMA.16816.F32.BF16 R8, R24, R4, R8 ;  /* 0x000000041808723c */ /* 0x004fe60000041808 */
[----:B----4-:R3:W-:Y:S02]  /*43c40*/  STL.64 [R1+0x9690], R12 ;  /* 0x0096900c01007387 */ /* 0x0107e40000100a00 */
[----:B---3--:R-:W-:-:S02]  /*43c50*/  IMAD.MOV.U32 R12, RZ, RZ, R20 ;  /* 0x000000ffff0c7224 */ /* 0x008fc400078e0014 */
[----:B------:R-:W2:Y:S01]  /*43c60*/  LDL.64 R20, [R1+0x60] ;  /* 0x0000600001147983 */ /* 0x000ea20000100a00 */
[----:B------:R-:W-:Y:S02]  /*43c70*/  IMAD.MOV.U32 R13, RZ, RZ, R3 ;  /* 0x000000ffff0d7224 */ /* 0x000fe400078e0003 */
[----:B------:R-:W-:Y:S02]  /*43c80*/  IMAD.MOV.U32 R28, RZ, RZ, R4 ;  /* 0x000000ffff1c7224 */ /* 0x000fe400078e0004 */
[----:B------:R-:W-:Y:S01]  /*43c90*/  IMAD.MOV.U32 R19, RZ, RZ, R5 ;  /* 0x000000ffff137224 */ /* 0x000fe200078e0005 */
[----:B--2---:R0:W-:Y:S04]  /*43ca0*/  STL.64 [R1+0x96e8], R20 ;  /* 0x0096e81401007387 */ /* 0x0041e80000100a00 */
[----:B0-----:R-:W2:Y:S01]  /*43cb0*/  LDL.LU.64 R20, [R1+0xde0] ;  /* 0x000de00001147983 */ /* 0x001ea20000300a00 */
[----:B------:R-:W2:Y:S02]  /*43cc0*/  LDL.LU.64 R22, [R1+0xde8] ;  /* 0x000de80001167983 */ /* 0x000ea40000300a00 */
[----:B------:R0:W-:Y:S02]  /*43cd0*/  STL.64 [R1+0x96b8], R12 ;  /* 0x0096b80c01007387 */ /* 0x0001e40000100a00 */
[----:B0-----:R-:W3:Y:S01]  /*43ce0*/  LDL.64 R12, [R1+0x70] ;  /* 0x00007000010c7983 */ /* 0x001ee20000100a00 */
[----:B------:R-:W-:Y:S02]  /*43cf0*/  STL [R1+0x9654], R18 ;  /* 0x0096541201007387 */ /* 0x000fe40000100800 */
[----:B------:R0:W-:Y:S02]  /*43d00*/  STL.64 [R1+0xd60], R8 ;  /* 0x000d600801007387 */ /* 0x0001e40000100a00 */
[----:B------:R-:W-:Y:S01]  /*43d10*/  STL.64 [R1+0xd68], R10 ;  /* 0x000d680a01007387 */ /* 0x000fe20000100a00 */
[----:B0-----:R-:W4:Y:S01]  /*43d20*/  LDL.LU.64 R8, [R1+0x9710] ;  /* 0x0097100001087983 */ /* 0x001f220000300a00 */
[----:B------:R-:W4:Y:S02]  /*43d30*/  LDL.LU.64 R6, [R1+0x9708] ;  /* 0x0097080001067983 */ /* 0x000f240000300a00 */
[----:B------:R-:W4:Y:S02]  /*43d40*/  LDL.LU.64 R4, [R1+0x9700] ;  /* 0x0097000001047983 */ /* 0x000f240000300a00 */
[----:B------:R-:W-:Y:S01]  /*43d50*/  STL [R1+0x96d0], R19 ;  /* 0x0096d01301007387 */ /* 0x000fe20000100800 */
[----:B------:R0:W-:Y:S04]  /*43d60*/  STL.64 [R1+0x96c8], R16 ;  /* 0x0096c81001007387 */ /* 0x0001e80000100a00 */
[----:B0-----:R-:W3:Y:S01]  /*43d70*/  LDL.LU.64 R16, [R1+0xdd0] ;  /* 0x000dd00001107983 */ /* 0x001ee20000300a00 */
[----:B------:R-:W3:Y:S01]  /*43d80*/  LDL.LU.64 R18, [R1+0xdd8] ;  /* 0x000dd80001127983 */ /* 0x000ee20000300a00 */
[C---:B----4-:R-:W-:Y:S01]  /*43d90*/  HMMA.16816.F32.BF16 R4, R24.reuse, R8, R4 ;  /* 0x000000081804723c */ /* 0x050fe20000041804 */
[----:B------:R-:W-:Y:S11]  /*43da0*/  IMAD.MOV.U32 R29, RZ, RZ, R9 ;  /* 0x000000ffff1d7224 */ /* 0x000ff600078e0009 */
[----:B------:R-:W-:Y:S11]  /*43db0*/  @!UPT UIADD3 URZ, URZ, URZ, URZ ;  /* 0x0000003f3f3ff290 */ /* 0x000ff6000fffe03f */
[----:B------:R0:W-:Y:S01]  /*43dc0*/  STL.64 [R1+0xd70], R4 ;  /* 0x000d700401007387 */ /* 0x0001e20000100a00 */
[----:B------:R1:W-:Y:S03]  /*43dd0*/  STL.64 [R1+0xd78], R6 ;  /* 0x000d780601007387 */ /* 0x0003e60000100a00 */
[----:B0-----:R-:W4:Y:S01]  /*43de0*/  LDL.LU.64 R4, [R1+0x96f8] ;  /* 0x0096f80001047983 */ /* 0x001f220000300a00 */
[----:B-1----:R-:W-:Y:S02]  /*43df0*/  IMAD.MOV.U32 R6, RZ, RZ, R8 ;  /* 0x000000ffff067224 */ /* 0x002fe400078e0008 */
        /* <DEDUP_REMOVED lines=8> */
[----:B------:R-:W2:Y:S02]  /*43e80*/  LDL.LU R11, [R1+0x96e0] ;  /* 0x0096e000010b7983 */ /* 0x000ea40000300800 */
[----:B------:R-:W2:Y:S02]  /*43e90*/  LDL.LU.64 R8, [R1+0x96d8] ;  /* 0x0096d80001087983 */ /* 0x000ea40000300a00 */
[----:B------:R-:W-:Y:S01]  /*43ea0*/  STL.64 [R1+0x9648], R6 ;  /* 0x0096480601007387 */ /* 0x000fe20000100a00 */
[----:B----4-:R3:W-:Y:S02]  /*43eb0*/  STL.64 [R1+0x9640], R4 ;  /* 0x0096400401007387 */ /* 0x0107e40000100a00 */
[----:B---3--:R-:W-:Y:S01]  /*43ec0*/  HMMA.16816.F32.BF16 R4, R24, R12, R16 ;  /* 0x0000000c1804723c */ /* 0x008fe20000041810 */
[----:B------:R-:W-:-:S02]  /*43ed0*/  IMAD.MOV.U32 R10, RZ, RZ, R12 ;  /* 0x000000ffff0a7224 */ /* 0x000fc400078e000c */
[----:B------:R-:W-:Y:S11]  /*43ee0*/  IMAD.MOV.U32 R2, RZ, RZ, R13 ;  /* 0x000000ffff027224 */ /* 0x000ff600078e000d */
[----:B------:R-:W-:Y:S09]  /*43ef0*/  @!UPT UIADD3 URZ, URZ, URZ, URZ ;  /* 0x0000003f3f3ff290 */ /* 0x000ff2000fffe03f */
[----:B------:R0:W-:Y:S01]  /*43f00*/  STL.64 [R1+0xd90], R4 ;  /* 0x000d900401007387 */ /* 0x0001e20000100a00 */
[----:B------:R1:W-:Y:S02]  /*43f10*/  STL.64 [R1+0xd98], R6 ;  /* 0x000d980601007387 */ /* 0x0003e40000100a00 */
[----:B------:R-:W3:Y:S02]  /*43f20*/  LDL.LU.64 R16, [R1+0xda0] ;  /* 0x000da00001107983 */ /* 0x000ee40000300a00 */
[----:B------:R-:W3:Y:S01]  /*43f30*/  LDL.LU.64 R18, [R1+0xda8] ;  /* 0x000da80001127983 */ /* 0x000ee20000300a00 */
[----:B0-----:R-:W4:Y:S01]  /*43f40*/  LDL.LU.64 R4, [R1+0xdc0] ;  /* 0x000dc00001047983 */ /* 0x001f220000300a00 */
[----:B-1----:R-:W4:Y:S02]  /*43f50*/  LDL.LU.64 R6, [R1+0xdc8] ;  /* 0x000dc80001067983 */ /* 0x002f240000300a00 */
[----:B------:R-:W3:Y:S02]  /*43f60*/  LDL.LU.64 R12, [R1+0xdb0] ;  /* 0x000db000010c7983 */ /* 0x000ee40000300a00 */
[----:B------:R-:W3:Y:S01]  /*43f70*/  LDL.LU.64 R14, [R1+0xdb8] ;  /* 0x000db800010e7983 */ /* 0x000ee20000300a00 */
[----:B--2---:R-:W-:Y:S01]  /*43f80*/  STL.64 [R1+0x9660], R10 ;  /* 0x0096600a01007387 */ /* 0x004fe20000100a00 */
[----:B------:R0:W-:Y:S03]  /*43f90*/  STL.64 [R1+0x9658], R8 ;  /* 0x0096580801007387 */ /* 0x0001e60000100a00 */
[----:B0-----:R-:W2:Y:S01]  /*43fa0*/  LDL.LU.64 R8, [R1+0x1300] ;  /* 0x0013000001087983 */ /* 0x001ea20000300a00 */
[----:B------:R-:W2:Y:S03]  /*43fb0*/  LDL.LU.64 R10, [R1+0x1308] ;  /* 0x00130800010a7983 */ /* 0x000ea60000300a00 */
[----:B--2---:R-:W-:Y:S01]  /*43fc0*/  STL.64 [R1+0x9680], R10 ;  /* 0x0096800a01007387 */ /* 0x004fe20000100a00 */
[----:B------:R0:W-:Y:S03]  /*43fd0*/  STL.64 [R1+0x9678], R8 ;  /* 0x0096780801007387 */ /* 0x0001e60000100a00 */
[----:B0-----:R-:W2:Y:S01]  /*43fe0*/  LDL.LU.64 R8, [R1+0x1310] ;  /* 0x0013100001087983 */ /* 0x001ea20000300a00 */
[----:B------:R-:W2:Y:S01]  /*43ff0*/  LDL.LU.64 R10, [R1+0x1318] ;  /* 0x00131800010a7983 */ /* 0x000ea20000300a00 */
[C---:B---3--:R-:W-:Y:S01]  /*44000*/  HMMA.16816.F32.BF16 R16, R24.reuse, R20, R16 ;  /* 0x000000141810723c */ /* 0x048fe20000041810 */
[----:B------:R-:W-:Y:S01]  /*44010*/  IMAD.MOV.U32 R0, RZ, RZ, R21 ;  /* 0x000000ffff007224 */ /* 0x000fe200078e0015 */
[----:B--2---:R-:W-:Y:S01]  /*44020*/  STL.64 [R1+0x96a0], R10 ;  /* 0x0096a00a01007387 */ /* 0x004fe20000100a00 */
[----:B------:R0:W-:Y:S03]  /*44030*/  STL.64 [R1+0x9698], R8 ;  /* 0x0096980801007387 */ /* 0x0001e60000100a00 */
[----:B0-----:R-:W2:Y:S01]  /*44040*/  LDL.LU.64 R8, [R1+0x1330] ;  /* 0x0013300001087983 */ /* 0x001ea20000300a00 */
[----:B------:R-:W2:Y:S11]  /*44050*/  LDL.LU.64 R10, [R1+0x1338] ;  /* 0x00133800010a7983 */ /* 0x000eb60000300a00 */
[----:B------:R-:W-:Y:S05]  /*44060*/  @!UPT UIADD3 URZ, URZ, URZ, URZ ;  /* 0x0000003f3f3ff290 */ /* 0x000fea000fffe03f */
[----:B------:R-:W-:Y:S02]  /*44070*/  STL.64 [R1+0xda0], R16 ;  /* 0x000da01001007387 */ /* 0x000fe40000100a00 */
[----:B------:R0:W-:Y:S02]  /*44080*/  STL.64 [R1+0xda8], R18 ;  /* 0x000da81201007387 */ /* 0x0001e40000100a00 */
[----:B0-----:R-:W3:Y:S01]  /*44090*/  LDL.LU R19, [R1+0x96d0] ;  /* 0x0096d00001137983 */ /* 0x001ee20000300800 */
[----:B------:R-:W4:Y:S02]  /*440a0*/  LDL.LU.64 R16, [R1+0x96c8] ;  /* 0x0096c80001107983 */ /* 0x000f240000300a00 */
[----:B------:R-:W-:Y:S02]  /*440b0*/  IMAD.MOV.U32 R18, RZ, RZ, R20 ;  /* 0x000000ffff127224 */ /* 0x000fe400078e0014 */
[----:B------:R-:W2:Y:S01]  /*440c0*/  LDL.LU.64 R20, [R1+0x96c0] ;  /* 0x0096c00001147983 */ /* 0x000ea20000300a00 */
[C---:B----4-:R-:W-:Y:S08]  /*440d0*/  HMMA.16816.F32.BF16 R4, R24.reuse, R16, R4 ;  /* 0x000000101804723c */ /* 0x050ff00000041804 */
[----:B--2---:R-:W-:Y:S11]  /*440e0*/  HMMA.16816.F32.BF16 R24, R24, R20, R12 ;  /* 0x000000141818723c */ /* 0x004ff6000004180c */
[----:B------:R-:W-:Y:S04]  /*440f0*/  @!UPT UIADD3 URZ, URZ, URZ, URZ ;  /* 0x0000003f3f3ff290 */ /* 0x000fe8000fffe03f */
[----:B------:R0:W-:Y:S01]  /*44100*/  STL.64 [R1+0xdc0], R4 ;  /* 0x000dc00401007387 */ /* 0x0001e20000100a00 */
[----:B------:R1:W-:Y:S03]  /*44110*/  STL.64 [R1+0xdc8], R6 ;  /* 0x000dc80601007387 */ /* 0x0003e60000100a00 */
[----:B0-----:R-:W2:Y:S01]  /*44120*/  LDL.LU.64 R4, [R1+0xe10] ;  /* 0x000e100001047983 */ /* 0x001ea20000300a00 */
[----:B-1----:R-:W2:Y:S02]  /*44130*/  LDL.LU.64 R6, [R1+0xe18] ;  /* 0x000e180001067983 */ /* 0x002ea40000300a00 */
[----:B------:R-:W-:Y:S02]  /*44140*/  STL.64 [R1+0x9568], R16 ;  /* 0x0095681001007387 */ /* 0x000fe40000100a00 */
[----:B------:R-:W4:Y:S01]  /*44150*/  LDL.LU.64 R12, [R1+0x96b8] ;  /* 0x0096b800010c7983 */ /* 0x000f220000300a00 */
[----:B------:R-:W4:Y:S01]  /*44160*/  LDL.LU.64 R22, [R1+0x96b0] ;  /* 0x0096b00001167983 */ /* 0x000f220000300a00 */
[----:B------:R-:W4:Y:S02]  /*44170*/  LDL.LU.64 R20, [R1+0x96a8] ;  /* 0x0096a80001147983 */ /* 0x000f240000300a00 */
        /* <DEDUP_REMOVED lines=9> */
[----:B------:R-:W-:Y:S03]  /*44210*/  STL.64 [R1+0xdd8], R14 ;  /* 0x000dd80e01007387 */ /* 0x000fe60000100a00 */
[----:B0-----:R-:W2:Y:S02]  /*44220*/  LDL.LU.64 R12, [R1+0x9690] ;  /* 0x00969000010c7983 */ /* 0x001ea40000300a00 */
[C---:B--2---:R-:W-:Y:S11]  /*44230*/  HMMA.16816.F32.BF16 R24, R20.reuse, R12, R24 ;  /* 0x0000000c1418723c */ /* 0x044ff60000041818 */
[----:B------:R-:W-:Y:S11]  /*44240*/  @!UPT UIADD3 URZ, URZ, URZ, URZ ;  /* 0x0000003f3f3ff290 */ /* 0x000ff6000fffe03f */
[----:B------:R-:W-:Y:S01]  /*44250*/  @!UPT UIADD3 URZ, URZ, URZ, URZ ;  /* 0x0000003f3f3ff290 */ /* 0x000fe2000fffe03f */
[----:B------:R0:W-:Y:S01]  /*44260*/  STL.64 [R1+0xde0], R24 ;  /* 0x000de01801007387 */ /* 0x0001e20000100a00 */
[----:B------:R1:W-:Y:S02]  /*44270*/  STL.64 [R1+0xde8], R26 ;  /* 0x000de81a01007387 */ /* 0x0003e40000100a00 */
[----:B0-----:R-:W-:Y:S02]  /*44280*/  IMAD.MOV.U32 R25, RZ, RZ, R12 ;  /* 0x000000ffff197224 */ /* 0x001fe400078e000c */
[----:B------:R-:W-:Y:S02]  /*44290*/  IMAD.MOV.U32 R24, RZ, RZ, R13 ;  /* 0x000000ffff187224 */ /* 0x000fe400078e000d */
[----:B------:R-:W4:Y:S02]  /*442a0*/  LDL.LU.64 R12, [R1+0x9688] ;  /* 0x00968800010c7983 */ /* 0x000f240000300a00 */
[----:B----4-:R-:W-:Y:S01]  /*442b0*/  HMMA.16816.F32.BF16 R8, R20, R12, R8 ;  /* 0x0000000c1408723c */ /* 0x010fe20000041808 */
[----:B-1----:R-:W-:-:S02]  /*442c0*/  IMAD.MOV.U32 R27, RZ, RZ, R12 ;  /* 0x000000ffff1b7224 */ /* 0x002fc400078e000c */
[----:B------:R-:W-:Y:S11]  /*442d0*/  IMAD.MOV.U32 R26, RZ, RZ, R13 ;  /* 0x000000ffff1a7224 */ /* 0x000ff600078e000d */
[----:B------:R-:W-:Y:S09]  /*442e0*/  @!UPT UIADD3 URZ, URZ, URZ, URZ ;  /* 0x0000003f3f3ff290 */ /* 0x000ff2000fffe03f */
[----:B------:R-:W-:Y:S01]  /*442f0*/  STL.64 [R1+0xdf0], R8 ;  /* 0x000df00801007387 */ /* 0x000fe20000100a00 */
[----:B------:R0:W-:Y:S03]  /*44300*/  STL.64 [R1+0xdf8], R10 ;  /* 0x000df80a01007387 */ /* 0x0001e60000100a00 */
[----:B0-----:R-:W2:Y:S01]  /*44310*/  LDL.LU.64 R10, [R1+0x9680] ;  /* 0x00968000010a7983 */ /* 0x001ea20000300a00 */
[----:B------:R-:W2:Y:S02]  /*44320*/  LDL.LU.64 R8, [R1+0x9678] ;  /* 0x0096780001087983 */ /* 0x000ea40000300a00 */
[----:B------:R-:W4:Y:S02]  /*44330*/  LDL.LU.64 R14, [R1+0x9670] ;  /* 0x00967000010e7983 */ /* 0x000f240000300a00 */
[----:B------:R-:W2:Y:S02]  /*44340*/  LDL.LU.64 R12, [R1+0x9668] ;  /* 0x00966800010c7983 */ /* 0x000ea40000300a00 */
        /* <DEDUP_REMOVED lines=8> */
[----:B------:R-:W-:Y:S01]  /*443d0*/  IMAD.MOV.U32 R17, RZ, RZ, R0 ;  /* 0x000000ffff117224 */ /* 0x000fe200078e0000 */
[----:B------:R-:W3:Y:S01]  /*443e0*/  LDL.LU R18, [R1+0x9654] ;  /* 0x0096540001127983 */ /* 0x000ee20000300800 */
[----:B------:R-:W3:Y:S03]  /*443f0*/  LDL.LU R0, [R1+0x9650] ;  /* 0x0096500001007983 */ /* 0x000ee60000300800 */
[----:B------:R-:W-:Y:S01]  /*44400*/  STL.64 [R1+0x9580], R16 ;  /* 0x0095801001007387 */ /* 0x000fe20000100a00 */
[----:B----4-:R-:W-:Y:S02]  /*44410*/  STL.64 [R1+0x9528], R14 ;  /* 0x0095280e01007387 */ /* 0x010fe40000100a00 */
[----:B------:R0:W-:Y:S02]  /*44420*/  STL.64 [R1+0x9520], R12 ;  /* 0x0095200c01007387 */ /* 0x0001e40000100a00 */
[----:B0-----:R-:W4:Y:S01]  /*44430*/  LDL.LU.64 R12, [R1+0xe20] ;  /* 0x000e2000010c7983 */ /* 0x001f220000300a00 */
[----:B------:R-:W4:Y:S01]  /*44440*/  LDL.LU.64 R14, [R1+0xe28] ;  /* 0x000e2800010e7983 */ /* 0x000f220000300a00 */
[C---:B--2---:R-:W-:Y:S11]  /*44450*/  HMMA.16816.F32.BF16 R4, R20.reuse, R8, R4 ;  /* 0x000000081404723c */ /* 0x044ff60000041804 */
[----:B------:R-:W-:Y:S11]  /*44460*/  @!UPT UIADD3 URZ, URZ, URZ, URZ ;  /* 0x0000003f3f3ff290 */ /* 0x000ff6000fffe03f */
[----:B------:R-:W-:Y:S01]  /*44470*/  @!UPT UIADD3 URZ, URZ, URZ, URZ ;  /* 0x0000003f3f3ff290 */ /* 0x000fe2000fffe03f */
[----:B------:R-:W-:Y:S01]  /*44480*/  STL.64 [R1+0xe10], R4 ;  /* 0x000e100401007387 */ /* 0x000fe20000100a00 */
[----:B------:R0:W-:Y:S03]  /*44490*/  STL.64 [R1+0xe18], R6 ;  /* 0x000e180601007387 */ /* 0x0001e60000100a00 */
[----:B0-----:R-:W2:Y:S01]  /*444a0*/  LDL.LU.64 R6, [R1+0x9648] ;  /* 0x0096480001067983 */ /* 0x001ea20000300a00 */
[----:B------:R-:W4:Y:S02]  /*444b0*/  LDL.LU.64 R4, [R1+0x9640] ;  /* 0x0096400001047983 */ /* 0x000f240000300a00 */
[----:B------:R-:W-:Y:S02]  /*444c0*/  STL.64 [R1+0x9530], R8 ;  /* 0x0095300801007387 */ /* 0x000fe40000100a00 */
[----:B------:R-:W-:Y:S02]  /*444d0*/  IMAD.MOV.U32 R16, RZ, RZ, R10 ;  /* 0x000000ffff107224 */ /* 0x000fe400078e000a */
[----:B------:R-:W-:Y:S01]  /*444e0*/  IMAD.MOV.U32 R17, RZ, RZ, R2 ;  /* 0x000000ffff117224 */ /* 0x000fe200078e0002 */
[----:B------:R-:W2:Y:S01]  /*444f0*/  LDL.LU R10, [R1+0x9638] ;  /* 0x00963800010a7983 */ /* 0x000ea20000300800 */
[----:B----4-:R-:W-:Y:S11]  /*44500*/  HMMA.16816.F32.BF16 R12, R20, R4, R12 ;  /* 0x00000004140c723c */ /* 0x010ff6000004180c */
[----:B------:R-:W-:Y:S11]  /*44510*/  @!UPT UIADD3 URZ, URZ, URZ, URZ ;  /* 0x0000003f3f3ff290 */ /* 0x000ff6000fffe03f */
[----:B------:R-:W-:Y:S01]  /*44520*/  @!UPT UIADD3 URZ, URZ, URZ, URZ ;  /* 0x0000003f3f3ff290 */ /* 0x000fe2000fffe03f */
[----:B------:R-:W-:Y:S01]  /*44530*/  STL.64 [R1+0xe20], R12 ;  /* 0x000e200c01007387 */ /* 0x000fe20000100a00 */
[----:B------:R-:W-:Y:S02]  /*44540*/  STL.64 [R1+0xe28], R14 ;  /* 0x000e280e01007387 */ /* 0x000fe40000100a00 */
[----:B------:R-:W4:Y:S02]  /*44550*/  LDL.LU R2, [R1+0x9634] ;  /* 0x0096340001027983 */ /* 0x000f240000300800 */
[----:B------:R0:W-:Y:S02]  /*44560*/  STL.64 [R1+0x9598], R16 ;  /* 0x0095981001007387 */ /* 0x0001e40000100a00 */
[----:B0-----:R-:W-:Y:S02]  /*44570*/  IMAD.MOV.U32 R16, RZ, RZ, R3 ;  /* 0x000000ffff107224 */ /* 0x001fe400078e0003 */
[----:B--2---:R-:W-:Y:S01]  /*44580*/  IMAD.MOV.U32 R17, RZ, RZ, R7 ;  /* 0x000000ffff117224 */ /* 0x004fe200078e0007 */
[----:B------:R-:W2:Y:S01]  /*44590*/  LDL.LU R3, [R1+0x9630] ;  /* 0x0096300001037983 */ /* 0x000ea20000300800 */
[----:B------:R-:W-:-:S02]  /*445a0*/  IMAD.MOV.U32 R12, RZ, RZ, R27 ;  /* 0x000000ffff0c7224 */ /* 0x000fc400078e001b */
[----:B------:R-:W-:Y:S02]  /*445b0*/  IMAD.MOV.U32 R13, RZ, RZ, R26 ;  /* 0x000000ffff0d7224 */ /* 0x000fe400078e001a */
[----:B------:R-:W2:Y:S01]  /*445c0*/  LDL.LU R7, [R1+0x962c] ;  /* 0x00962c0001077983 */ /* 0x000ea20000300800 */
[----:B------:R0:W-:Y:S02]  /*445d0*/  STL.64 [R1+0x95b0], R16 ;  /* 0x0095b01001007387 */ /* 0x0001e40000100a00 */
[----:B------:R-:W-:Y:S02]  /*445e0*/  STL.64 [R1+0x9538], R12 ;  /* 0x0095380c01007387 */ /* 0x000fe40000100a00 */
[----:B0-----:R-:W-:Y:S02]  /*445f0*/  IMAD.MOV.U32 R16, RZ, RZ, R6 ;  /* 0x000000ffff107224 */ /* 0x001fe400078e0006 */
[----:B------:R-:W-:Y:S01]  /*44600*/  IMAD.MOV.U32 R17, RZ, RZ, R29 ;  /* 0x000000ffff117224 */ /* 0x000fe200078e001d */
[----:B------:R-:W2:Y:S04]  /*44610*/  LDL.LU R6, [R1+0x9628] ;  /* 0x0096280001067983 */ /* 0x000ea80000300800 */
[----:B------:R0:W-:Y:S02]  /*44620*/  STL.64 [R1+0x95c8], R16 ;  /* 0x0095c81001007387 */ /* 0x0001e40000100a00 */
[----:B0-----:R-:W-:-:S02]  /*44630*/  IMAD.MOV.U32 R16, RZ, RZ, R28 ;  /* 0x000000ffff107224 */ /* 0x001fc400078e001c */
[----:B---3--:R-:W-:-:S05]  /*44640*/  IMAD.MOV.U32 R17, RZ, RZ, R19 ;  /* 0x000000ffff117224 */ /* 0x008fca00078e0013 */
[----:B------:R0:W-:Y:S02]  /*44650*/  STL.64 [R1+0x95e0], R16 ;  /* 0x0095e01001007387 */ /* 0x0001e40000100a00 */
[----:B0-----:R-:W-:Y:S02]  /*44660*/  IMAD.MOV.U32 R16, RZ, RZ, R18 ;  /* 0x000000ffff107224 */ /* 0x001fe400078e0012 */
[----:B------:R-:W-:-:S05]  /*44670*/  IMAD.MOV.U32 R17, RZ, RZ, R11 ;  /* 0x000000ffff117224 */ /* 0x000fca00078e000b */
[----:B------:R0:W-:Y:S04]  /*44680*/  STL.64 [R1+0x95f8], R16 ;  /* 0x0095f81001007387 */ /* 0x0001e80000100a00 */
[----:B0-----:R-:W3:Y:S01]  /*44690*/  LDL.64 R16, [R1+0xc0] ;  /* 0x0000c00001107983 */ /* 0x001ee20000100a00 */
[----:B------:R-:W-:Y:S02]  /*446a0*/  IMAD.MOV.U32 R12, RZ, RZ, R25 ;  /* 0x000000ffff0c7224 */ /* 0x000fe400078e0019 */
[----:B------:R-:W-:Y:S02]  /*446b0*/  IMAD.MOV.U32 R13, RZ, RZ, R24 ;  /* 0x000000ffff0d7224 */ /* 0x000fe400078e0018 */
[----:B----4-:R-:W0:Y:S04]  /*446c0*/  LDSM.16.MT88.4 R24, [R2+0x380] ;  /* 0x000380000218783b */ /* 0x010e280000004200 */
[----:B---3--:R-:W-:Y:S01]  /*446d0*/  STL.64 [R1+0x9610], R16 ;  /* 0x0096101001007387 */ /* 0x008fe20000100a00 */
[----:B------:R1:W-:Y:S03]  /*446e0*/  STL.64 [R1+0x9560], R12 ;  /* 0x0095600c01007387 */ /* 0x0003e60000100a00 */
[----:B-1----:R-:W3:Y:S01]  /*446f0*/  LDL.LU.64 R12, [R1+0xec0] ;  /* 0x000ec000010c7983 */ /* 0x002ee20000300a00 */
[----:B------:R-:W4:Y:S03]  /*44700*/  LDL.LU.64 R14, [R1+0xec8] ;  /* 0x000ec800010e7983 */ /* 0x000f260000300a00 */
[----:B----4-:R-:W-:Y:S01]  /*44710*/  STL.64 [R1+0x9578], R14 ;  /* 0x0095780e01007387 */ /* 0x010fe20000100a00 */
[----:B---3--:R1:W-:Y:S03]  /*44720*/  STL.64 [R1+0x9570], R12 ;  /* 0x0095700c01007387 */ /* 0x0083e60000100a00 */
        /* <DEDUP_REMOVED lines=25> */
[----:B------:R-:W4:Y:S02]  /*448c0*/  LDL.LU.64 R14, [R1+0xe48] ;  /* 0x000e4800010e7983 */ /* 0x000f240000300a00 */
[----:B------:R-:W-:-:S02]  /*448d0*/  IMAD.MOV.U32 R16, RZ, RZ, R10 ;  /* 0x000000ffff107224 */ /* 0x000fc400078e000a */
[----:B------:R-:W-:Y:S01]  /*448e0*/  IMAD.MOV.U32 R17, RZ, RZ, R0 ;  /* 0x000000ffff117224 */ /* 0x000fe200078e0000 */
[----:B----4-:R-:W-:Y:S01]  /*448f0*/  STL.64 [R1+0x9620], R14 ;  /* 0x0096200e01007387 */ /* 0x010fe20000100a00 */
[----:B---3--:R1:W-:Y:S03]  /*44900*/  STL.64 [R1+0x9618], R12 ;  /* 0x0096180c01007387 */ /* 0x0083e60000100a00 */
[----:B-1----:R-:W3:Y:S01]  /*44910*/  LDL.LU.64 R12, [R1+0xe30] ;  /* 0x000e3000010c7983 */ /* 0x002ee20000300a00 */
[----:B------:R-:W3:Y:S02]  /*44920*/  LDL.LU.64 R14, [R1+0xe38] ;  /* 0x000e3800010e7983 */ /* 0x000ee40000300a00 */
[----:B------:R-:W4:Y:S02]  /*44930*/  LDL.LU.64 R8, [R1+0xeb0] ;  /* 0x000eb00001087983 */ /* 0x000f240000300a00 */
[----:B------:R-:W4:Y:S01]  /*44940*/  LDL.LU.64 R10, [R1+0xeb8] ;  /* 0x000eb800010a7983 */ /* 0x000f220000300a00 */
[----:B--2---:R-:W-:Y:S01]  /*44950*/  STL.64 [R1+0x9518], R6 ;  /* 0x0095180601007387 */ /* 0x004fe20000100a00 */
[----:B------:R1:W-:Y:S03]  /*44960*/  STL.64 [R1+0x9510], R4 ;  /* 0x0095100401007387 */ /* 0x0003e60000100a00 */
[----:B-1----:R-:W2:Y:S01]  /*44970*/  LDL.LU.64 R4, [R1+0x20] ;  /* 0x0000200001047983 */ /* 0x002ea20000300a00 */
[----:B0-----:R-:W-:Y:S02]  /*44980*/  STL.64 [R1+0x94a0], R26 ;  /* 0x0094a01a01007387 */ /* 0x001fe40000100a00 */
[----:B------:R0:W-:Y:S02]  /*44990*/  STL.64 [R1+0x9498], R24 ;  /* 0x0094981801007387 */ /* 0x0001e40000100a00 */
[----:B0-----:R-:W4:Y:S01]  /*449a0*/  LDL.LU.64 R24, [R1+0x40] ;  /* 0x0000400001187983 */ /* 0x001f220000300a00 */
[----:B------:R-:W-:Y:S01]  /*449b0*/  STL [R1+0x8d58], R2 ;  /* 0x008d580201007387 */ /* 0x000fe20000100800 */
[C---:B---3--:R-:W-:Y:S02]  /*449c0*/  HMMA.16816.F32.BF16 R16, R20.reuse, R16, R12 ;  /* 0x000000101410723c */ /* 0x048fe4000004180c */
[----:B------:R-:W3:Y:S01]  /*449d0*/  LDL.LU.64 R14, [R1+0x9620] ;  /* 0x00962000010e7983 */ /* 0x000ee20000300a00 */
[----:B------:R-:W3:Y:S11]  /*449e0*/  LDL.LU.64 R12, [R1+0x9618] ;  /* 0x00961800010c7983 */ /* 0x000ef60000300a00 */
[----:B------:R-:W-:Y:S09]  /*449f0*/  @!UPT UIADD3 URZ, URZ, URZ, URZ ;  /* 0x0000003f3f3ff290 */ /* 0x000ff2000fffe03f */
[----:B------:R0:W-:Y:S01]  /*44a00*/  STL.64 [R1+0xe30], R16 ;  /* 0x000e301001007387 */ /* 0x0001e20000100a00 */
[----:B------:R-:W-:Y:S03]  /*44a10*/  STL.64 [R1+0xe38], R18 ;  /* 0x000e381201007387 */ /* 0x000fe60000100a00 */
[----:B0-----:R-:W3:Y:S02]  /*44a20*/  LDL.LU.64 R16, [R1+0x9610] ;  /* 0x0096100001107983 */ /* 0x001ee40000300a00 */
        /* <DEDUP_REMOVED lines=10> */
[----:B------:R-:W3:Y:S01]  /*44ad0*/  LDL.LU.64 R14, [R1+0x95f0] ;  /* 0x0095f000010e7983 */ /* 0x000ee20000300a00 */
[----:B------:R-:W3:Y:S11]  /*44ae0*/  LDL.LU.64 R12, [R1+0x95e8] ;  /* 0x0095e800010c7983 */ /* 0x000ef60000300a00 */
[----:B------:R-:W-:Y:S10]  /*44af0*/  @!UPT UIADD3 URZ, URZ, URZ, URZ ;  /* 0x0000003f3f3ff290 */ /* 0x000ff4000fffe03f */
        /* <DEDUP_REMOVED lines=37> */
[----:B0-----:R-:W3:Y:S01]  /*44d50*/  LDL.LU.64 R16, [R1+0x9568] ;  /* 0x0095680001107983 */ /* 0x001ee20000300a00 */
[C---:B----4-:R-:W-:Y:S11]  /*44d60*/  HMMA.16816.F32.BF16 R8, R20.reuse, R24, R8 ;  /* 0x000000181408723c */ /* 0x050ff60000041808 */
[----:B------:R-:W-:Y:S11]  /*44d70*/  @!UPT UIADD3 URZ, URZ, URZ, URZ ;  /* 0x0000003f3f3ff290 */ /* 0x000ff6000fffe03f */
[----:B------:R-:W-:Y:S02]  /*44d80*/  @!UPT UIADD3 URZ, URZ, URZ, URZ ;  /* 0x0000003f3f3ff290 */ /* 0x000fe4000fffe03f */
[----:B------:R-:W-:Y:S01]  /*44d90*/  IMAD.MOV.U32 R28, RZ, RZ, R11 ;  /* 0x000000ffff1c7224 */ /* 0x000fe200078e000b */
[----:B---3--:R-:W-:Y:S01]  /*44da0*/  HMMA.16816.F32.BF16 R16, R20, R16, R12 ;  /* 0x000000101410723c */ /* 0x008fe2000004180c */
[----:B------:R-:W3:Y:S11]  /*44db0*/  LDL.LU.64 R12, [R1+0x9560] ;  /* 0x00956000010c7983 */ /* 0x000ef60000300a00 */
[----:B------:R-:W-:Y:S11]  /*44dc0*/  @!UPT UIADD3 URZ, URZ, URZ, URZ ;  /* 0x0000003f3f3ff290 */ /* 0x000ff6000fffe03f */
[----:B------:R-:W-:Y:S01]  /*44dd0*/  STL.64 [R1+0xec0], R16 ;  /* 0x000ec01001007387 */ /* 0x000fe20000100a00 */
[----:B------:R0:W-:Y:S03]  /*44de0*/  STL.64 [R1+0xec8], R18 ;  /* 0x000ec81201007387 */ /* 0x0001e60000100a00 */
[----:B0-----:R-:W2:Y:S01]  /*44df0*/  LDL.LU.64 R18, [R1+0x9558] ;  /* 0x0095580001127983 */ /* 0x001ea20000300a00 */
[----:B------:R-:W2:Y:S02]  /*44e00*/  LDL.LU.64 R16, [R1+0x9550] ;  /* 0x0095500001107983 */ /* 0x000ea40000300a00 */
[----:B------:R0:W-:Y:S02]  /*44e10*/  STL.64 [R1+0xeb0], R8 ;  /* 0x000eb00801007387 */ /* 0x0001e40000100a00 */
[----:B------:R1:W-:Y:S01]  /*44e20*/  STL [R1+0xeb8], R10 ;  /* 0x000eb80a01007387 */ /* 0x0003e20000100800 */
[----:B0-----:R-:W4:Y:S01]  /*44e30*/  LDL.LU.64 R8, [R1+0x1290] ;  /* 0x0012900001087983 */ /* 0x001f220000300a00 */
[----:B-1----:R-:W2:Y:S03]  /*44e40*/  LDL.LU.64 R10, [R1+0x1298] ;  /* 0x00129800010a7983 */ /* 0x002ea60000300a00 */
[----:B--2---:R-:W-:Y:S01]  /*44e50*/  STL.64 [R1+0x9548], R10 ;  /* 0x0095480a01007387 */ /* 0x004fe20000100a00 */
[----:B----4-:R0:W-:Y:S03]  /*44e60*/  STL.64 [R1+0x9540], R8 ;  /* 0x0095400801007387 */ /* 0x0101e60000100a00 */
[----:B0-----:R-:W3:Y:S01]  /*44e70*/  LDL.LU.64 R8, [R1+0x12a0] ;  /* 0x0012a00001087983 */ /* 0x001ee20000300a00 */
[----:B------:R-:W3:Y:S02]  /*44e80*/  LDL.LU.64 R10, [R1+0x12a8] ;  /* 0x0012a800010a7983 */ /* 0x000ee40000300a00 */
[----:B------:R-:W2:Y:S02]  /*44e90*/  LDL.LU.64 R20, [R1+0x30] ;  /* 0x0000300001147983 */ /* 0x000ea40000300a00 */
[----:B--2---:R0:W-:Y:S04]  /*44ea0*/  STL.64 [R1+0x9508], R20 ;  /* 0x0095081401007387 */ /* 0x0041e80000100a00 */
[----:B0-----:R-:W2:Y:S01]  /*44eb0*/  LDL.LU.64 R20, [R1+0x1280] ;  /* 0x0012800001147983 */ /* 0x001ea20000300a00 */
[----:B------:R-:W2:Y:S02]  /*44ec0*/  LDL.LU.64 R22, [R1+0x1288] ;  /* 0x0012880001167983 */ /* 0x000ea40000300a00 */
[----:B------:R0:W-:Y:S02]  /*44ed0*/  STL.64 [R1+0x94a8], R24 ;  /* 0x0094a81801007387 */ /* 0x0001e40000100a00 */
[----:B0-----:R-:W4:Y:S01]  /*44ee0*/  LDL.LU.64 R24, [R1+0x12b0] ;  /* 0x0012b00001187983 */ /* 0x001f220000300a00 */
[----:B------:R-:W4:Y:S02]  /*44ef0*/  LDL.LU.64 R26, [R1+0x12b8] ;  /* 0x0012b800011a7983 */ /* 0x000f240000300a00 */
[----:B------:R-:W-:Y:S01]  /*44f00*/  STL [R1+0x84c0], R28 ;  /* 0x0084c01c01007387 */ /* 0x000fe20000100800 */
[C---:B----4-:R-:W-:Y:S11]  /*44f10*/  HMMA.16816.F32.BF16 R24, R16.reuse, R4, R24 ;  /* 0x000000041018723c */ /* 0x050ff60000041818 */
[----:B------:R-:W-:Y:S11]  /*44f20*/  @!UPT UIADD3 URZ, URZ, URZ, URZ ;  /* 0x0000003f3f3ff290 */ /* 0x000ff6000fffe03f */
[----:B------:R-:W-:Y:S01]  /*44f30*/  @!UPT UIADD3 URZ, URZ, URZ, URZ ;  /* 0x0000003f3f3ff290 */ /* 0x000fe2000fffe03f */
[----:B------:R-:W-:Y:S01]  /*44f40*/  STL.64 [R1+0xed0], R24 ;  /* 0x000ed01801007387 */ /* 0x000fe20000100a00 */
[----:B------:R0:W-:Y:S02]  /*44f50*/  STL.64 [R1+0xed8], R26 ;  /* 0x000ed81a01007387 */ /* 0x0001e40000100a00 */
[----:B0-----:R-:W-:Y:S02]  /*44f60*/  IMAD.MOV.U32 R27, RZ, RZ, R4 ;  /* 0x000000ffff1b7224 */ /* 0x001fe400078e0004 */
[----:B------:R-:W-:Y:S02]  /*44f70*/  IMAD.MOV.U32 R26, RZ, RZ, R5 ;  /* 0x000000ffff1a7224 */ /* 0x000fe400078e0005 */
[----:B------:R-:W4:Y:S01]  /*44f80*/  LDL.LU.64 R4, [R1+0xf10] ;  /* 0x000f100001047983 */ /* 0x000f220000300a00 */
[----:B------:R-:W4:Y:S02]  /*44f90*/  LDL.LU.64 R6, [R1+0xf18] ;  /* 0x000f180001067983 */ /* 0x000f240000300a00 */
[----:B------:R-:W-:Y:S02]  /*44fa0*/  STL.64 [R1+0x94e0], R26 ;  /* 0x0094e01a01007387 */ /* 0x000fe40000100a00 */
[----:B------:R-:W2:Y:S01]  /*44fb0*/  LDL.LU.64 R24, [R1+0xb0] ;  /* 0x0000b00001187983 */ /* 0x000ea20000300a00 */
[C---:B---3--:R-:W-:Y:S01]  /*44fc0*/  HMMA.16816.F32.BF16 R12, R16.reuse, R12, R8 ;  /* 0x0000000c100c723c */ /* 0x048fe20000041808 */
[----:B--2---:R-:W-:Y:S01]  /*44fd0*/  STL.64 [R1+0x94f0], R24 ;  /* 0x0094f01801007387 */ /* 0x004fe20000100a00 */
[----:B------:R-:W2:Y:S02]  /*44fe0*/  LDL.LU.64 R10, [R1+0x9548] ;  /* 0x00954800010a7983 */ /* 0x000ea40000300a00 */
[----:B------:R-:W2:Y:S11]  /*44ff0*/  LDL.LU.64 R8, [R1+0x9540] ;  /* 0x0095400001087983 */ /* 0x000eb60000300a00 */
[----:B------:R-:W-:Y:S08]  /*45000*/  @!UPT UIADD3 URZ, URZ, URZ, URZ ;  /* 0x0000003f3f3ff290 */ /* 0x000ff0000fffe03f */
[----:B------:R0:W-:Y:S01]  /*45010*/  STL.64 [R1+0xee0], R12 ;  /* 0x000ee00c01007387 */ /* 0x0001e20000100a00 */
[----:B------:R2:W-:Y:S04]  /*45020*/  STL.64 [R1+0xee8], R14 ;  /* 0x000ee80e01007387 */ /* 0x0005e80000100a00 */
[----:B0-----:R-:W2:Y:S02]  /*45030*/  LDL.LU.64 R12, [R1+0x9538] ;  /* 0x00953800010c7983 */ /* 0x001ea40000300a00 */
[C---:B--2---:R-:W-:Y:S02]  /*45040*/  HMMA.16816.F32.BF16 R12, R16.reuse, R12, R8 ;  /* 0x0000000c100c723c */ /* 0x044fe40000041808 */
[----:B------:R-:W4:Y:S11]  /*45050*/  LDL.LU.64 R8, [R1+0x9530] ;  /* 0x0095300001087983 */ /* 0x000f360000300a00 */
[----:B------:R-:W-:Y:S10]  /*45060*/  @!UPT UIADD3 URZ, URZ, URZ, URZ ;  /* 0x0000003f3f3ff290 */ /* 0x000ff4000fffe03f */
[----:B------:R-:W-:Y:S01]  /*45070*/  STL.64 [R1+0xef0], R12 ;  /* 0x000ef00c01007387 */ /* 0x000fe20000100a00 */
[----:B------:R0:W-:Y:S03]  /*45080*/  STL.64 [R1+0xef8], R14 ;  /* 0x000ef80e01007387 */ /* 0x0001e60000100a00 */
[----:B0-----:R-:W2:Y:S01]  /*45090*/  LDL.LU.64 R14, [R1+0x9528] ;  /* 0x00952800010e7983 */ /* 0x001ea20000300a00 */
[----:B------:R-:W3:Y:S01]  /*450a0*/  LDL.LU.64 R12, [R1+0x9520] ;  /* 0x00952000010c7983 */ /* 0x000ee20000300a00 */
[C---:B----4-:R-:W-:Y:S08]  /*450b0*/  HMMA.16816.F32.BF16 R4, R16.reuse, R8, R4 ;  /* 0x000000081004723c */ /* 0x050ff00000041804 */
[C---:B---3--:R-:W-:Y:S11]  /*450c0*/  HMMA.16816.F32.BF16 R20, R16.reuse, R12, R20 ;  /* 0x0000000c1014723c */ /* 0x048ff60000041814 */
[----:B------:R-:W-:Y:S11]  /*450d0*/  @!UPT UIADD3 URZ, URZ, URZ, URZ ;  /* 0x0000003f3f3ff290 */ /* 0x000ff6000fffe03f */
[----:B------:R-:W-:Y:S01]  /*450e0*/  @!UPT UIADD3 URZ, URZ, URZ, URZ ;  /* 0x0000003f3f3ff290 */ /* 0x000fe2000fffe03f */
[----:B------:R0:W-:Y:S01]  /*450f0*/  STL.64 [R1+0xf00], R20 ;  /* 0x000f001401007387 */ /* 0x0001e20000100a00 */
[----:B------:R1:W-:Y:S03]  /*45100*/  STL.64 [R1+0xf08], R22 ;  /* 0x000f081601007387 */ /* 0x0003e60000100a00 */
[----:B0-----:R-:W3:Y:S01]  /*45110*/  LDL.LU.64 R20, [R1+0xf40] ;  /* 0x000f400001147983 */ /* 0x001ee20000300a00 */
[----:B-1----:R-:W3:Y:S02]  /*45120*/  LDL.LU.64 R22, [R1+0xf48] ;  /* 0x000f480001167983 */ /* 0x002ee40000300a00 */
[----:B--2---:R-:W-:Y:S02]  /*45130*/  STL.64 [R1+0x9450], R14 ;  /* 0x0094500e01007387 */ /* 0x004fe40000100a00 */
[----:B------:R0:W-:Y:S02]  /*45140*/  STL.64 [R1+0x9448], R12 ;  /* 0x0094480c01007387 */ /* 0x0001e40000100a00 */
[----:B0-----:R-:W2:Y:S01]  /*45150*/  LDL.LU.64 R12, [R1+0xf30] ;  /* 0x000f3000010c7983 */ /* 0x001ea20000300a00 */
[----:B------:R-:W2:Y:S02]  /*45160*/  LDL.LU.64 R14, [R1+0xf38] ;  /* 0x000f3800010e7983 */ /* 0x000ea40000300a00 */
[----:B------:R-:W-:Y:S02]  /*45170*/  STL.64 [R1+0xf10], R4 ;  /* 0x000f100401007387 */ /* 0x000fe40000100a00 */
[----:B------:R0:W-:Y:S02]  /*45180*/  STL.64 [R1+0xf18], R6 ;  /* 0x000f180601007387 */ /* 0x0001e40000100a00 */
[----:B0-----:R-:W4:Y:S01]  /*45190*/  LDL.LU.64 R6, [R1+0x9518] ;  /* 0x0095180001067983 */ /* 0x001f220000300a00 */
[----:B------:R-:W3:Y:S02]  /*451a0*/  LDL.LU.64 R4, [R1+0x9510] ;  /* 0x0095100001047983 */ /* 0x000ee40000300a00 */
[----:B------:R0:W-:Y:S02]  /*451b0*/  STL.64 [R1+0x94d0], R8 ;  /* 0x0094d00801007387 */ /* 0x0001e40000100a00 */
[----:B0-----:R-:W2:Y:S04]  /*451c0*/  LDL.LU.64 R8, [R1+0x90] ;  /* 0x0000900001087983 */ /* 0x001ea80000300a00 */
[----:B--2---:R0:W-:Y:S04]  /*451d0*/  STL.64 [R1+0x94d8], R8 ;  /* 0x0094d80801007387 */ /* 0x0041e80000100a00 */
[----:B0-----:R-:W2:Y:S01]  /*451e0*/  LDL.LU.64 R8, [R1+0xa0] ;  /* 0x0000a00001087983 */ /* 0x001ea20000300a00 */
[----:B---3--:R-:W-:Y:S03]  /*451f0*/  HMMA.16816.F32.BF16 R20, R16, R4, R20 ;  /* 0x000000041014723c */ /* 0x008fe60000041814 */
[----:B--2---:R0:W-:Y:S04]  /*45200*/  STL.64 [R1+0x94e8], R8 ;  /* 0x0094e80801007387 */ /* 0x0041e80000100a00 */
[----:B0-----:R-:W2:Y:S01]  /*45210*/  LDL.LU.64 R8, [R1+0x1200] ;  /* 0x0012000001087983 */ /* 0x001ea20000300a00 */
[----:B------:R-:W3:Y:S03]  /*45220*/  LDL.LU.64 R10, [R1+0x1208] ;  /* 0x00120800010a7983 */ /* 0x000ee60000300a00 */
[----:B---3--:R-:W-:Y:S01]  /*45230*/  STL.64 [R1+0x9500], R10 ;  /* 0x0095000a01007387 */ /* 0x008fe20000100a00 */
[----:B--2---:R0:W-:Y:S03]  /*45240*/  STL.64 [R1+0x94f8], R8 ;  /* 0x0094f80801007387 */ /* 0x0041e60000100a00 */
[----:B0-----:R-:W2:Y:S01]  /*45250*/  LDL.LU.64 R8, [R1+0x1210] ;  /* 0x0012100001087983 */ /* 0x001ea20000300a00 */
[----:B------:R-:W2:Y:S07]  /*45260*/  LDL.LU.64 R10, [R1+0x1218] ;  /* 0x00121800010a7983 */ /* 0x000eae0000300a00 */
[----:B------:R0:W-:Y:S02]  /*45270*/  STL.64 [R1+0xf20], R20 ;  /* 0x000f201401007387 */ /* 0x0001e40000100a00 */
[----:B------:R-:W-:Y:S01]  /*45280*/  STL.64 [R1+0xf28], R22 ;  /* 0x000f281601007387 */ /* 0x000fe20000100a00 */
[----:B0-----:R-:W3:Y:S01]  /*45290*/  LDL.LU.64 R20, [R1+0x9508] ;  /* 0x0095080001147983 */ /* 0x001ee20000300a00 */
[----:B----4-:R-:W-:Y:S02]  /*452a0*/  STL.64 [R1+0x9430], R6 ;  /* 0x0094300601007387 */ /* 0x010fe40000100a00 */
[----:B------:R0:W-:Y:S02]  /*452b0*/  STL.64 [R1+0x9428], R4 ;  /* 0x0094280401007387 */ /* 0x0001e40000100a00 */
[----:B0-----:R-:W4:Y:S01]  /*452c0*/  LDL.LU.64 R4, [R1+0x80] ;  /* 0x0000800001047983 */ /* 0x001f220000300a00 */
[----:B------:R-:W-:-:S02]  /*452d0*/  IMAD.MOV.U32 R24, RZ, RZ, R2 ;  /* 0x000000ffff187224 */ /* 0x000fc400078e0002 */
[----:B------:R-:W-:Y:S01]  /*452e0*/  IMAD.MOV.U32 R25, RZ, RZ, R0 ;  /* 0x000000ffff197224 */ /* 0x000fe200078e0000 */
[C---:B---3--:R-:W-:Y:S11]  /*452f0*/  HMMA.16816.F32.BF16 R12, R16.reuse, R20, R12 ;  /* 0x00000014100c723c */ /* 0x048ff6000004180c */
[----:B------:R-:W-:Y:S11]  /*45300*/  @!UPT UIADD3 URZ, URZ, URZ, URZ ;  /* 0x0000003f3f3ff290 */ /* 0x000ff6000fffe03f */
[----:B------:R-:W-:Y:S01]  /*45310*/  @!UPT UIADD3 URZ, URZ, URZ, URZ ;  /* 0x0000003f3f3ff290 */ /* 0x000fe2000fffe03f */
[----:B------:R-:W-:Y:S01]  /*45320*/  STL.64 [R1+0xf30], R12 ;  /* 0x000f300c01007387 */ /* 0x000fe20000100a00 */
[----:B------:R0:W-:Y:S02]  /*45330*/  STL.64 [R1+0xf38], R14 ;  /* 0x000f380e01007387 */ /* 0x0001e40000100a00 */
[----:B0-----:R-:W-:Y:S02]  /*45340*/  IMAD.MOV.U32 R15, RZ, RZ, R20 ;  /* 0x000000ffff0f7224 */ /* 0x001fe400078e0014 */
[----:B------:R-:W-:Y:S02]  /*45350*/  IMAD.MOV.U32 R14, RZ, RZ, R21 ;  /* 0x000000ffff0e7224 */ /* 0x000fe400078e0015 */
[----:B------:R-:W0:Y:S01]  /*45360*/  LDSM.16.MT88.4 R20, [R3+0x4000] ;  /* 0x004000000314783b */ /* 0x000e220000004200 */
[C---:B--2---:R-:W-:Y:S03]  /*45370*/  HMMA.16816.F32.BF16 R24, R16.reuse, R24, R8 ;  /* 0x000000181018723c */ /* 0x044fe60000041808 */
[----:B0-----:R-:W-:Y:S01]  /*45380*/  STL.64 [R1+0x9330], R22 ;  /* 0x0093301601007387 */ /* 0x001fe20000100a00 */
[----:B------:R0:W-:Y:S03]  /*45390*/  STL.64 [R1+0x9328], R20 ;  /* 0x0093281401007387 */ /* 0x0001e60000100a00 */
[----:B0-----:R-:W2:Y:S01]  /*453a0*/  LDL.LU.64 R20, [R1+0x11f0] ;  /* 0x0011f00001147983 */ /* 0x001ea20000300a00 */
[----:B------:R-:W2:Y:S02]  /*453b0*/  LDL.LU.64 R22, [R1+0x11f8] ;  /* 0x0011f80001167983 */ /* 0x000ea40000300a00 */
[----:B------:R-:W3:Y:S02]  /*453c0*/  LDL.LU.64 R10, [R1+0x9500] ;  /* 0x00950000010a7983 */ /* 0x000ee40000300a00 */
[----:B------:R-:W3:Y:S11]  /*453d0*/  LDL.LU.64 R8, [R1+0x94f8] ;  /* 0x0094f80001087983 */ /* 0x000ef60000300a00 */
[----:B------:R0:W-:Y:S01]  /*453e0*/  STL.64 [R1+0xf40], R24 ;  /* 0x000f401801007387 */ /* 0x0001e20000100a00 */
[----:B------:R-:W-:Y:S03]  /*453f0*/  STL.64 [R1+0xf48], R26 ;  /* 0x000f481a01007387 */ /* 0x000fe60000100a00 */
[----:B0-----:R-:W3:Y:S02]  /*45400*/  LDL.LU.64 R24, [R1+0x94f0] ;  /* 0x0094f00001187983 */ /* 0x001ee40000300a00 */
[----:B---3--:R-:W-:Y:S01]  /*45410*/  HMMA.16816.F32.BF16 R8, R16, R24, R8 ;  /* 0x000000181008723c */ /* 0x008fe20000041808 */
[----:B------:R-:W-:-:S02]  /*45420*/  IMAD.MOV.U32 R2, RZ, RZ, R24 ;  /* 0x000000ffff027224 */ /* 0x000fc400078e0018 */
[----:B------:R-:W-:Y:S11]  /*45430*/  IMAD.MOV.U32 R0, RZ, RZ, R25 ;  /* 0x000000ffff007224 */ /* 0x000ff600078e0019 */
[----:B------:R-:W-:Y:S09]  /*45440*/  @!UPT UIADD3 URZ, URZ, URZ, URZ ;  /* 0x0000003f3f3ff290 */ /* 0x000ff2000fffe03f */
[----:B------:R0:W-:Y:S01]  /*45450*/  STL.64 [R1+0xf50], R8 ;  /* 0x000f500801007387 */ /* 0x0001e20000100a00 */
[----:B------:R-:W-:Y:S03]  /*45460*/  STL.64 [R1+0xf58], R10 ;  /* 0x000f580a01007387 */ /* 0x000fe60000100a00 */
[----:B0-----:R-:W2:Y:S01]  /*45470*/  LDL.LU.64 R8, [R1+0x94e8] ;  /* 0x0094e80001087983 */ /* 0x001ea20000300a00 */
[----:B------:R-:W3:Y:S02]  /*45480*/  LDL.LU.64 R26, [R1+0x94e0] ;  /* 0x0094e000011a7983 */ /* 0x000ee40000300a00 */
[----:B------:R-:W4:Y:S01]  /*45490*/  LDL.LU.64 R24, [R1+0x60] ;  /* 0x0000600001187983 */ /* 0x000f220000300a00 */
[C---:B--2---:R-:W-:Y:S01]  /*454a0*/  HMMA.16816.F32.BF16 R20, R16.reuse, R8, R20 ;  /* 0x000000081014723c */ /* 0x044fe20000041814 */
[----:B---3--:R-:W-:Y:S01]  /*454b0*/  STL.64 [R1+0x94c8], R26 ;  /* 0x0094c81a01007387 */ /* 0x008fe20000100a00 */
[----:B----4-:R0:W-:Y:S03]  /*454c0*/  STL.64 [R1+0x94c0], R24 ;  /* 0x0094c01801007387 */ /* 0x0101e60000100a00 */
[----:B0-----:R-:W2:Y:S01]  /*454d0*/  LDL.LU.64 R24, [R1+0x70] ;  /* 0x0000700001187983 */ /* 0x001ea20000300a00 */
[----:B------:R-:W-:Y:S02]  /*454e0*/  STL [R1+0x93f4], R0 ;  /* 0x0093f40001007387 */ /* 0x000fe40000100800 */
[----:B------:R-:W-:Y:S11]  /*454f0*/  STL [R1+0x93f0], R2 ;  /* 0x0093f00201007387 */ /* 0x000ff60000100800 */
[----:B------:R-:W-:Y:S04]  /*45500*/  @!UPT UIADD3 URZ, URZ, URZ, URZ ;  /* 0x0000003f3f3ff290 */ /* 0x000fe8000fffe03f */
[----:B------:R0:W-:Y:S01]  /*45510*/  STL.64 [R1+0xf60], R20 ;  /* 0x000f601401007387 */ /* 0x0001e20000100a00 */
[----:B------:R-:W-:Y:S02]  /*45520*/  STL.64 [R1+0xf68], R22 ;  /* 0x000f681601007387 */ /* 0x000fe40000100a00 */
[----:B0-----:R-:W-:Y:S02]  /*45530*/  IMAD.MOV.U32 R20, RZ, RZ, R9 ;  /* 0x000000ffff147224 */ /* 0x001fe400078e0009 */
[----:B------:R-:W-:Y:S02]  /*45540*/  IMAD.MOV.U32 R21, RZ, RZ, R8 ;  /* 0x000000ffff157224 */ /* 0x000fe400078e0008 */
[----:B------:R-:W3:Y:S01]  /*45550*/  LDL.LU.64 R8, [R1+0x94d8] ;  /* 0x0094d80001087983 */ /* 0x000ee20000300a00 */
[----:B------:R-:W-:Y:S02]  /*45560*/  STL [R1+0x93fc], R20 ;  /* 0x0093fc1401007387 */ /* 0x000fe40000100800 */
[----:B------:R0:W-:Y:S02]  /*45570*/  STL [R1+0x93f8], R21 ;  /* 0x0093f81501007387 */ /* 0x0001e40000100800 */
[----:B0-----:R-:W3:Y:S01]  /*45580*/  LDL.LU.64 R20, [R1+0x11e0] ;  /* 0x0011e00001147983 */ /* 0x001ee20000300a00 */
[----:B------:R-:W3:Y:S02]  /*45590*/  LDL.LU.64 R22, [R1+0x11e8] ;  /* 0x0011e80001167983 */ /* 0x000ee40000300a00 */
[C---:B---3--:R-:W-:Y:S11]  /*455a0*/  HMMA.16816.F32.BF16 R20, R16.reuse, R8, R20 ;  /* 0x000000081014723c */ /* 0x048ff60000041814 */
[----:B------:R-:W-:Y:S11]  /*455b0*/  @!UPT UIADD3 URZ, URZ, URZ, URZ ;  /* 0x0000003f3f3ff290 */ /* 0x000ff6000fffe03f */
[----:B------:R-:W-:Y:S01]  /*455c0*/  @!UPT UIADD3 URZ, URZ, URZ, URZ ;  /* 0x0000003f3f3ff290 */ /* 0x000fe2000fffe03f */
[----:B------:R-:W-:Y:S01]  /*455d0*/  STL.64 [R1+0xf70], R20 ;  /* 0x000f701401007387 */ /* 0x000fe20000100a00 */
[----:B------:R0:W-:Y:S02]  /*455e0*/  STL.64 [R1+0xf78], R22 ;  /* 0x000f781601007387 */ /* 0x0001e40000100a00 */
[----:B0-----:R-:W-:Y:S02]  /*455f0*/  IMAD.MOV.U32 R22, RZ, RZ, R9 ;  /* 0x000000ffff167224 */ /* 0x001fe400078e0009 */
[----:B------:R-:W-:Y:S02]  /*45600*/  IMAD.MOV.U32 R23, RZ, RZ, R8 ;  /* 0x000000ffff177224 */ /* 0x000fe400078e0008 */
[----:B------:R-:W2:Y:S01]  /*45610*/  LDL.LU.64 R8, [R1+0x11c0] ;  /* 0x0011c00001087983 */ /* 0x000ea20000300a00 */
[----:B------:R-:W2:Y:S02]  /*45620*/  LDL.LU.64 R10, [R1+0x11c8] ;  /* 0x0011c800010a7983 */ /* 0x000ea40000300a00 */
[----:B------:R-:W-:Y:S02]  /*45630*/  STL [R1+0x9404], R22 ;  /* 0x0094041601007387 */ /* 0x000fe40000100800 */
[----:B------:R0:W-:Y:S01]  /*45640*/  STL [R1+0x9400], R23 ;  /* 0x0094001701007387 */ /* 0x0001e20000100800 */
[----:B------:R-:W3:Y:S04]  /*45650*/  LDL.LU.64 R20, [R1+0x11d0] ;  /* 0x0011d00001147983 */ /* 0x000ee80000300a00 */
[----:B0-----:R-:W3:Y:S02]  /*45660*/  LDL.LU.64 R22, [R1+0x11d8] ;  /* 0x0011d80001167983 */ /* 0x001ee40000300a00 */
[C---:B---3--:R-:W-:Y:S11]  /*45670*/  HMMA.16816.F32.BF16 R20, R16.reuse, R4, R20 ;  /* 0x000000041014723c */ /* 0x048ff60000041814 */
[----:B------:R-:W-:Y:S11]  /*45680*/  @!UPT UIADD3 URZ, URZ, URZ, URZ ;  /* 0x0000003f3f3ff290 */ /* 0x000ff6000fffe03f */
[----:B------:R-:W-:Y:S01]  /*45690*/  @!UPT UIADD3 URZ, URZ, URZ, URZ ;  /* 0x0000003f3f3ff290 */ /* 0x000fe2000fffe03f */
[----:B------:R0:W-:Y:S01]  /*456a0*/  STL.64 [R1+0xf80], R20 ;  /* 0x000f801401007387 */ /* 0x0001e20000100a00 */
[----:B------:R1:W-:Y:S02]  /*456b0*/  STL.64 [R1+0xf88], R22 ;  /* 0x000f881601007387 */ /* 0x0003e40000100a00 */
[----:B------:R-:W3:Y:S02]  /*456c0*/  LDL.LU R12, [R1] ;  /* 0x00000000010c7983 */ /* 0x000ee40000300800 */
[----:B------:R-:W3:Y:S01]  /*456d0*/  LDL.LU R13, [R1+0x4] ;  /* 0x00000400010d7983 */ /* 0x000ee20000300800 */
[----:B0-----:R-:W4:Y:S01]  /*456e0*/  LDL.LU.64 R20, [R1+0x11a0] ;  /* 0x0011a00001147983 */ /* 0x001f220000300a00 */
[----:B-1----:R-:W3:Y:S01]  /*456f0*/  LDL.LU.64 R22, [R1+0x11a8] ;  /* 0x0011a80001167983 */ /* 0x002ee20000300a00 */
[----:B--2---:R-:W-:Y:S01]  /*45700*/  HMMA.16816.F32.BF16 R8, R16, R24, R8 ;  /* 0x000000181008723c */ /* 0x004fe20000041808 */
[----:B------:R-:W-:Y:S02]  /*45710*/  IMAD.MOV.U32 R29, RZ, RZ, R4 ;  /* 0x000000ffff1d7224 */ /* 0x000fe400078e0004 */
[----:B------:R-:W-:Y:S01]  /*45720*/  IMAD.MOV.U32 R28, RZ, RZ, R5 ;  /* 0x000000ffff1c7224 */ /* 0x000fe200078e0005 */
[----:B---3--:R-:W-:Y:S01]  /*45730*/  STL.64 [R1+0x94b8], R22 ;  /* 0x0094b81601007387 */ /* 0x008fe20000100a00 */
[----:B----4-:R0:W-:Y:S03]  /*45740*/  STL.64 [R1+0x94b0], R20 ;  /* 0x0094b01401007387 */ /* 0x0101e60000100a00 */
[----:B0-----:R-:W2:Y:S01]  /*45750*/  LDL.LU.64 R20, [R1+0x11b0] ;  /* 0x0011b00001147983 */ /* 0x001ea20000300a00 */
[----:B------:R-:W2:Y:S02]  /*45760*/  LDL.LU.64 R22, [R1+0x11b8] ;  /* 0x0011b80001167983 */ /* 0x000ea40000300a00 */
[----:B------:R-:W3:Y:S02]  /*45770*/  LDL.LU.64 R4, [R1+0x1190] ;  /* 0x0011900001047983 */ /* 0x000ee40000300a00 */
[----:B------:R-:W3:Y:S01]  /*45780*/  LDL.LU.64 R6, [R1+0x1198] ;  /* 0x0011980001067983 */ /* 0x000ee20000300a00 */
[----:B------:R-:W-:Y:S09]  /*45790*/  STL.64 [R1+0x9468], R12 ;  /* 0x0094680c01007387 */ /* 0x000ff20000100a00 */
[----:B------:R0:W-:Y:S02]  /*457a0*/  STL.64 [R1+0xf90], R8 ;  /* 0x000f900801007387 */ /* 0x0001e40000100a00 */
[----:B------:R1:W-:Y:S01]  /*457b0*/  STL.64 [R1+0xf98], R10 ;  /* 0x000f980a01007387 */ /* 0x0003e20000100a00 */
[----:B0-----:R-:W4:Y:S01]  /*457c0*/  LDL.LU.64 R8, [R1+0x94d0] ;  /* 0x0094d00001087983 */ /* 0x001f220000300a00 */
[----:B-1----:R-:W-:-:S02]  /*457d0*/  IMAD.MOV.U32 R11, RZ, RZ, R24 ;  /* 0x000000ffff0b7224 */ /* 0x002fc400078e0018 */
[----:B------:R-:W-:Y:S02]  /*457e0*/  IMAD.MOV.U32 R10, RZ, RZ, R25 ;  /* 0x000000ffff0a7224 */ /* 0x000fe400078e0019 */
[----:B------:R-:W2:Y:S01]  /*457f0*/  LDL.LU.64 R26, [R1+0x94c8] ;  /* 0x0094c800011a7983 */ /* 0x000ea20000300a00 */
[----:B------:R-:W2:Y:S01]  /*45800*/  LDL.LU.64 R24, [R1+0x94c0] ;  /* 0x0094c00001187983 */ /* 0x000ea20000300a00 */
[----:B------:R-:W3:Y:S02]  /*45810*/  LDL.LU R12, [R1+0x10] ;  /* 0x00001000010c7983 */ /* 0x000ee40000300800 */
[----:B------:R-:W3:Y:S01]  /*45820*/  LDL.LU R13, [R1+0x14] ;  /* 0x00001400010d7983 */ /* 0x000ee20000300800 */
[----:B--2---:R-:W-:Y:S01]  /*45830*/  HMMA.16816.F32.BF16 R20, R16, R24, R20 ;  /* 0x000000181014723c */ /* 0x004fe20000041814 */
[----:B---3--:R-:W-:Y:S01]  /*45840*/  STL.64 [R1+0x9480], R12 ;  /* 0x0094800c01007387 */ /* 0x008fe20000100a00 */
[----:B------:R-:W-:Y:S02]  /*45850*/  STL.64 [R1+0x9440], R10 ;  /* 0x0094400a01007387 */ /* 0x000fe40000100a00 */
[----:B----4-:R0:W-:Y:S02]  /*45860*/  STL.64 [R1+0x9438], R8 ;  /* 0x0094380801007387 */ /* 0x0101e40000100a00 */
[----:B------:R-:W-:-:S02]  /*45870*/  IMAD.MOV.U32 R0, RZ, RZ, R24 ;  /* 0x000000ffff007224 */ /* 0x000fc400078e0018 */
[----:B------:R-:W-:Y:S01]  /*45880*/  IMAD.MOV.U32 R2, RZ, RZ, R25 ;  /* 0x000000ffff027224 */ /* 0x000fe200078e0019 */
[----:B0-----:R-:W2:Y:S11]  /*45890*/  LDL.LU.64 R8, [R1+0x50] ;  /* 0x0000500001087983 */ /* 0x001eb60000300a00 */
[----:B------:R-:W-:Y:S03]  /*458a0*/  @!UPT UIADD3 URZ, URZ, URZ, URZ ;  /* 0x0000003f3f3ff290 */ /* 0x000fe6000fffe03f */
[----:B------:R-:W-:Y:S01]  /*458b0*/  STL.64 [R1+0xfa0], R20 ;  /* 0x000fa01401007387 */ /* 0x000fe20000100a00 */
[----:B------:R0:W-:Y:S03]  /*458c0*/  STL.64 [R1+0xfa8], R22 ;  /* 0x000fa81601007387 */ /* 0x0001e60000100a00 */
[----:B0-----:R-:W2:Y:S01]  /*458d0*/  LDL.LU.64 R22, [R1+0x94b8] ;  /* 0x0094b80001167983 */ /* 0x001ea20000300a00 */
[----:B------:R-:W2:Y:S02]  /*458e0*/  LDL.LU.64 R20, [R1+0x94b0] ;  /* 0x0094b00001147983 */ /* 0x000ea40000300a00 */
[----:B------:R-:W3:Y:S02]  /*458f0*/  LDL.LU.64 R24, [R1+0x94a8] ;  /* 0x0094a80001187983 */ /* 0x000ee40000300a00 */
[----:B------:R-:W-:Y:S02]  /*45900*/  IMAD.MOV.U32 R12, RZ, RZ, R27 ;  /* 0x000000ffff0c7224 */ /* 0x000fe400078e001b */
[----:B------:R-:W-:Y:S01]  /*45910*/  IMAD.MOV.U32 R13, RZ, RZ, R26 ;  /* 0x000000ffff0d7224 */ /* 0x000fe200078e001a */
[C---:B--2---:R-:W-:Y:S08]  /*45920*/  HMMA.16816.F32.BF16 R20, R16.reuse, R8, R20 ;  /* 0x000000081014723c */ /* 0x044ff00000041814 */
[----:B---3--:R-:W-:Y:S11]  /*45930*/  HMMA.16816.F32.BF16 R4, R16, R24, R4 ;  /* 0x000000181004723c */ /* 0x008ff60000041804 */
[----:B------:R-:W-:Y:S04]  /*45940*/  @!UPT UIADD3 URZ, URZ, URZ, URZ ;  /* 0x0000003f3f3ff290 */ /* 0x000fe8000fffe03f */
[----:B------:R0:W-:Y:S01]  /*45950*/  STL.64 [R1+0xfc0], R20 ;  /* 0x000fc01401007387 */ /* 0x0001e20000100a00 */
[----:B------:R1:W-:Y:S07]  /*45960*/  STL.64 [R1+0xfc8], R22 ;  /* 0x000fc81601007387 */ /* 0x0003ee0000100a00 */
[----:B------:R-:W-:Y:S02]  /*45970*/  STL.64 [R1+0xfb0], R4 ;  /* 0x000fb00401007387 */ /* 0x000fe40000100a00 */
[----:B------:R-:W-:Y:S01]  /*45980*/  STL.64 [R1+0xfb8], R6 ;  /* 0x000fb80601007387 */ /* 0x000fe20000100a00 */
[----:B------:R-:W2:Y:S01]  /*45990*/  LDL.LU.64 R26, [R1+0x94a0] ;  /* 0x0094a000011a7983 */ /* 0x000ea20000300a00 */
[----:B0-----:R-:W-:-:S02]  /*459a0*/  IMAD.MOV.U32 R20, RZ, RZ, R8 ;  /* 0x000000ffff147224 */ /* 0x001fc400078e0008 */
[----:B-1----:R-:W-:Y:S02]  /*459b0*/  IMAD.MOV.U32 R22, RZ, RZ, R24 ;  /* 0x000000ffff167224 */ /* 0x002fe400078e0018 */
[----:B------:R-:W-:Y:S02]  /*459c0*/  IMAD.MOV.U32 R23, RZ, RZ, R25 ;  /* 0x000000ffff177224 */ /* 0x000fe400078e0019 */
[----:B------:R-:W-:Y:S01]  /*459d0*/  IMAD.MOV.U32 R21, RZ, RZ, R9 ;  /* 0x000000ffff157224 */ /* 0x000fe200078e0009 */
[----:B------:R-:W2:Y:S01]  /*459e0*/  LDL.LU.64 R24, [R1+0x9498] ;  /* 0x0094980001187983 */ /* 0x000ea20000300a00 */
        /* <DEDUP_REMOVED lines=12> */
[----:B0-----:R-:W2:Y:S01]  /*45ab0*/  LDL.LU.64 R8, [R1+0x1150] ;  /* 0x0011500001087983 */ /* 0x001ea20000300a00 */
[----:B------:R-:W2:Y:S02]  /*45ac0*/  LDL.LU.64 R10, [R1+0x1158] ;  /* 0x00115800010a7983 */ /* 0x000ea40000300a00 */
[----:B------:R-:W3:Y:S02]  /*45ad0*/  LDL.LU.64 R4, [R1+0x1010] ;  /* 0x0010100001047983 */ /* 0x000ee40000300a00 */
[----:B------:R-:W3:Y:S01]  /*45ae0*/  LDL.LU.64 R6, [R1+0x1018] ;  /* 0x0010180001067983 */ /* 0x000ee20000300a00 */
[----:B------:R-:W-:Y:S01]  /*45af0*/  STL.64 [R1+0x9410], R22 ;  /* 0x0094101601007387 */ /* 0x000fe20000100a00 */
[----:B------:R0:W-:Y:S03]  /*45b00*/  STL.64 [R1+0x9408], R20 ;  /* 0x0094081401007387 */ /* 0x0001e60000100a00 */
[----:B0-----:R-:W4:Y:S01]  /*45b10*/  LDL.LU.64 R20, [R1+0x1030] ;  /* 0x0010300001147983 */ /* 0x001f220000300a00 */
[----:B------:R-:W3:Y:S02]  /*45b20*/  LDL.LU.64 R22, [R1+0x1038] ;  /* 0x0010380001167983 */ /* 0x000ee40000300a00 */
[----:B------:R-:W-:-:S02]  /*45b30*/  IMAD.MOV.U32 R16, RZ, RZ, R15 ;  /* 0x000000ffff107224 */ /* 0x000fc400078e000f */
[----:B------:R-:W-:Y:S02]  /*45b40*/  IMAD.MOV.U32 R17, RZ, RZ, R14 ;  /* 0x000000ffff117224 */ /* 0x000fe400078e000e */
[C---:B--2---:R-:W-:Y:S01]  /*45b50*/  HMMA.16816.F32.BF16 R12, R24.reuse, R12, R8 ;  /* 0x0000000c180c723c */ /* 0x044fe20000041808 */
[----:B---3--:R-:W-:Y:S01]  /*45b60*/  STL.64 [R1+0x9420], R22 ;  /* 0x0094201601007387 */ /* 0x008fe20000100a00 */
[----:B----4-:R0:W-:Y:S03]  /*45b70*/  STL.64 [R1+0x9418], R20 ;  /* 0x0094181401007387 */ /* 0x0101e60000100a00 */
[----:B0-----:R-:W2:Y:S01]  /*45b80*/  LDL.LU.64 R20, [R1+0x1020] ;  /* 0x0010200001147983 */ /* 0x001ea20000300a00 */
[----:B------:R-:W2:Y:S02]  /*45b90*/  LDL.LU.64 R22, [R1+0x1028] ;  /* 0x0010280001167983 */ /* 0x000ea40000300a00 */
[----:B------:R-:W3:Y:S02]  /*45ba0*/  LDL.LU.64 R10, [R1+0x9490] ;  /* 0x00949000010a7983 */ /* 0x000ee40000300a00 */
[----:B------:R-:W3:Y:S11]  /*45bb0*/  LDL.LU.64 R8, [R1+0x9488] ;  /* 0x0094880001087983 */ /* 0x000ef60000300a00 */
[----:B------:R-:W-:Y:S02]  /*45bc0*/  @!UPT UIADD3 URZ, URZ, URZ, URZ ;  /* 0x0000003f3f3ff290 */ /* 0x000fe4000fffe03f */
        /* <DEDUP_REMOVED lines=14> */
[----:B------:R-:W-:Y:S01]  /*45cb0*/  STL.64 [R1+0xff0], R12 ;  /* 0x000ff00c01007387 */ /* 0x000fe20000100a00 */
[----:B------:R0:W-:Y:S03]  /*45cc0*/  STL.64 [R1+0xff8], R14 ;  /* 0x000ff80e01007387 */ /* 0x0001e60000100a00 */
[----:B0-----:R-:W4:Y:S01]  /*45cd0*/  LDL.LU.64 R14, [R1+0x9450] ;  /* 0x00945000010e7983 */ /* 0x001f220000300a00 */
[----:B------:R-:W3:Y:S02]  /*45ce0*/  LDL.LU.64 R12, [R1+0x9448] ;  /* 0x00944800010c7983 */ /* 0x000ee40000300a00 */
[C---:B---3--:R-:W-:Y:S11]  /*45cf0*/  HMMA.16816.F32.BF16 R8, R24.reuse, R12, R8 ;  /* 0x0000000c1808723c */ /* 0x048ff60000041808 */
[----:B------:R-:W-:Y:S11]  /*45d00*/  @!UPT UIADD3 URZ, URZ, URZ, URZ ;  /* 0x0000003f3f3ff290 */ /* 0x000ff6000fffe03f */
[----:B------:R-:W-:Y:S01]  /*45d10*/  @!UPT UIADD3 URZ, URZ, URZ, URZ ;  /* 0x0000003f3f3ff290 */ /* 0x000fe2000fffe03f */
[----:B------:R-:W-:Y:S01]  /*45d20*/  STL.64 [R1+0x1000], R8 ;  /* 0x0010000801007387 */ /* 0x000fe20000100a00 */
[----:B------:R0:W-:Y:S03]  /*45d30*/  STL.64 [R1+0x1008], R10 ;  /* 0x0010080a01007387 */ /* 0x0001e60000100a00 */
[----:B0-----:R-:W3:Y:S01]  /*45d40*/  LDL.LU.64 R10, [R1+0x9440] ;  /* 0x00944000010a7983 */ /* 0x001ee20000300a00 */
[----:B------:R-:W2:Y:S02]  /*45d50*/  LDL.LU.64 R8, [R1+0x9438] ;  /* 0x0094380001087983 */ /* 0x000ea40000300a00 */
[----:B----4-:R-:W-:Y:S02]  /*45d60*/  STL.64 [R1+0x92e8], R14 ;  /* 0x0092e80e01007387 */ /* 0x010fe40000100a00 */
[----:B------:R-:W4:Y:S01]  /*45d70*/  LDL.LU R12, [R1+0xc0] ;  /* 0x0000c000010c7983 */ /* 0x000f220000300800 */
[----:B------:R-:W4:Y:S01]  /*45d80*/  LDL.LU R13, [R1+0xc4] ;  /* 0x0000c400010d7983 */ /* 0x000f220000300800 */
[C---:B--2---:R-:W-:Y:S11]  /*45d90*/  HMMA.16816.F32.BF16 R4, R24.reuse, R8, R4 ;  /* 0x000000081804723c */ /* 0x044ff60000041804 */
[----:B------:R-:W-:Y:S11]  /*45da0*/  @!UPT UIADD3 URZ, URZ, URZ, URZ ;  /* 0x0000003f3f3ff290 */ /* 0x000ff6000fffe03f */
[----:B------:R-:W-:Y:S01]  /*45db0*/  @!UPT UIADD3 URZ, URZ, URZ, URZ ;  /* 0x0000003f3f3ff290 */ /* 0x000fe2000fffe03f */
[----:B------:R-:W-:Y:S01]  /*45dc0*/  STL.64 [R1+0x1010], R4 ;  /* 0x0010100401007387 */ /* 0x000fe20000100a00 */
[----:B------:R0:W-:Y:S03]  /*45dd0*/  STL.64 [R1+0x1018], R6 ;  /* 0x0010180601007387 */ /* 0x0001e60000100a00 */
[----:B0-----:R-:W2:Y:S01]  /*45de0*/  LDL.LU.64 R6, [R1+0x9430] ;  /* 0x0094300001067983 */ /* 0x001ea20000300a00 */
        /* <DEDUP_REMOVED lines=8> */
[----:B------:R0:W-:Y:S02]  /*45e70*/  STL.64 [R1+0x9308], R6 ;  /* 0x0093080601007387 */ /* 0x0001e40000100a00 */
[----:B------:R-:W4:Y:S01]  /*45e80*/  LDL.LU.64 R4, [R1+0x1040] ;  /* 0x0010400001047983 */ /* 0x000f220000300a00 */
[----:B0-----:R-:W4:Y:S01]  /*45e90*/  LDL.LU.64 R6, [R1+0x1048] ;  /* 0x0010480001067983 */ /* 0x001f220000300a00 */
[C---:B--2---:R-:W-:Y:S03]  /*45ea0*/  HMMA.16816.F32.BF16 R16, R24.reuse, R16, R20 ;  /* 0x000000101810723c */ /* 0x044fe60000041814 */
[----:B------:R-:W2:Y:S01]  /*45eb0*/  LDL.LU.64 R22, [R1+0x9410] ;  /* 0x0094100001167983 */ /* 0x000ea20000300a00 */
[----:B------:R-:W3:Y:S11]  /*45ec0*/  LDL.LU.64 R20, [R1+0x9408] ;  /* 0x0094080001147983 */ /* 0x000ef60000300a00 */
[----:B------:R-:W-:Y:S08]  /*45ed0*/  @!UPT UIADD3 URZ, URZ, URZ, URZ ;  /* 0x0000003f3f3ff290 */ /* 0x000ff0000fffe03f */
[----:B------:R-:W-:Y:S01]  /*45ee0*/  STL.64 [R1+0x1030], R16 ;  /* 0x0010301001007387 */ /* 0x000fe20000100a00 */
[----:B------:R-:W-:Y:S02]  /*45ef0*/  STL.64 [R1+0x1038], R18 ;  /* 0x0010381201007387 */ /* 0x000fe40000100a00 */
[----:B------:R-:W0:Y:S02]  /*45f00*/  LDSM.16.MT88.4 R16, [R3+0x4080] ;  /* 0x004080000310783b */ /* 0x000e240000004200 */
[----:B0-----:R-:W-:Y:S02]  /*45f10*/  STL.64 [R1+0x9210], R18 ;  /* 0x0092101201007387 */ /* 0x001fe40000100a00 */
[----:B------:R2:W-:Y:S02]  /*45f20*/  STL.64 [R1+0x9208], R16 ;  /* 0x0092081001007387 */ /* 0x0005e40000100a00 */
[----:B--2---:R-:W-:Y:S02]  /*45f30*/  IMAD.MOV.U32 R16, RZ, RZ, R22 ;  /* 0x000000ffff107224 */ /* 0x004fe400078e0016 */
[----:B------:R-:W-:Y:S01]  /*45f40*/  IMAD.MOV.U32 R17, RZ, RZ, R23 ;  /* 0x000000ffff117224 */ /* 0x000fe200078e0017 */
[----:B------:R-:W2:Y:S01]  /*45f50*/  LDL.LU R22, [R1+0x9404] ;  /* 0x0094040001167983 */ /* 0x000ea20000300800 */
[----:B------:R-:W2:Y:S02]  /*45f60*/  LDL.LU R23, [R1+0x9400] ;  /* 0x0094000001177983 */ /* 0x000ea40000300800 */
[----:B------:R-:W2:Y:S02]  /*45f70*/  LDL R18, [R1+0x48] ;  /* 0x0000480001127983 */ /* 0x000ea40000100800 */
[----:B------:R-:W2:Y:S01]  /*45f80*/  LDL R19, [R1+0x4c] ;  /* 0x00004c0001137983 */ /* 0x000ea20000100800 */
[----:B----4-:R-:W-:Y:S11]  /*45f90*/  HMMA.16816.F32.BF16 R4, R24, R12, R4 ;  /* 0x0000000c1804723c */ /* 0x010ff60000041804 */
[----:B------:R-:W-:Y:S11]  /*45fa0*/  @!UPT UIADD3 URZ, URZ, URZ, URZ ;  /* 0x0000003f3f3ff290 */ /* 0x000ff6000fffe03f */
[----:B------:R-:W-:Y:S02]  /*45fb0*/  @!UPT UIADD3 URZ, URZ, URZ, URZ ;  /* 0x0000003f3f3ff290 */ /* 0x000fe4000fffe03f */
[----:B------:R-:W-:Y:S02]  /*45fc0*/  IMAD.MOV.U32 R9, RZ, RZ, R6 ;  /* 0x000000ffff097224 */ /* 0x000fe400078e0006 */
[----:B------:R-:W-:Y:S01]  /*45fd0*/  IMAD.MOV.U32 R8, RZ, RZ, R7 ;  /* 0x000000ffff087224 */ /* 0x000fe200078e0007 */
[----:B--2---:R-:W-:Y:S01]  /*45fe0*/  STL.64 [R1+0x9340], R18 ;  /* 0x0093401201007387 */ /* 0x004fe20000100a00 */
[----:B------:R-:W-:Y:S02]  /*45ff0*/  STL.64 [R1+0x9338], R16 ;  /* 0x0093381001007387 */ /* 0x000fe40000100a00 */
[----:B------:R0:W-:Y:S02]  /*46000*/  STL.64 [R1+0x1040], R4 ;  /* 0x0010400401007387 */ /* 0x0001e40000100a00 */
[----:B------:R-:W2:Y:S01]  /*46010*/  LDL R14, [R1+0x8] ;  /* 0x00000800010e7983 */ /* 0x000ea20000100800 */
[----:B------:R-:W2:Y:S04]  /*46020*/  LDL R15, [R1+0xc] ;  /* 0x00000c00010f7983 */ /* 0x000ea80000100800 */
[----:B0-----:R-:W4:Y:S01]  /*46030*/  LDL.LU R4, [R1+0x810] ;  /* 0x0008100001047983 */ /* 0x001f220000300800 */
[----:B------:R-:W4:Y:S02]  /*46040*/  LDL.LU R5, [R1+0x814] ;  /* 0x0008140001057983 */ /* 0x000f240000300800 */
[----:B------:R-:W2:Y:S02]  /*46050*/  LDL.LU R6, [R1+0x818] ;  /* 0x0008180001067983 */ /* 0x000ea40000300800 */
[----:B------:R-:W2:Y:S02]  /*46060*/  LDL.LU R7, [R1+0x81c] ;  /* 0x00081c0001077983 */ /* 0x000ea40000300800 */
[----:B---3--:R-:W-:-:S02]  /*46070*/  IMAD.MOV.U32 R16, RZ, RZ, R20 ;  /* 0x000000ffff107224 */ /* 0x008fc400078e0014 */
[----:B------:R-:W-:Y:S01]  /*46080*/  IMAD.MOV.U32 R17, RZ, RZ, R21 ;  /* 0x000000ffff117224 */ /* 0x000fe200078e0015 */
[----:B------:R-:W3:Y:S01]  /*46090*/  LDL.LU R20, [R1+0x93fc] ;  /* 0x0093fc0001147983 */ /* 0x000ee20000300800 */
[----:B------:R-:W3:Y:S03]  /*460a0*/  LDL.LU R21, [R1+0x93f8] ;  /* 0x0093f80001157983 */ /* 0x000ee60000300800 */
[----:B------:R-:W-:Y:S04]  /*460b0*/  STL.64 [R1+0x9350], R16 ;  /* 0x0093501001007387 */ /* 0x000fe80000100a00 */
[----:B--2---:R0:W-:Y:S01]  /*460c0*/  STL.64 [R1+0x9318], R6 ;  /* 0x0093180601007387 */ /* 0x0041e20000100a00 */
[----:B----4-:R-:W-:Y:S03]  /*460d0*/  STL.64 [R1+0x9310], R4 ;  /* 0x0093100401007387 */ /* 0x010fe60000100a00 */
[----:B0-----:R-:W2:Y:S04]  /*460e0*/  LDL R6, [R1+0x28] ;  /* 0x0000280001067983 */ /* 0x001ea80000100800 */
[----:B------:R-:W2:Y:S01]  /*460f0*/  LDL R7, [R1+0x2c] ;  /* 0x00002c0001077983 */ /* 0x000ea20000100800 */
[----:B------:R-:W-:-:S02]  /*46100*/  IMAD.MOV.U32 R16, RZ, RZ, R0 ;  /* 0x000000ffff107224 */ /* 0x000fc400078e0000 */
[----:B------:R-:W-:Y:S02]  /*46110*/  IMAD.MOV.U32 R17, RZ, RZ, R2 ;  /* 0x000000ffff117224 */ /* 0x000fe400078e0002 */
[----:B------:R-:W4:Y:S01]  /*46120*/  LDL.LU R0, [R1+0x93f4] ;  /* 0x0093f40001007983 */ /* 0x000f220000300800 */
[----:B------:R-:W3:Y:S02]  /*46130*/  LDL.LU R2, [R1+0x93f0] ;  /* 0x0093f00001027983 */ /* 0x000ee40000300800 */
[----:B------:R0:W-:Y:S02]  /*46140*/  STL.64 [R1+0x9368], R16 ;  /* 0x0093681001007387 */ /* 0x0001e40000100a00 */
[----:B0-----:R-:W-:Y:S02]  /*46150*/  IMAD.MOV.U32 R16, RZ, RZ, R11 ;  /* 0x000000ffff107224 */ /* 0x001fe400078e000b */
[----:B------:R-:W-:Y:S01]  /*46160*/  IMAD.MOV.U32 R17, RZ, RZ, R10 ;  /* 0x000000ffff117224 */ /* 0x000fe200078e000a */
[----:B------:R-:W3:Y:S01]  /*46170*/  LDL.LU R11, [R1+0x93ec] ;  /* 0x0093ec00010b7983 */ /* 0x000ee20000300800 */
[----:B------:R-:W3:Y:S03]  /*46180*/  LDL.LU R10, [R1+0x93e8] ;  /* 0x0093e800010a7983 */ /* 0x000ee60000300800 */
[----:B------:R0:W-:Y:S02]  /*46190*/  STL.64 [R1+0x9380], R16 ;  /* 0x0093801001007387 */ /* 0x0001e40000100a00 */
[----:B0-----:R-:W-:-:S02]  /*461a0*/  IMAD.MOV.U32 R16, RZ, RZ, R29 ;  /* 0x000000ffff107224 */ /* 0x001fc400078e001d */
[----:B------:R-:W-:-:S05]  /*461b0*/  IMAD.MOV.U32 R17, RZ, RZ, R28 ;  /* 0x000000ffff117224 */ /* 0x000fca00078e001c */
[----:B------:R-:W-:Y:S04]  /*461c0*/  STL.64 [R1+0x9398], R16 ;  /* 0x0093981001007387 */ /* 0x000fe80000100a00 */
[----:B--2---:R-:W-:Y:S01]  /*461d0*/  STL.64 [R1+0x9348], R6 ;  /* 0x0093480601007387 */ /* 0x004fe20000100a00 */
[----:B------:R0:W-:Y:S03]  /*461e0*/  STL.64 [R1+0x9300], R14 ;  /* 0x0093000e01007387 */ /* 0x0001e60000100a00 */
[----:B0-----:R-:W2:Y:S01]  /*461f0*/  LDL.64 R14, [R1+0x18] ;  /* 0x00001800010e7983 */ /* 0x001ea20000100a00 */
[----:B------:R-:W-:Y:S02]  /*46200*/  IMAD.MOV.U32 R16, RZ, RZ, R23 ;  /* 0x000000ffff107224 */ /* 0x000fe400078e0017 */
[----:B------:R-:W-:Y:S01]  /*46210*/  IMAD.MOV.U32 R17, RZ, RZ, R22 ;  /* 0x000000ffff117224 */ /* 0x000fe200078e0016 */
[----:B--2---:R3:W-:Y:S01]  /*46220*/  STL.64 [R1+0x9320], R14 ;  /* 0x0093200e01007387 */ /* 0x0047e20000100a00 */
[----:B------:R-:W2:Y:S02]  /*46230*/  LDL.LU R12, [R1+0x820] ;  /* 0x00082000010c7983 */ /* 0x000ea40000300800 */
[----:B------:R-:W2:Y:S02]  /*46240*/  LDL.LU R13, [R1+0x824] ;  /* 0x00082400010d7983 */ /* 0x000ea40000300800 */
[----:B---3--:R-:W-:-:S02]  /*46250*/  IMAD.MOV.U32 R14, RZ, RZ, R10 ;  /* 0x000000ffff0e7224 */ /* 0x008fc400078e000a */
[----:B------:R-:W-:Y:S01]  /*46260*/  IMAD.MOV.U32 R15, RZ, RZ, R11 ;  /* 0x000000ffff0f7224 */ /* 0x000fe200078e000b */
[----:B------:R-:W3:Y:S01]  /*46270*/  LDL.LU R10, [R1+0x93e4] ;  /* 0x0093e400010a7983 */ /* 0x000ee20000300800 */
[----:B------:R-:W3:Y:S02]  /*46280*/  LDL.LU R11, [R1+0x93e0] ;  /* 0x0093e000010b7983 */ /* 0x000ee40000300800 */
[----:B------:R0:W-:Y:S02]  /*46290*/  STL.64 [R1+0x93b0], R16 ;  /* 0x0093b01001007387 */ /* 0x0001e40000100a00 */
[----:B0-----:R-:W-:Y:S02]  /*462a0*/  IMAD.MOV.U32 R16, RZ, RZ, R21 ;  /* 0x000000ffff107224 */ /* 0x001fe400078e0015 */
[----:B------:R-:W-:-:S05]  /*462b0*/  IMAD.MOV.U32 R17, RZ, RZ, R20 ;  /* 0x000000ffff117224 */ /* 0x000fca00078e0014 */
[----:B------:R-:W-:Y:S01]  /*462c0*/  STL.64 [R1+0x93c8], R16 ;  /* 0x0093c81001007387 */ /* 0x000fe20000100a00 */
[----:B------:R-:W-:Y:S03]  /*462d0*/  STL.64 [R1+0x9360], R14 ;  /* 0x0093600e01007387 */ /* 0x000fe60000100a00 */
[----:B--2---:R0:W-:Y:S04]  /*462e0*/  STL.64 [R1+0x9358], R12 ;  /* 0x0093580c01007387 */ /* 0x0041e80000100a00 */
        /* <DEDUP_REMOVED lines=18> */
[----:B------:R-:W-:-:S02]  /*46410*/  IMAD.MOV.U32 R16, RZ, RZ, R2 ;  /* 0x000000ffff107224 */ /* 0x000fc400078e0002 */
[----:B----4-:R-:W-:Y:S01]  /*46420*/  IMAD.MOV.U32 R17, RZ, RZ, R0 ;  /* 0x000000ffff117224 */ /* 0x010fe200078e0000 */
[----:B--2---:R-:W-:Y:S01]  /*46430*/  STL.64 [R1+0x93d8], R14 ;  /* 0x0093d80e01007387 */ /* 0x004fe20000100a00 */
[----:B------:R0:W-:Y:S03]  /*46440*/  STL.64 [R1+0x93d0], R12 ;  /* 0x0093d00c01007387 */ /* 0x0001e60000100a00 */
[----:B0-----:R-:W2:Y:S01]  /*46450*/  LDL.LU.64 R12, [R1+0x1050] ;  /* 0x00105000010c7983 */ /* 0x001ea20000300a00 */
[----:B------:R-:W2:Y:S02]  /*46460*/  LDL.LU.64 R14, [R1+0x1058] ;  /* 0x00105800010e7983 */ /* 0x000ea40000300a00 */
[----:B------:R-:W4:Y:S02]  /*46470*/  LDL.LU.64 R4, [R1+0x10c0] ;  /* 0x0010c00001047983 */ /* 0x000f240000300a00 */
[----:B------:R-:W4:Y:S01]  /*46480*/  LDL.LU.64 R6, [R1+0x10c8] ;  /* 0x0010c80001067983 */ /* 0x000f220000300a00 */
[----:B------:R-:W4:Y:S01]  /*46490*/  LDL.LU.64 R20, [R1+0x10b0] ;  /* 0x0010b00001147983 */ /* 0x000f220000300a00 */
[----:B------:R-:W4:Y:S02]  /*464a0*/  LDL.LU.64 R22, [R1+0x10b8] ;  /* 0x0010b80001167983 */ /* 0x000f240000300a00 */
[----:B------:R0:W-:Y:S02]  /*464b0*/  STL [R1+0x8d60], R8 ;  /* 0x008d600801007387 */ /* 0x0001e40000100800 */
[----:B------:R1:W-:Y:S01]  /*464c0*/  STL [R1+0x8d5c], R9 ;  /* 0x008d5c0901007387 */ /* 0x0003e20000100800 */
[----:B---3--:R3:W-:Y:S04]  /*464d0*/  STL.64 [R1+0x92e0], R10 ;  /* 0x0092e00a01007387 */ /* 0x0087e80000100a00 */
[----:B0-----:R-:W4:Y:S01]  /*464e0*/  LDL.LU R8, [R1+0x7f0] ;  /* 0x0007f00001087983 */ /* 0x001f220000300800 */
[----:B-1----:R-:W4:Y:S03]  /*464f0*/  LDL.LU R9, [R1+0x7f4] ;  /* 0x0007f40001097983 */ /* 0x002f260000300800 */
[----:B---3--:R-:W3:Y:S01]  /*46500*/  LDL.LU R10, [R1+0x7f8] ;  /* 0x0007f800010a7983 */ /* 0x008ee20000300800 */
[----:B------:R-:W3:Y:S01]  /*46510*/  LDL.LU R11, [R1+0x7fc] ;  /* 0x0007fc00010b7983 */ /* 0x000ee20000300800 */
[C---:B--2---:R-:W-:Y:S02]  /*46520*/  HMMA.16816.F32.BF16 R16, R24.reuse, R16, R12 ;  /* 0x000000101810723c */ /* 0x044fe4000004180c */
[----:B---3--:R-:W-:Y:S01]  /*46530*/  STL.64 [R1+0x92f8], R10 ;  /* 0x0092f80a01007387 */ /* 0x008fe20000100a00 */
[----:B----4-:R0:W-:Y:S03]  /*46540*/  STL.64 [R1+0x92f0], R8 ;  /* 0x0092f00801007387 */ /* 0x0101e60000100a00 */
[----:B0-----:R-:W2:Y:S01]  /*46550*/  LDL.LU R8, [R1+0x800] ;  /* 0x0008000001087983 */ /* 0x001ea20000300800 */
[----:B------:R-:W2:Y:S02]  /*46560*/  LDL.LU R9, [R1+0x804] ;  /* 0x0008040001097983 */ /* 0x000ea40000300800 */
[----:B------:R-:W2:Y:S02]  /*46570*/  LDL.LU R10, [R1+0x808] ;  /* 0x00080800010a7983 */ /* 0x000ea40000300800 */
[----:B------:R-:W2:Y:S01]  /*46580*/  LDL.LU R11, [R1+0x80c] ;  /* 0x00080c00010b7983 */ /* 0x000ea20000300800 */
[----:B------:R-:W3:Y:S01]  /*46590*/  LDL.LU.64 R14, [R1+0x93d8] ;  /* 0x0093d800010e7983 */ /* 0x000ee20000300a00 */
[----:B------:R-:W3:Y:S10]  /*465a0*/  LDL.LU.64 R12, [R1+0x93d0] ;  /* 0x0093d000010c7983 */ /* 0x000ef40000300a00 */
[----:B------:R0:W-:Y:S02]  /*465b0*/  STL.64 [R1+0x1050], R16 ;  /* 0x0010501001007387 */ /* 0x0001e40000100a00 */
[----:B------:R3:W-:Y:S01]  /*465c0*/  STL.64 [R1+0x1058], R18 ;  /* 0x0010581201007387 */ /* 0x0007e20000100a00 */
        /* <DEDUP_REMOVED lines=35> */
[----:B0-----:R-:W1:Y:S02]  /*46800*/  LDL.LU.64 R16, [R1+0x9350] ;  /* 0x0093500001107983 */ /* 0x001e640000300a00 */
[C---:B-1----:R-:W-:Y:S02]  /*46810*/  HMMA.16816.F32.BF16 R16, R24.reuse, R16, R4 ;  /* 0x000000101810723c */ /* 0x042fe40000041804 */
[----:B------:R-:W3:Y:S11]  /*46820*/  LDL.LU.64 R6, [R1+0x9348] ;  /* 0x0093480001067983 */ /* 0x000ef60000300a00 */
[----:B------:R-:W-:Y:S10]  /*46830*/  @!UPT UIADD3 URZ, URZ, URZ, URZ ;  /* 0x0000003f3f3ff290 */ /* 0x000ff4000fffe03f */
[----:B------:R-:W-:Y:S01]  /*46840*/  STL.64 [R1+0x13d0], R16 ;  /* 0x0013d01001007387 */ /* 0x000fe20000100a00 */
[----:B------:R0:W-:Y:S03]  /*46850*/  STL.64 [R1+0x13d8], R18 ;  /* 0x0013d81201007387 */ /* 0x0001e60000100a00 */
[----:B0-----:R-:W4:Y:S01]  /*46860*/  LDL.LU.64 R18, [R1+0x9340] ;  /* 0x0093400001127983 */ /* 0x001f220000300a00 */
[----:B------:R-:W2:Y:S02]  /*46870*/  LDL.LU.64 R16, [R1+0x9338] ;  /* 0x0093380001107983 */ /* 0x000ea40000300a00 */
[----:B--2---:R-:W-:Y:S01]  /*46880*/  HMMA.16816.F32.BF16 R24, R24, R16, R20 ;  /* 0x000000101818723c */ /* 0x004fe20000041814 */
[----:B------:R-:W3:Y:S01]  /*46890*/  LDL.LU.64 R22, [R1+0x9330] ;  /* 0x0093300001167983 */ /* 0x000ee20000300a00 */
[----:B------:R-:W3:Y:S11]  /*468a0*/  LDL.LU.64 R20, [R1+0x9328] ;  /* 0x0093280001147983 */ /* 0x000ef60000300a00 */
[----:B------:R-:W-:Y:S10]  /*468b0*/  @!UPT UIADD3 URZ, URZ, URZ, URZ ;  /* 0x0000003f3f3ff290 */ /* 0x000ff4000fffe03f */
[----:B------:R0:W-:Y:S01]  /*468c0*/  STL.64 [R1+0x13c0], R24 ;  /* 0x0013c01801007387 */ /* 0x0001e20000100a00 */
[----:B------:R1:W-:Y:S03]  /*468d0*/  STL.64 [R1+0x13c8], R26 ;  /* 0x0013c81a01007387 */ /* 0x0003e60000100a00 */
[----:B0-----:R-:W2:Y:S01]  /*468e0*/  LDL.LU R24, [R1+0x7d0] ;  /* 0x0007d00001187983 */ /* 0x001ea20000300800 */
[----:B------:R-:W2:Y:S02]  /*468f0*/  LDL.LU R25, [R1+0x7d4] ;  /* 0x0007d40001197983 */ /* 0x000ea40000300800 */
[----:B-1----:R-:W2:Y:S02]  /*46900*/  LDL.LU R26, [R1+0x7d8] ;  /* 0x0007d800011a7983 */ /* 0x002ea40000300800 */
[----:B------:R-:W2:Y:S01]  /*46910*/  LDL.LU R27, [R1+0x7dc] ;  /* 0x0007dc00011b7983 */ /* 0x000ea20000300800 */
[C---:B---3--:R-:W-:Y:S01]  /*46920*/  HMMA.16816.F32.BF16 R4, R20.reuse, R6, R12 ;  /* 0x000000061404723c */ /* 0x048fe2000004180c */
[----:B--2---:R-:W-:Y:S01]  /*46930*/  STL.64 [R1+0x92d0], R26 ;  /* 0x0092d01a01007387 */ /* 0x004fe20000100a00 */
[----:B------:R0:W-:Y:S03]  /*46940*/  STL.64 [R1+0x92c8], R24 ;  /* 0x0092c81801007387 */ /* 0x0001e60000100a00 */
[----:B0-----:R-:W2:Y:S01]  /*46950*/  LDL.LU R24, [R1+0x7e0] ;  /* 0x0007e00001187983 */ /* 0x001ea20000300800 */
[----:B------:R-:W2:Y:S02]  /*46960*/  LDL.LU R25, [R1+0x7e4] ;  /* 0x0007e40001197983 */ /* 0x000ea40000300800 */
[----:B------:R-:W2:Y:S02]  /*46970*/  LDL.LU R26, [R1+0x7e8] ;  /* 0x0007e800011a7983 */ /* 0x000ea40000300800 */
[----:B------:R-:W2:Y:S01]  /*46980*/  LDL.LU R27, [R1+0x7ec] ;  /* 0x0007ec00011b7983 */ /* 0x000ea20000300800 */
[----:B----4-:R0:W-:Y:S04]  /*46990*/  STL.64 [R1+0x9220], R18 ;  /* 0x0092201201007387 */ /* 0x0101e80000100a00 */
[----:B0-----:R-:W3:Y:S01]  /*469a0*/  LDL.64 R18, [R1+0x38] ;  /* 0x0000380001127983 */ /* 0x001ee20000100a00 */
[----:B------:R-:W4:Y:S07]  /*469b0*/  LDL.LU.64 R14, [R1+0x9320] ;  /* 0x00932000010e7983 */ /* 0x000f2e0000300a00 */
[----:B------:R-:W-:Y:S02]  /*469c0*/  STL.64 [R1+0x13b0], R4 ;  /* 0x0013b00401007387 */ /* 0x000fe40000100a00 */
[----:B------:R0:W-:Y:S02]  /*469d0*/  STL.64 [R1+0x13b8], R6 ;  /* 0x0013b80601007387 */ /* 0x0001e40000100a00 */
[----:B0-----:R-:W4:Y:S01]  /*469e0*/  LDL.LU.64 R6, [R1+0x9318] ;  /* 0x0093180001067983 */ /* 0x001f220000300a00 */
[----:B------:R-:W4:Y:S02]  /*469f0*/  LDL.LU.64 R4, [R1+0x9310] ;  /* 0x0093100001047983 */ /* 0x000f240000300a00 */
[C---:B----4-:R-:W-:Y:S01]  /*46a00*/  HMMA.16816.F32.BF16 R4, R20.reuse, R14, R4 ;  /* 0x0000000e1404723c */ /* 0x050fe20000041804 */
[----:B------:R-:W-:Y:S11]  /*46a10*/  IMAD.MOV.U32 R2, RZ, RZ, R15 ;  /* 0x000000ffff027224 */ /* 0x000ff600078e000f */
[----:B------:R-:W-:Y:S11]  /*46a20*/  @!UPT UIADD3 URZ, URZ, URZ, URZ ;  /* 0x0000003f3f3ff290 */ /* 0x000ff6000fffe03f */
[----:B------:R0:W-:Y:S01]  /*46a30*/  STL.64 [R1+0x13a0], R4 ;  /* 0x0013a00401007387 */ /* 0x0001e20000100a00 */
[----:B------:R1:W-:Y:S02]  /*46a40*/  STL.64 [R1+0x13a8], R6 ;  /* 0x0013a80601007387 */ /* 0x0003e40000100a00 */
[----:B0-----:R-:W-:Y:S01]  /*46a50*/  IMAD.MOV.U32 R4, RZ, RZ, R14 ;  /* 0x000000ffff047224 */ /* 0x001fe200078e000e */
[----:B-1----:R-:W4:Y:S01]  /*46a60*/  LDL.LU.64 R6, [R1+0x9308] ;  /* 0x0093080001067983 */ /* 0x002f220000300a00 */
[----:B------:R-:W2:Y:S02]  /*46a70*/  LDL.LU.64 R14, [R1+0x9300] ;  /* 0x00930000010e7983 */ /* 0x000ea40000300a00 */
[C---:B--2---:R-:W-:Y:S01]  /*46a80*/  HMMA.16816.F32.BF16 R12, R20.reuse, R14, R8 ;  /* 0x0000000e140c723c */ /* 0x044fe20000041808 */
[----:B------:R-:W2:Y:S01]  /*46a90*/  LDL.LU.64 R10, [R1+0x92f8] ;  /* 0x0092f800010a7983 */ /* 0x000ea20000300a00 */
[----:B------:R-:W2:Y:S11]  /*46aa0*/  LDL.LU.64 R8, [R1+0x92f0] ;  /* 0x0092f00001087983 */ /* 0x000eb60000300a00 */
[----:B------:R-:W-:Y:S10]  /*46ab0*/  @!UPT UIADD3 URZ, URZ, URZ, URZ ;  /* 0x0000003f3f3ff290 */ /* 0x000ff4000fffe03f */
[----:B------:R-:W-:Y:S01]  /*46ac0*/  STL.64 [R1+0x1390], R12 ;  /* 0x0013900c01007387 */ /* 0x000fe20000100a00 */
[----:B------:R0:W-:Y:S03]  /*46ad0*/  STL.64 [R1+0x1398], R14 ;  /* 0x0013980e01007387 */ /* 0x0001e60000100a00 */
[----:B0-----:R-:W2:Y:S02]  /*46ae0*/  LDL.LU.64 R14, [R1+0x92e8] ;  /* 0x0092e800010e7983 */ /* 0x001ea40000300a00 */
[C---:B--2---:R-:W-:Y:S11]  /*46af0*/  HMMA.16816.F32.BF16 R8, R20.reuse, R14, R8 ;  /* 0x0000000e1408723c */ /* 0x044ff60000041808 */
[----:B------:R-:W-:Y:S11]  /*46b00*/  @!UPT UIADD3 URZ, URZ, URZ, URZ ;  /* 0x0000003f3f3ff290 */ /* 0x000ff6000fffe03f */
[----:B------:R-:W-:Y:S01]  /*46b10*/  @!UPT UIADD3 URZ, URZ, URZ, URZ ;  /* 0x0000003f3f3ff290 */ /* 0x000fe2000fffe03f */
[----:B------:R-:W-:Y:S01]  /*46b20*/  STL.64 [R1+0x1380], R8 ;  /* 0x0013800801007387 */ /* 0x000fe20000100a00 */
[----:B------:R0:W-:Y:S03]  /*46b30*/  STL.64 [R1+0x1388], R10 ;  /* 0x0013880a01007387 */ /* 0x0001e60000100a00 */
[----:B0-----:R-:W2:Y:S01]  /*46b40*/  LDL.LU.64 R10, [R1+0x92e0] ;  /* 0x0092e000010a7983 */ /* 0x001ea20000300a00 */
[----:B------:R0:W-:Y:S02]  /*46b50*/  STL.64 [R1+0x9268], R14 ;  /* 0x0092680e01007387 */ /* 0x0001e40000100a00 */
[----:B----4-:R-:W-:Y:S02]  /*46b60*/  IMAD.MOV.U32 R12, RZ, RZ, R6 ;  /* 0x000000ffff0c7224 */ /* 0x010fe400078e0006 */
[----:B------:R-:W-:Y:S01]  /*46b70*/  IMAD.MOV.U32 R13, RZ, RZ, R7 ;  /* 0x000000ffff0d7224 */ /* 0x000fe200078e0007 */
[----:B------:R-:W4:Y:S01]  /*46b80*/  LDL.LU R6, [R1+0x92dc] ;  /* 0x0092dc0001067983 */ /* 0x000f220000300800 */
[----:B------:R-:W4:Y:S03]  /*46b90*/  LDL.LU R7, [R1+0x92d8] ;  /* 0x0092d80001077983 */ /* 0x000f260000300800 */
[----:B0-----:R-:W3:Y:S01]  /*46ba0*/  LDL.LU R14, [R1+0xc18] ;  /* 0x000c1800010e7983 */ /* 0x001ee20000300800 */
[----:B------:R-:W3:Y:S01]  /*46bb0*/  LDL.LU R15, [R1+0xc1c] ;  /* 0x000c1c00010f7983 */ /* 0x000ee20000300800 */
[C---:B--2---:R-:W-:Y:S11]  /*46bc0*/  HMMA.16816.F32.BF16 R24, R20.reuse, R10, R24 ;  /* 0x0000000a1418723c */ /* 0x044ff60000041818 */
[----:B------:R-:W-:Y:S11]  /*46bd0*/  @!UPT UIADD3 URZ, URZ, URZ, URZ ;  /* 0x0000003f3f3ff290 */ /* 0x000ff6000fffe03f */
[----:B------:R-:W-:Y:S01]  /*46be0*/  @!UPT UIADD3 URZ, URZ, URZ, URZ ;  /* 0x0000003f3f3ff290 */ /* 0x000fe2000fffe03f */
[----:B------:R-:W-:Y:S01]  /*46bf0*/  STL.64 [R1+0x1370], R24 ;  /* 0x0013701801007387 */ /* 0x000fe20000100a00 */
[----:B------:R0:W-:Y:S03]  /*46c00*/  STL.64 [R1+0x1378], R26 ;  /* 0x0013781a01007387 */ /* 0x0001e60000100a00 */
[----:B0-----:R-:W2:Y:S01]  /*46c10*/  LDL.LU.64 R26, [R1+0x92d0] ;  /* 0x0092d000011a7983 */ /* 0x001ea20000300a00 */
[----:B------:R-:W2:Y:S02]  /*46c20*/  LDL.LU.64 R24, [R1+0x92c8] ;  /* 0x0092c80001187983 */ /* 0x000ea40000300a00 */
[----:B------:R-:W-:Y:S02]  /*46c30*/  STL [R1+0x91c4], R10 ;  /* 0x0091c40a01007387 */ /* 0x000fe40000100800 */
[----:B------:R2:W-:Y:S01]  /*46c40*/  STL [R1+0x91c0], R11 ;  /* 0x0091c00b01007387 */ /* 0x0005e20000100800 */
[C---:B---3--:R-:W-:Y:S01]  /*46c50*/  HMMA.16816.F32.BF16 R12, R20.reuse, R18, R12 ;  /* 0x00000012140c723c */ /* 0x048fe2000004180c */
[----:B----4-:R-:W-:Y:S07]  /*46c60*/  STL.64 [R1+0x91b8], R6 ;  /* 0x0091b80601007387 */ /* 0x010fee0000100a00 */
[----:B--2---:R-:W-:Y:S01]  /*46c70*/  HMMA.16816.F32.BF16 R8, R20, R6, R24 ;  /* 0x000000061408723c */ /* 0x004fe20000041818 */
[----:B------:R-:W0:Y:S11]  /*46c80*/  LDSM.16.MT88.4 R24, [R3+0x4100] ;  /* 0x004100000318783b */ /* 0x000e360000004200 */
[----:B------:R-:W-:Y:S11]  /*46c90*/  @!UPT UIADD3 URZ, URZ, URZ, URZ ;  /* 0x0000003f3f3ff290 */ /* 0x000ff6000fffe03f */
[----:B------:R1:W-:Y:S01]  /*46ca0*/  STL.64 [R1+0x1360], R8 ;  /* 0x0013600801007387 */ /* 0x0003e20000100a00 */
[----:B------:R-:W-:Y:S02]  /*46cb0*/  STL.64 [R1+0x1368], R10 ;  /* 0x0013680a01007387 */ /* 0x000fe40000100a00 */
[----:B-1----:R-:W-:Y:S01]  /*46cc0*/  IMAD.MOV.U32 R9, RZ, RZ, R18 ;  /* 0x000000ffff097224 */ /* 0x002fe200078e0012 */
[----:B0-----:R-:W-:Y:S01]  /*46cd0*/  STL.64 [R1+0x90e8], R26 ;  /* 0x0090e81a01007387 */ /* 0x001fe20000100a00 */
[----:B------:R0:W-:Y:S02]  /*46ce0*/  STL.64 [R1+0x90e0], R24 ;  /* 0x0090e01801007387 */ /* 0x0001e40000100a00 */
[----:B------:R-:W-:Y:S02]  /*46cf0*/  STL.64 [R1+0x1a00], R12 ;  /* 0x001a000c01007387 */ /* 0x000fe40000100a00 */
[----:B------:R-:W-:Y:S01]  /*46d00*/  STL.64 [R1+0x1a08], R14 ;  /* 0x001a080e01007387 */ /* 0x000fe20000100a00 */
[----:B------:R-:W-:Y:S04]  /*46d10*/  STL [R1+0x9288], R9 ;  /* 0x0092880901007387 */ /* 0x000fe80000100800 */
[----:B0-----:R-:W2:Y:S01]  /*46d20*/  LDL.LU R24, [R1+0x790] ;  /* 0x0007900001187983 */ /* 0x001ea20000300800 */
[----:B------:R-:W2:Y:S02]  /*46d30*/  LDL.LU R25, [R1+0x794] ;  /* 0x0007940001197983 */ /* 0x000ea40000300800 */
[----:B------:R-:W3:Y:S02]  /*46d40*/  LDL.LU R26, [R1+0x798] ;  /* 0x00079800011a7983 */ /* 0x000ee40000300800 */
[----:B------:R-:W3:Y:S02]  /*46d50*/  LDL.LU R27, [R1+0x79c] ;  /* 0x00079c00011b7983 */ /* 0x000ee40000300800 */
[----:B---3--:R0:W-:Y:S01]  /*46d60*/  STL.64 [R1+0x91e0], R26 ;  /* 0x0091e01a01007387 */ /* 0x0081e20000100a00 */
[----:B--2---:R-:W-:Y:S02]  /*46d70*/  STL.64 [R1+0x91d8], R24 ;  /* 0x0091d81801007387 */ /* 0x004fe40000100a00 */
[----:B0-----:R-:W-:-:S02]  /*46d80*/  IMAD.MOV.U32 R26, RZ, RZ, R4 ;  /* 0x000000ffff1a7224 */ /* 0x001fc400078e0004 */
[----:B------:R-:W-:-:S05]  /*46d90*/  IMAD.MOV.U32 R27, RZ, RZ, R2 ;  /* 0x000000ffff1b7224 */ /* 0x000fca00078e0002 */
[----:B------:R0:W-:Y:S04]  /*46da0*/  STL.64 [R1+0x91f0], R26 ;  /* 0x0091f01a01007387 */ /* 0x0001e80000100a00 */
[----:B0-----:R-:W2:Y:S04]  /*46db0*/  LDL.64 R26, [R1+0x28] ;  /* 0x00002800011a7983 */ /* 0x001ea80000100a00 */
[----:B--2---:R0:W-:Y:S01]  /*46dc0*/  STL.64 [R1+0x9218], R26 ;  /* 0x0092181a01007387 */ /* 0x0041e20000100a00 */
[----:B------:R-:W2:Y:S02]  /*46dd0*/  LDL.LU R24, [R1+0x7c0] ;  /* 0x0007c00001187983 */ /* 0x000ea40000300800 */
[----:B------:R-:W2:Y:S01]  /*46de0*/  LDL.LU R25, [R1+0x7c4] ;  /* 0x0007c40001197983 */ /* 0x000ea20000300800 */
[----:B0-----:R-:W3:Y:S01]  /*46df0*/  LDL.LU R26, [R1+0x7c8] ;  /* 0x0007c800011a7983 */ /* 0x001ee20000300800 */
[----:B------:R-:W3:Y:S02]  /*46e00*/  LDL.LU R27, [R1+0x7cc] ;  /* 0x0007cc00011b7983 */ /* 0x000ee40000300800 */
[----:B------:R-:W-:Y:S01]  /*46e10*/  IMAD.MOV.U32 R0, RZ, RZ, R19 ;  /* 0x000000ffff007224 */ /* 0x000fe200078e0013 */
[----:B---3--:R-:W-:Y:S01]  /*46e20*/  STL.64 [R1+0x9230], R26 ;  /* 0x0092301a01007387 */ /* 0x008fe20000100a00 */
[----:B--2---:R-:W-:Y:S02]  /*46e30*/  STL.64 [R1+0x9228], R24 ;  /* 0x0092281801007387 */ /* 0x004fe40000100a00 */
[----:B------:R-:W2:Y:S02]  /*46e40*/  LDL R18, [R1+0x58] ;  /* 0x0000580001127983 */ /* 0x000ea40000100800 */
[----:B------:R-:W2:Y:S02]  /*46e50*/  LDL R19, [R1+0x5c] ;  /* 0x00005c0001137983 */ /* 0x000ea40000100800 */
[----:B--2---:R0:W-:Y:S04]  /*46e60*/  STL.64 [R1+0x9238], R18 ;  /* 0x0092381201007387 */ /* 0x0041e80000100a00 */
[----:B0-----:R-:W2:Y:S04]  /*46e70*/  LDL.64 R18, [R1+0x68] ;  /* 0x0000680001127983 */ /* 0x001ea80000100a00 */
[----:B--2---:R0:W-:Y:S01]  /*46e80*/  STL.64 [R1+0x9250], R18 ;  /* 0x0092501201007387 */ /* 0x0041e20000100a00 */
[----:B------:R-:W2:Y:S02]  /*46e90*/  LDL.LU R24, [R1+0xb90] ;  /* 0x000b900001187983 */ /* 0x000ea40000300800 */
[----:B------:R-:W2:Y:S02]  /*46ea0*/  LDL.LU R25, [R1+0xb94] ;  /* 0x000b940001197983 */ /* 0x000ea40000300800 */
[----:B------:R-:W3:Y:S01]  /*46eb0*/  LDL.LU R26, [R1+0xb98] ;  /* 0x000b9800011a7983 */ /* 0x000ee20000300800 */
[----:B------:R-:W3:Y:S04]  /*46ec0*/  LDL.LU R27, [R1+0xb9c] ;  /* 0x000b9c00011b7983 */ /* 0x000ee80000300800 */
[----:B0-----:R-:W4:Y:S04]  /*46ed0*/  LDL R18, [R1+0x78] ;  /* 0x0000780001127983 */ /* 0x001f280000100800 */
[----:B------:R-:W4:Y:S04]  /*46ee0*/  LDL R19, [R1+0x7c] ;  /* 0x00007c0001137983 */ /* 0x000f280000100800 */
[----:B----4-:R-:W-:Y:S01]  /*46ef0*/  STL.64 [R1+0x9270], R18 ;  /* 0x0092701201007387 */ /* 0x010fe20000100a00 */
[----:B---3--:R-:W-:Y:S02]  /*46f00*/  STL.64 [R1+0x9248], R26 ;  /* 0x0092481a01007387 */ /* 0x008fe40000100a00 */
[----:B--2---:R0:W-:Y:S02]  /*46f10*/  STL.64 [R1+0x9240], R24 ;  /* 0x0092401801007387 */ /* 0x0041e40000100a00 */
[----:B0-----:R-:W2:Y:S01]  /*46f20*/  LDL.LU R24, [R1+0xba0] ;  /* 0x000ba00001187983 */ /* 0x001ea20000300800 */
[----:B------:R-:W2:Y:S02]  /*46f30*/  LDL.LU R25, [R1+0xba4] ;  /* 0x000ba40001197983 */ /* 0x000ea40000300800 */
[----:B------:R-:W3:Y:S02]  /*46f40*/  LDL.LU R26, [R1+0xba8] ;  /* 0x000ba800011a7983 */ /* 0x000ee40000300800 */
[----:B------:R-:W3:Y:S01]  /*46f50*/  LDL.LU R27, [R1+0xbac] ;  /* 0x000bac00011b7983 */ /* 0x000ee20000300800 */
[----:B------:R-:W4:Y:S01]  /*46f60*/  LDL.LU R16, [R1+0xbc0] ;  /* 0x000bc00001107983 */ /* 0x000f220000300800 */
        /* <DEDUP_REMOVED lines=10> */
[----:B------:R-:W2:Y:S02]  /*47010*/  LDL.LU R11, [R1+0xbdc] ;  /* 0x000bdc00010b7983 */ /* 0x000ea40000300800 */
[----:B--2---:R0:W-:Y:S01]  /*47020*/  STL.64 [R1+0x9298], R10 ;  /* 0x0092980a01007387 */ /* 0x0041e20000100a00 */
[----:B------:R-:W-:Y:S03]  /*47030*/  STL.64 [R1+0x9290], R8 ;  /* 0x0092900801007387 */ /* 0x000fe60000100a00 */
[----:B0-----:R-:W2:Y:S04]  /*47040*/  LDL.64 R10, [R1+0xa8] ;  /* 0x0000a800010a7983 */ /* 0x001ea80000100a00 */
[----:B--2---:R0:W-:Y:S04]  /*47050*/  STL.64 [R1+0x92a8], R10 ;  /* 0x0092a80a01007387 */ /* 0x0041e80000100a00 */
[----:B0-----:R-:W2:Y:S04]  /*47060*/  LDL R10, [R1+0xb8] ;  /* 0x0000b800010a7983 */ /* 0x001ea80000100800 */
[----:B------:R-:W2:Y:S04]  /*47070*/  LDL R11, [R1+0xbc] ;  /* 0x0000bc00010b7983 */ /* 0x000ea80000100800 */
[----:B--2---:R0:W-:Y:S04]  /*47080*/  STL.64 [R1+0x92c0], R10 ;  /* 0x0092c00a01007387 */ /* 0x0041e80000100a00 */
[----:B0-----:R-:W2:Y:S01]  /*47090*/  LDL.64 R10, [R1+0xc8] ;  /* 0x0000c800010a7983 */ /* 0x001ea20000100a00 */
[----:B------:R0:W-:Y:S02]  /*470a0*/  STL.64 [R1+0x9280], R18 ;  /* 0x0092801201007387 */ /* 0x0001e40000100a00 */
[----:B----4-:R1:W-:Y:S01]  /*470b0*/  STL.64 [R1+0x9278], R16 ;  /* 0x0092781001007387 */ /* 0x0103e20000100a00 */
[----:B0-----:R-:W4:Y:S04]  /*470c0*/  LDL.64 R18, [R1+0x98] ;  /* 0x0000980001127983 */ /* 0x001f280000100a00 */
[----:B----4-:R0:W-:Y:S01]  /*470d0*/  STL.64 [R1+0x92a0], R18 ;  /* 0x0092a01201007387 */ /* 0x0101e20000100a00 */
[----:B-1----:R-:W4:Y:S02]  /*470e0*/  LDL.LU R16, [R1+0xbe0] ;  /* 0x000be00001107983 */ /* 0x002f240000300800 */
[----:B------:R-:W4:Y:S01]  /*470f0*/  LDL.LU R17, [R1+0xbe4] ;  /* 0x000be40001117983 */ /* 0x000f220000300800 */
[----:B0-----:R-:W3:Y:S01]  /*47100*/  LDL.LU R18, [R1+0xbe8] ;  /* 0x000be80001127983 */ /* 0x001ee20000300800 */
[----:B------:R-:W3:Y:S01]  /*47110*/  LDL.LU R19, [R1+0xbec] ;  /* 0x000bec0001137983 */ /* 0x000ee20000300800 */
[----:B--2---:R-:W-:Y:S02]  /*47120*/  HMMA.16816.F32.BF16 R4, R20, R10, R4 ;  /* 0x0000000a1404723c */ /* 0x004fe40000041804 */
[----:B---3--:R-:W-:Y:S01]  /*47130*/  STL.64 [R1+0x92b8], R18 ;  /* 0x0092b81201007387 */ /* 0x008fe20000100a00 */
[----:B----4-:R0:W-:Y:S03]  /*47140*/  STL.64 [R1+0x92b0], R16 ;  /* 0x0092b01001007387 */ /* 0x0101e60000100a00 */
[----:B0-----:R-:W2:Y:S01]  /*47150*/  LDL.LU R16, [R1+0xbf0] ;  /* 0x000bf00001107983 */ /* 0x001ea20000300800 */
[----:B------:R-:W2:Y:S02]  /*47160*/  LDL.LU R17, [R1+0xbf4] ;  /* 0x000bf40001117983 */ /* 0x000ea40000300800 */
[----:B------:R-:W2:Y:S02]  /*47170*/  LDL.LU R18, [R1+0xbf8] ;  /* 0x000bf80001127983 */ /* 0x000ea40000300800 */
[----:B------:R-:W2:Y:S01]  /*47180*/  LDL.LU R19, [R1+0xbfc] ;  /* 0x000bfc0001137983 */ /* 0x000ea20000300800 */
[----:B------:R-:W3:Y:S01]  /*47190*/  LDL.64 R14, [R1+0x88] ;  /* 0x00008800010e7983 */ /* 0x000ee20000100a00 */
[----:B------:R-:W-:Y:S02]  /*471a0*/  STL.64 [R1+0x9260], R26 ;  /* 0x0092601a01007387 */ /* 0x000fe40000100a00 */
[----:B------:R0:W-:Y:S02]  /*471b0*/  STL.64 [R1+0x9258], R24 ;  /* 0x0092581801007387 */ /* 0x0001e40000100a00 */
[----:B0-----:R-:W4:Y:S01]  /*471c0*/  LDL.LU R24, [R1+0xbb0] ;  /* 0x000bb00001187983 */ /* 0x001f220000300800 */
[----:B------:R-:W4:Y:S02]  /*471d0*/  LDL.LU R25, [R1+0xbb4] ;  /* 0x000bb40001197983 */ /* 0x000f240000300800 */
[----:B------:R-:W4:Y:S02]  /*471e0*/  LDL.LU R26, [R1+0xbb8] ;  /* 0x000bb800011a7983 */ /* 0x000f240000300800 */
[----:B------:R-:W4:Y:S01]  /*471f0*/  LDL.LU R27, [R1+0xbbc] ;  /* 0x000bbc00011b7983 */ /* 0x000f220000300800 */
[----:B------:R0:W-:Y:S01]  /*47200*/  STL.64 [R1+0x19f0], R4 ;  /* 0x0019f00401007387 */ /* 0x0001e20000100a00 */
[----:B------:R-:W-:Y:S02]  /*47210*/  STL.64 [R1+0x19f8], R6 ;  /* 0x0019f80601007387 */ /* 0x000fe40000100a00 */
[----:B0-----:R-:W-:-:S02]  /*47220*/  IMAD.MOV.U32 R5, RZ, RZ, R10 ;  /* 0x000000ffff057224 */ /* 0x001fc400078e000a */
[----:B------:R-:W-:Y:S02]  /*47230*/  IMAD.MOV.U32 R4, RZ, RZ, R11 ;  /* 0x000000ffff047224 */ /* 0x000fe400078e000b */
[----:B------:R-:W2:Y:S02]  /*47240*/  LDL.LU.64 R10, [R1+0x92c0] ;  /* 0x0092c000010a7983 */ /* 0x000ea40000300a00 */
[C---:B--2---:R-:W-:Y:S02]  /*47250*/  HMMA.16816.F32.BF16 R8, R20.reuse, R10, R16 ;  /* 0x0000000a1408723c */ /* 0x044fe40000041810 */
[----:B------:R-:W2:Y:S01]  /*47260*/  LDL.LU.64 R18, [R1+0x92b8] ;  /* 0x0092b80001127983 */ /* 0x000ea20000300a00 */
[----:B------:R-:W2:Y:S11]  /*47270*/  LDL.LU.64 R16, [R1+0x92b0] ;  /* 0x0092b00001107983 */ /* 0x000eb60000300a00 */
[----:B------:R-:W-:Y:S09]  /*47280*/  @!UPT UIADD3 URZ, URZ, URZ, URZ ;  /* 0x0000003f3f3ff290 */ /* 0x000ff2000fffe03f */
[----:B------:R-:W-:Y:S01]  /*47290*/  STL.64 [R1+0x19e0], R8 ;  /* 0x0019e00801007387 */ /* 0x000fe20000100a00 */
[----:B------:R0:W-:Y:S03]  /*472a0*/  STL.64 [R1+0x19e8], R10 ;  /* 0x0019e80a01007387 */ /* 0x0001e60000100a00 */
        /* <DEDUP_REMOVED lines=10> */
[----:B------:R0:W-:Y:S01]  /*47350*/  STL.64 [R1+0x91d0], R6 ;  /* 0x0091d00601007387 */ /* 0x0001e20000100a00 */
[----:B------:R1:W-:Y:S04]  /*47360*/  STL.64 [R1+0x91c8], R4 ;  /* 0x0091c80401007387 */ /* 0x0003e80000100a00 */
[----:B0-----:R-:W2:Y:S04]  /*47370*/  LDL.64 R6, [R1+0x8] ;  /* 0x0000080001067983 */ /* 0x001ea80000100a00 */
[----:B--2---:R0:W-:Y:S01]  /*47380*/  STL.64 [R1+0x91e8], R6 ;  /* 0x0091e80601007387 */ /* 0x0041e20000100a00 */
[----:B-1----:R-:W2:Y:S02]  /*47390*/  LDL.LU R4, [R1+0x7a0] ;  /* 0x0007a00001047983 */ /* 0x002ea40000300800 */
[----:B------:R-:W2:Y:S01]  /*473a0*/  LDL.LU R5, [R1+0x7a4] ;  /* 0x0007a40001057983 */ /* 0x000ea20000300800 */
[----:B0-----:R-:W2:Y:S01]  /*473b0*/  LDL.LU R6, [R1+0x7a8] ;  /* 0x0007a80001067983 */ /* 0x001ea20000300800 */
[----:B------:R-:W2:Y:S01]  /*473c0*/  LDL.LU R7, [R1+0x7ac] ;  /* 0x0007ac0001077983 */ /* 0x000ea20000300800 */
[C---:B------:R-:W-:Y:S01]  /*473d0*/  HMMA.16816.F32.BF16 R8, R20.reuse, R18, R8 ;  /* 0x000000121408723c */ /* 0x040fe20000041808 */
[----:B------:R-:W-:Y:S01]  /*473e0*/  IMAD.MOV.U32 R29, RZ, RZ, R19 ;  /* 0x000000ffff1d7224 */ /* 0x000fe200078e0013 */
[----:B--2---:R-:W-:Y:S01]  /*473f0*/  STL.64 [R1+0x9200], R6 ;  /* 0x0092000601007387 */ /* 0x004fe20000100a00 */
[----:B------:R0:W-:Y:S03]  /*47400*/  STL.64 [R1+0x91f8], R4 ;  /* 0x0091f80401007387 */ /* 0x0001e60000100a00 */
[----:B0-----:R-:W2:Y:S01]  /*47410*/  LDL.LU R4, [R1+0x7b0] ;  /* 0x0007b00001047983 */ /* 0x001ea20000300800 */
[----:B------:R-:W2:Y:S02]  /*47420*/  LDL.LU R5, [R1+0x7b4] ;  /* 0x0007b40001057983 */ /* 0x000ea40000300800 */
[----:B------:R-:W2:Y:S02]  /*47430*/  LDL.LU R6, [R1+0x7b8] ;  /* 0x0007b80001067983 */ /* 0x000ea40000300800 */
[----:B------:R-:W2:Y:S11]  /*47440*/  LDL.LU R7, [R1+0x7bc] ;  /* 0x0007bc0001077983 */ /* 0x000eb60000300800 */
[----:B------:R-:W-:Y:S01]  /*47450*/  @!UPT UIADD3 URZ, URZ, URZ, URZ ;  /* 0x0000003f3f3ff290 */ /* 0x000fe2000fffe03f */
[----:B------:R0:W-:Y:S01]  /*47460*/  STL.64 [R1+0x19c0], R8 ;  /* 0x0019c00801007387 */ /* 0x0001e20000100a00 */
[----:B------:R1:W-:Y:S03]  /*47470*/  STL.64 [R1+0x19c8], R10 ;  /* 0x0019c80a01007387 */ /* 0x0003e60000100a00 */
[----:B0-----:R-:W2:Y:S01]  /*47480*/  LDL.LU R9, [R1+0x9288] ;  /* 0x0092880001097983 */ /* 0x001ea20000300800 */
[----:B-1----:R-:W-:Y:S02]  /*47490*/  IMAD.MOV.U32 R11, RZ, RZ, R18 ;  /* 0x000000ffff0b7224 */ /* 0x002fe400078e0012 */
[----:B------:R-:W3:Y:S02]  /*474a0*/  LDL.LU.64 R18, [R1+0x9280] ;  /* 0x0092800001127983 */ /* 0x000ee40000300a00 */
[----:B------:R-:W3:Y:S02]  /*474b0*/  LDL.LU.64 R16, [R1+0x9278] ;  /* 0x0092780001107983 */ /* 0x000ee40000300a00 */
[C---:B---3--:R-:W-:Y:S11]  /*474c0*/  HMMA.16816.F32.BF16 R16, R20.reuse, R14, R16 ;  /* 0x0000000e1410723c */ /* 0x048ff60000041810 */
[----:B------:R-:W-:Y:S11]  /*474d0*/  @!UPT UIADD3 URZ, URZ, URZ, URZ ;  /* 0x0000003f3f3ff290 */ /* 0x000ff6000fffe03f */
[----:B------:R-:W-:Y:S01]  /*474e0*/  @!UPT UIADD3 URZ, URZ, URZ, URZ ;  /* 0x0000003f3f3ff290 */ /* 0x000fe2000fffe03f */
[----:B------:R-:W-:Y:S01]  /*474f0*/  STL.64 [R1+0x19b0], R16 ;  /* 0x0019b01001007387 */ /* 0x000fe20000100a00 */
[----:B------:R0:W-:Y:S03]  /*47500*/  STL.64 [R1+0x19b8], R18 ;  /* 0x0019b81201007387 */ /* 0x0001e60000100a00 */
[----:B0-----:R-:W4:Y:S01]  /*47510*/  LDL.LU.64 R18, [R1+0x9270] ;  /* 0x0092700001127983 */ /* 0x001f220000300a00 */
[----:B------:R-:W-:Y:S02]  /*47520*/  IMAD.MOV.U32 R10, RZ, RZ, R14 ;  /* 0x000000ffff0a7224 */ /* 0x000fe400078e000e */
[----:B------:R-:W-:Y:S02]  /*47530*/  IMAD.MOV.U32 R12, RZ, RZ, R15 ;  /* 0x000000ffff0c7224 */ /* 0x000fe400078e000f */
[----:B------:R-:W3:Y:S01]  /*47540*/  LDL.LU.64 R14, [R1+0x9268] ;  /* 0x00926800010e7983 */ /* 0x000ee20000300a00 */
[C---:B----4-:R-:W-:Y:S03]  /*47550*/  HMMA.16816.F32.BF16 R16, R20.reuse, R18, R24 ;  /* 0x000000121410723c */ /* 0x050fe60000041818 */
[----:B------:R-:W4:Y:S01]  /*47560*/  LDL.LU.64 R26, [R1+0x9260] ;  /* 0x00926000011a7983 */ /* 0x000f220000300a00 */
[----:B------:R-:W4:Y:S11]  /*47570*/  LDL.LU.64 R24, [R1+0x9258] ;  /* 0x0092580001187983 */ /* 0x000f360000300a00 */
[----:B------:R-:W-:Y:S08]  /*47580*/  @!UPT UIADD3 URZ, URZ, URZ, URZ ;  /* 0x0000003f3f3ff290 */ /* 0x000ff0000fffe03f */
[----:B------:R-:W-:Y:S01]  /*47590*/  STL.64 [R1+0x19a0], R16 ;  /* 0x0019a01001007387 */ /* 0x000fe20000100a00 */
[----:B------:R0:W-:Y:S03]  /*475a0*/  STL.64 [R1+0x19a8], R18 ;  /* 0x0019a81201007387 */ /* 0x0001e60000100a00 */
[----:B0-----:R-:W4:Y:S02]  /*475b0*/  LDL.LU.64 R18, [R1+0x9250] ;  /* 0x0092500001127983 */ /* 0x001f240000300a00 */
[C---:B----4-:R-:W-:Y:S01]  /*475c0*/  HMMA.16816.F32.BF16 R24, R20.reuse, R18, R24 ;  /* 0x000000121418723c */ /* 0x050fe20000041818 */
[----:B------:R-:W-:Y:S02]  /*475d0*/  IMAD.MOV.U32 R28, RZ, RZ, R18 ;  /* 0x000000ffff1c7224 */ /* 0x000fe400078e0012 */
[----:B------:R-:W-:Y:S11]  /*475e0*/  IMAD.MOV.U32 R13, RZ, RZ, R19 ;  /* 0x000000ffff0d7224 */ /* 0x000ff600078e0013 */
[----:B------:R-:W-:Y:S09]  /*475f0*/  @!UPT UIADD3 URZ, URZ, URZ, URZ ;  /* 0x0000003f3f3ff290 */ /* 0x000ff2000fffe03f */
[----:B------:R-:W-:Y:S01]  /*47600*/  STL.64 [R1+0x1990], R24 ;  /* 0x0019901801007387 */ /* 0x000fe20000100a00 */
[----:B------:R0:W-:Y:S03]  /*47610*/  STL.64 [R1+0x1998], R26 ;  /* 0x0019981a01007387 */ /* 0x0001e60000100a00 */
[----:B0-----:R-:W4:Y:S01]  /*47620*/  LDL.LU.64 R26, [R1+0x9248] ;  /* 0x00924800011a7983 */ /* 0x001f220000300a00 */
[----:B------:R-:W4:Y:S02]  /*47630*/  LDL.LU.64 R24, [R1+0x9240] ;  /* 0x0092400001187983 */ /* 0x000f240000300a00 */
[----:B------:R-:W4:Y:S02]  /*47640*/  LDL.LU.64 R18, [R1+0x9238] ;  /* 0x0092380001127983 */ /* 0x000f240000300a00 */
[C---:B----4-:R-:W-:Y:S01]  /*47650*/  HMMA.16816.F32.BF16 R16, R20.reuse, R18, R24 ;  /* 0x000000121410723c */ /* 0x050fe20000041818 */
[----:B------:R-:W4:Y:S01]  /*47660*/  LDL.LU.64 R26, [R1+0x9230] ;  /* 0x00923000011a7983 */ /* 0x000f220000300a00 */
[----:B------:R-:W4:Y:S11]  /*47670*/  LDL.LU.64 R24, [R1+0x9228] ;  /* 0x0092280001187983 */ /* 0x000f360000300a00 */
[----:B------:R-:W-:Y:S10]  /*47680*/  @!UPT UIADD3 URZ, URZ, URZ, URZ ;  /* 0x0000003f3f3ff290 */ /* 0x000ff4000fffe03f */
[----:B------:R-:W-:Y:S01]  /*47690*/  STL.64 [R1+0x1980], R16 ;  /* 0x0019801001007387 */ /* 0x000fe20000100a00 */
[----:B------:R0:W-:Y:S03]  /*476a0*/  STL.64 [R1+0x1988], R18 ;  /* 0x0019881201007387 */ /* 0x0001e60000100a00 */
[----:B0-----:R-:W4:Y:S02]  /*476b0*/  LDL.LU.64 R18, [R1+0x9220] ;  /* 0x0092200001127983 */ /* 0x001f240000300a00 */
[----:B----4-:R-:W-:Y:S02]  /*476c0*/  HMMA.16816.F32.BF16 R20, R20, R18, R24 ;  /* 0x000000121414723c */ /* 0x010fe40000041818 */
[----:B------:R-:W2:Y:S01]  /*476d0*/  LDL.LU.64 R26, [R1+0x9218] ;  /* 0x00921800011a7983 */ /* 0x000ea20000300a00 */
[----:B------:R-:W2:Y:S02]  /*476e0*/  LDL.LU.64 R18, [R1+0x9210] ;  /* 0x0092100001127983 */ /* 0x000ea40000300a00 */
[----:B------:R-:W2:Y:S11]  /*476f0*/  LDL.LU.64 R16, [R1+0x9208] ;  /* 0x0092080001107983 */ /* 0x000eb60000300a00 */
[----:B------:R-:W-:Y:S07]  /*47700*/  @!UPT UIADD3 URZ, URZ, URZ, URZ ;  /* 0x0000003f3f3ff290 */ /* 0x000fee000fffe03f */
[----:B------:R0:W-:Y:S01]  /*47710*/  STL.64 [R1+0x1350], R20 ;  /* 0x0013501401007387 */ /* 0x0001e20000100a00 */
[----:B------:R1:W-:Y:S03]  /*47720*/  STL.64 [R1+0x1358], R22 ;  /* 0x0013581601007387 */ /* 0x0003e60000100a00 */
[----:B0-----:R-:W3:Y:S01]  /*47730*/  LDL.LU R20, [R1+0x780] ;  /* 0x0007800001147983 */ /* 0x001ee20000300800 */
[----:B------:R-:W3:Y:S02]  /*47740*/  LDL.LU R21, [R1+0x784] ;  /* 0x0007840001157983 */ /* 0x000ee40000300800 */
[----:B-1----:R-:W3:Y:S02]  /*47750*/  LDL.LU R22, [R1+0x788] ;  /* 0x0007880001167983 */ /* 0x002ee40000300800 */
[----:B------:R-:W3:Y:S01]  /*47760*/  LDL.LU R23, [R1+0x78c] ;  /* 0x00078c0001177983 */ /* 0x000ee20000300800 */
        /* <DEDUP_REMOVED lines=10> */
[----:B------:R-:W2:Y:S11]  /*47810*/  LDL.LU.64 R6, [R1+0x91e8] ;  /* 0x0091e80001067983 */ /* 0x000eb60000300a00 */
[----:B------:R-:W-:Y:S11]  /*47820*/  @!UPT UIADD3 URZ, URZ, URZ, URZ ;  /* 0x0000003f3f3ff290 */ /* 0x000ff6000fffe03f */
[----:B------:R-:W-:Y:S01]  /*47830*/  STL.64 [R1+0x12c0], R24 ;  /* 0x0012c01801007387 */ /* 0x000fe20000100a00 */
[----:B------:R0:W-:Y:S03]  /*47840*/  STL.64 [R1+0x12c8], R26 ;  /* 0x0012c81a01007387 */ /* 0x0001e60000100a00 */
[----:B0-----:R-:W2:Y:S01]  /*47850*/  LDL.LU.64 R26, [R1+0x91e0] ;  /* 0x0091e000011a7983 */ /* 0x001ea20000300a00 */
[----:B------:R-:W2:Y:S02]  /*47860*/  LDL.LU.64 R24, [R1+0x91d8] ;  /* 0x0091d80001187983 */ /* 0x000ea40000300a00 */
[C---:B--2---:R-:W-:Y:S11]  /*47870*/  HMMA.16816.F32.BF16 R24, R16.reuse, R6, R24 ;  /* 0x000000061018723c */ /* 0x044ff60000041818 */
[----:B------:R-:W-:Y:S11]  /*47880*/  @!UPT UIADD3 URZ, URZ, URZ, URZ ;  /* 0x0000003f3f3ff290 */ /* 0x000ff6000fffe03f */
[----:B------:R-:W-:Y:S01]  /*47890*/  @!UPT UIADD3 URZ, URZ, URZ, URZ ;  /* 0x0000003f3f3ff290 */ /* 0x000fe2000fffe03f */
[----:B------:R0:W-:Y:S01]  /*478a0*/  STL.64 [R1+0x12b0], R24 ;  /* 0x0012b01801007387 */ /* 0x0001e20000100a00 */
[----:B------:R1:W-:Y:S02]  /*478b0*/  STL.64 [R1+0x12b8], R26 ;  /* 0x0012b81a01007387 */ /* 0x0003e40000100a00 */
[----:B0-----:R-:W-:Y:S02]  /*478c0*/  IMAD.MOV.U32 R25, RZ, RZ, R6 ;  /* 0x000000ffff197224 */ /* 0x001fe400078e0006 */
[----:B------:R-:W-:Y:S02]  /*478d0*/  IMAD.MOV.U32 R24, RZ, RZ, R7 ;  /* 0x000000ffff187224 */ /* 0x000fe400078e0007 */
[----:B------:R-:W2:Y:S01]  /*478e0*/  LDL.LU.64 R6, [R1+0x91d0] ;  /* 0x0091d00001067983 */ /* 0x000ea20000300a00 */
[----:B------:R-:W4:Y:S02]  /*478f0*/  LDL.LU.64 R4, [R1+0x91c8] ;  /* 0x0091c80001047983 */ /* 0x000f240000300a00 */
[----:B------:R-:W-:Y:S02]  /*47900*/  STL.64 [R1+0x9110], R24 ;  /* 0x0091101801007387 */ /* 0x000fe40000100a00 */
[----:B-1----:R-:W2:Y:S01]  /*47910*/  LDL.64 R26, [R1+0x78] ;  /* 0x00007800011a7983 */ /* 0x002ea20000100a00 */
[----:B---3--:R-:W-:Y:S01]  /*47920*/  HMMA.16816.F32.BF16 R20, R16, R14, R20 ;  /* 0x0000000e1014723c */ /* 0x008fe20000041814 */
[----:B--2---:R0:W-:Y:S02]  /*47930*/  STL.64 [R1+0x9128], R26 ;  /* 0x0091281a01007387 */ /* 0x0041e40000100a00 */
[----:B0-----:R-:W-:-:S02]  /*47940*/  IMAD.MOV.U32 R26, RZ, RZ, R10 ;  /* 0x000000ffff1a7224 */ /* 0x001fc400078e000a */
[----:B------:R-:W-:Y:S01]  /*47950*/  IMAD.MOV.U32 R27, RZ, RZ, R12 ;  /* 0x000000ffff1b7224 */ /* 0x000fe200078e000c */
[----:B------:R-:W2:Y:S11]  /*47960*/  LDL.LU R10, [R1+0x91c4] ;  /* 0x0091c400010a7983 */ /* 0x000eb60000300800 */
[----:B------:R-:W-:Y:S06]  /*47970*/  @!UPT UIADD3 URZ, URZ, URZ, URZ ;  /* 0x0000003f3f3ff290 */ /* 0x000fec000fffe03f */
[----:B------:R-:W-:Y:S02]  /*47980*/  STL.64 [R1+0x12a0], R20 ;  /* 0x0012a01401007387 */ /* 0x000fe40000100a00 */
[----:B------:R-:W-:Y:S01]  /*47990*/  STL.64 [R1+0x12a8], R22 ;  /* 0x0012a81601007387 */ /* 0x000fe20000100a00 */
[----:B------:R-:W-:Y:S01]  /*479a0*/  STL.64 [R1+0x9140], R26 ;  /* 0x0091401a01007387 */ /* 0x000fe20000100a00 */
[----:B------:R-:W-:Y:S02]  /*479b0*/  STL.64 [R1+0x9120], R14 ;  /* 0x0091200e01007387 */ /* 0x000fe40000100a00 */
[----:B------:R0:W-:Y:S02]  /*479c0*/  STL [R1+0x9118], R13 ;  /* 0x0091180d01007387 */ /* 0x0001e40000100800 */
[----:B------:R-:W3:Y:S01]  /*479d0*/  LDL.LU R12, [R1+0xb20] ;  /* 0x000b2000010c7983 */ /* 0x000ee20000300800 */
[----:B0-----:R-:W3:Y:S01]  /*479e0*/  LDL.LU R13, [R1+0xb24] ;  /* 0x000b2400010d7983 */ /* 0x001ee20000300800 */
[----:B------:R-:W2:Y:S02]  /*479f0*/  LDL.LU R14, [R1+0xb28] ;  /* 0x000b2800010e7983 */ /* 0x000ea40000300800 */
[----:B------:R-:W2:Y:S02]  /*47a00*/  LDL.LU R15, [R1+0xb2c] ;  /* 0x000b2c00010f7983 */ /* 0x000ea40000300800 */
[----:B------:R-:W-:-:S02]  /*47a10*/  IMAD.MOV.U32 R26, RZ, RZ, R11 ;  /* 0x000000ffff1a7224 */ /* 0x000fc400078e000b */
[----:B------:R-:W-:Y:S01]  /*47a20*/  IMAD.MOV.U32 R27, RZ, RZ, R29 ;  /* 0x000000ffff1b7224 */ /* 0x000fe200078e001d */
[----:B------:R-:W4:Y:S04]  /*47a30*/  LDL.LU R11, [R1+0x91c0] ;  /* 0x0091c000010b7983 */ /* 0x000f280000300800 */
[----:B------:R0:W-:Y:S02]  /*47a40*/  STL.64 [R1+0x9158], R26 ;  /* 0x0091581a01007387 */ /* 0x0001e40000100a00 */
[----:B0-----:R-:W-:Y:S02]  /*47a50*/  IMAD.MOV.U32 R26, RZ, RZ, R7 ;  /* 0x000000ffff1a7224 */ /* 0x001fe400078e0007 */
[----:B------:R-:W-:Y:S01]  /*47a60*/  IMAD.MOV.U32 R27, RZ, RZ, R6 ;  /* 0x000000ffff1b7224 */ /* 0x000fe200078e0006 */
[----:B--2---:R-:W-:Y:S01]  /*47a70*/  STL.64 [R1+0x9138], R14 ;  /* 0x0091380e01007387 */ /* 0x004fe20000100a00 */
[----:B---3--:R0:W-:Y:S03]  /*47a80*/  STL.64 [R1+0x9130], R12 ;  /* 0x0091300c01007387 */ /* 0x0081e60000100a00 */
[----:B0-----:R-:W2:Y:S01]  /*47a90*/  LDL.LU R12, [R1+0xb30] ;  /* 0x000b3000010c7983 */ /* 0x001ea20000300800 */
[----:B------:R-:W2:Y:S02]  /*47aa0*/  LDL.LU R13, [R1+0xb34] ;  /* 0x000b3400010d7983 */ /* 0x000ea40000300800 */
[----:B------:R-:W3:Y:S02]  /*47ab0*/  LDL.LU R14, [R1+0xb38] ;  /* 0x000b3800010e7983 */ /* 0x000ee40000300800 */
[----:B------:R-:W3:Y:S01]  /*47ac0*/  LDL.LU R15, [R1+0xb3c] ;  /* 0x000b3c00010f7983 */ /* 0x000ee20000300800 */
[----:B------:R0:W-:Y:S04]  /*47ad0*/  STL.64 [R1+0x9170], R26 ;  /* 0x0091701a01007387 */ /* 0x0001e80000100a00 */
[----:B0-----:R-:W2:Y:S04]  /*47ae0*/  LDL.64 R26, [R1+0xb8] ;  /* 0x0000b800011a7983 */ /* 0x001ea80000100a00 */
[----:B--2---:R4:W-:Y:S01]  /*47af0*/  STL.64 [R1+0x9188], R26 ;  /* 0x0091881a01007387 */ /* 0x0049e20000100a00 */
[----:B------:R-:W2:Y:S02]  /*47b00*/  LDL.LU R20, [R1+0x760] ;  /* 0x0007600001147983 */ /* 0x000ea40000300800 */
[----:B------:R-:W2:Y:S02]  /*47b10*/  LDL.LU R21, [R1+0x764] ;  /* 0x0007640001157983 */ /* 0x000ea40000300800 */
[----:B------:R-:W2:Y:S01]  /*47b20*/  LDL.LU R22, [R1+0x768] ;  /* 0x0007680001167983 */ /* 0x000ea20000300800 */
[----:B------:R-:W2:Y:S01]  /*47b30*/  LDL.LU R23, [R1+0x76c] ;  /* 0x00076c0001177983 */ /* 0x000ea20000300800 */
[----:B----4-:R-:W-:-:S02]  /*47b40*/  IMAD.MOV.U32 R26, RZ, RZ, R5 ;  /* 0x000000ffff1a7224 */ /* 0x010fc400078e0005 */
[----:B------:R-:W-:Y:S02]  /*47b50*/  IMAD.MOV.U32 R27, RZ, RZ, R4 ;  /* 0x000000ffff1b7224 */ /* 0x000fe400078e0004 */
[----:B------:R-:W4:Y:S01]  /*47b60*/  LDL.LU R4, [R1+0x770] ;  /* 0x0007700001047983 */ /* 0x000f220000300800 */
[----:B------:R-:W4:Y:S02]  /*47b70*/  LDL.LU R5, [R1+0x774] ;  /* 0x0007740001057983 */ /* 0x000f240000300800 */
[----:B------:R-:W4:Y:S02]  /*47b80*/  LDL.LU R6, [R1+0x778] ;  /* 0x0007780001067983 */ /* 0x000f240000300800 */
[----:B------:R-:W4:Y:S01]  /*47b90*/  LDL.LU R7, [R1+0x77c] ;  /* 0x00077c0001077983 */ /* 0x000f220000300800 */
[----:B------:R-:W-:Y:S01]  /*47ba0*/  STL.64 [R1+0x91a0], R26 ;  /* 0x0091a01a01007387 */ /* 0x000fe20000100a00 */
[----:B---3--:R-:W-:Y:S02]  /*47bb0*/  STL.64 [R1+0x9150], R14 ;  /* 0x0091500e01007387 */ /* 0x008fe40000100a00 */
[----:B------:R0:W-:Y:S02]  /*47bc0*/  STL.64 [R1+0x9148], R12 ;  /* 0x0091480c01007387 */ /* 0x0001e40000100a00 */
[----:B0-----:R-:W3:Y:S01]  /*47bd0*/  LDL.LU R12, [R1+0xb40] ;  /* 0x000b4000010c7983 */ /* 0x001ee20000300800 */
[----:B------:R-:W3:Y:S02]  /*47be0*/  LDL.LU R13, [R1+0xb44] ;  /* 0x000b4400010d7983 */ /* 0x000ee40000300800 */
[----:B------:R-:W2:Y:S02]  /*47bf0*/  LDL.LU R14, [R1+0xb48] ;  /* 0x000b4800010e7983 */ /* 0x000ea40000300800 */
[----:B------:R-:W2:Y:S02]  /*47c00*/  LDL.LU R15, [R1+0xb4c] ;  /* 0x000b4c00010f7983 */ /* 0x000ea40000300800 */
[----:B--2---:R-:W-:Y:S01]  /*47c10*/  STL.64 [R1+0x9168], R14 ;  /* 0x0091680e01007387 */ /* 0x004fe20000100a00 */
[----:B---3--:R0:W-:Y:S03]  /*47c20*/  STL.64 [R1+0x9160], R12 ;  /* 0x0091600c01007387 */ /* 0x0081e60000100a00 */
[----:B0-----:R-:W2:Y:S01]  /*47c30*/  LDL.LU R12, [R1+0xb50] ;  /* 0x000b5000010c7983 */ /* 0x001ea20000300800 */
[----:B------:R-:W2:Y:S02]  /*47c40*/  LDL.LU R13, [R1+0xb54] ;  /* 0x000b5400010d7983 */ /* 0x000ea40000300800 */
[----:B------:R-:W3:Y:S02]  /*47c50*/  LDL.LU R14, [R1+0xb58] ;  /* 0x000b5800010e7983 */ /* 0x000ee40000300800 */
[----:B------:R-:W3:Y:S02]  /*47c60*/  LDL.LU R15, [R1+0xb5c] ;  /* 0x000b5c00010f7983 */ /* 0x000ee40000300800 */
[----:B---3--:R-:W-:Y:S01]  /*47c70*/  STL.64 [R1+0x9180], R14 ;  /* 0x0091800e01007387 */ /* 0x008fe20000100a00 */
[----:B--2---:R0:W-:Y:S03]  /*47c80*/  STL.64 [R1+0x9178], R12 ;  /* 0x0091780c01007387 */ /* 0x0041e60000100a00 */
[----:B0-----:R-:W2:Y:S01]  /*47c90*/  LDL.LU R12, [R1+0xb60] ;  /* 0x000b6000010c7983 */ /* 0x001ea20000300800 */
[----:B------:R-:W2:Y:S02]  /*47ca0*/  LDL.LU R13, [R1+0xb64] ;  /* 0x000b6400010d7983 */ /* 0x000ea40000300800 */
[----:B------:R-:W3:Y:S02]  /*47cb0*/  LDL.LU R14, [R1+0xb68] ;  /* 0x000b6800010e7983 */ /* 0x000ee40000300800 */
[----:B------:R-:W3:Y:S01]  /*47cc0*/  LDL.LU R15, [R1+0xb6c] ;  /* 0x000b6c00010f7983 */ /* 0x000ee20000300800 */
[C---:B----4-:R-:W-:Y:S01]  /*47cd0*/  HMMA.16816.F32.BF16 R4, R16.reuse, R10, R4 ;  /* 0x0000000a1004723c */ /* 0x050fe20000041804 */
[----:B---3--:R-:W-:Y:S01]  /*47ce0*/  STL.64 [R1+0x9198], R14 ;  /* 0x0091980e01007387 */ /* 0x008fe20000100a00 */
[----:B--2---:R0:W-:Y:S03]  /*47cf0*/  STL.64 [R1+0x9190], R12 ;  /* 0x0091900c01007387 */ /* 0x0041e60000100a00 */
        /* <DEDUP_REMOVED lines=8> */
[----:B------:R-:W2:Y:S02]  /*47d80*/  LDL.LU R14, [R1+0xb88] ;  /* 0x000b8800010e7983 */ /* 0x000ea40000300800 */
[----:B------:R-:W2:Y:S02]  /*47d90*/  LDL.LU R15, [R1+0xb8c] ;  /* 0x000b8c00010f7983 */ /* 0x000ea40000300800 */
[----:B------:R-:W-:Y:S01]  /*47da0*/  STL.64 [R1+0x1290], R4 ;  /* 0x0012900401007387 */ /* 0x000fe20000100a00 */
[----:B------:R0:W-:Y:S03]  /*47db0*/  STL.64 [R1+0x1298], R6 ;  /* 0x0012980601007387 */ /* 0x0001e60000100a00 */
[----:B0-----:R-:W3:Y:S02]  /*47dc0*/  LDL.LU.64 R6, [R1+0x91b8] ;  /* 0x0091b80001067983 */ /* 0x001ee40000300a00 */
[----:B---3--:R-:W-:Y:S11]  /*47dd0*/  HMMA.16816.F32.BF16 R20, R16, R6, R20 ;  /* 0x000000061014723c */ /* 0x008ff60000041814 */
[----:B------:R-:W-:Y:S11]  /*47de0*/  @!UPT UIADD3 URZ, URZ, URZ, URZ ;  /* 0x0000003f3f3ff290 */ /* 0x000ff6000fffe03f */
[----:B------:R-:W-:Y:S01]  /*47df0*/  @!UPT UIADD3 URZ, URZ, URZ, URZ ;  /* 0x0000003f3f3ff290 */ /* 0x000fe2000fffe03f */
[----:B------:R-:W-:Y:S01]  /*47e00*/  STL.64 [R1+0x1280], R20 ;  /* 0x0012801401007387 */ /* 0x000fe20000100a00 */
[----:B------:R-:W-:Y:S02]  /*47e10*/  STL.64 [R1+0x1288], R22 ;  /* 0x0012881601007387 */ /* 0x000fe40000100a00 */
[----:B------:R-:W0:Y:S02]  /*47e20*/  LDSM.16.MT88.4 R20, [R3+0x4180] ;  /* 0x004180000314783b */ /* 0x000e240000004200 */
[----:B0-----:R0:W-:Y:S02]  /*47e30*/  STL.64 [R1+0x8fe8], R22 ;  /* 0x008fe81601007387 */ /* 0x0011e40000100a00 */
[----:B------:R-:W-:Y:S02]  /*47e40*/  STL.64 [R1+0x8fe0], R20 ;  /* 0x008fe01401007387 */ /* 0x000fe40000100a00 */
[----:B0-----:R-:W3:Y:S01]  /*47e50*/  LDL.64 R22, [R1+0x48] ;  /* 0x0000480001167983 */ /* 0x001ee20000100a00 */
[----:B------:R-:W-:-:S02]  /*47e60*/  IMAD.MOV.U32 R26, RZ, RZ, R9 ;  /* 0x000000ffff1a7224 */ /* 0x000fc400078e0009 */
[----:B------:R-:W-:-:S07]  /*47e70*/  IMAD.MOV.U32 R27, RZ, RZ, R0 ;  /* 0x000000ffff1b7224 */ /* 0x000fce00078e0000 */
[C---:B--2---:R-:W-:Y:S01]  /*47e80*/  HMMA.16816.F32.BF16 R24, R16.reuse, R26, R12 ;  /* 0x0000001a1018723c */ /* 0x044fe2000004180c */
[----:B---3--:R0:W-:Y:S04]  /*47e90*/  STL.64 [R1+0x90f0], R22 ;  /* 0x0090f01601007387 */ /* 0x0081e80000100a00 */
[----:B0-----:R-:W2:Y:S04]  /*47ea0*/  LDL.64 R22, [R1+0x58] ;  /* 0x0000580001167983 */ /* 0x001ea80000100a00 */
[----:B--2---:R0:W-:Y:S01]  /*47eb0*/  STL.64 [R1+0x9108], R22 ;  /* 0x0091081601007387 */ /* 0x0041e20000100a00 */
[----:B------:R-:W2:Y:S02]  /*47ec0*/  LDL.LU R20, [R1+0xb10] ;  /* 0x000b100001147983 */ /* 0x000ea40000300800 */
[----:B------:R-:W2:Y:S01]  /*47ed0*/  LDL.LU R21, [R1+0xb14] ;  /* 0x000b140001157983 */ /* 0x000ea20000300800 */
[----:B0-----:R-:W2:Y:S01]  /*47ee0*/  LDL.LU R22, [R1+0xb18] ;  /* 0x000b180001167983 */ /* 0x001ea20000300800 */
[----:B------:R-:W2:Y:S02]  /*47ef0*/  LDL.LU R23, [R1+0xb1c] ;  /* 0x000b1c0001177983 */ /* 0x000ea40000300800 */
[----:B------:R-:W3:Y:S02]  /*47f00*/  LDL.LU.64 R14, [R1+0x91b0] ;  /* 0x0091b000010e7983 */ /* 0x000ee40000300a00 */
[----:B------:R-:W3:Y:S05]  /*47f10*/  LDL.LU.64 R12, [R1+0x91a8] ;  /* 0x0091a800010c7983 */ /* 0x000eea0000300a00 */
[----:B------:R-:W-:Y:S01]  /*47f20*/  STL.64 [R1+0x18e0], R24 ;  /* 0x0018e01801007387 */ /* 0x000fe20000100a00 */
        /* <DEDUP_REMOVED lines=18> */
[----:B------:R-:W-:Y:S01]  /*48050*/  STL.64 [R1+0x9100], R6 ;  /* 0x0091000601007387 */ /* 0x000fe20000100a00 */
[----:B------:R0:W-:Y:S04]  /*48060*/  STL [R1+0x90f8], R4 ;  /* 0x0090f80401007387 */ /* 0x0001e80000100800 */
[----:B0-----:R-:W4:Y:S01]  /*48070*/  LDL.LU R4, [R1+0xb00] ;  /* 0x000b000001047983 */ /* 0x001f220000300800 */
[----:B------:R-:W4:Y:S02]  /*48080*/  LDL.LU R5, [R1+0xb04] ;  /* 0x000b040001057983 */ /* 0x000f240000300800 */
[----:B------:R-:W4:Y:S02]  /*48090*/  LDL.LU R6, [R1+0xb08] ;  /* 0x000b080001067983 */ /* 0x000f240000300800 */
[----:B------:R-:W4:Y:S01]  /*480a0*/  LDL.LU R7, [R1+0xb0c] ;  /* 0x000b0c0001077983 */ /* 0x000f220000300800 */
[C---:B---3--:R-:W-:Y:S01]  /*480b0*/  HMMA.16816.F32.BF16 R24, R16.reuse, R26, R12 ;  /* 0x0000001a1018723c */ /* 0x048fe2000004180c */
[----:B------:R-:W3:Y:S01]  /*480c0*/  LDL.LU.64 R14, [R1+0x9168] ;  /* 0x00916800010e7983 */ /* 0x000ee20000300a00 */
[----:B------:R-:W3:Y:S11]  /*480d0*/  LDL.LU.64 R12, [R1+0x9160] ;  /* 0x00916000010c7983 */ /* 0x000ef60000300a00 */
[----:B------:R-:W-:Y:S10]  /*480e0*/  @!UPT UIADD3 URZ, URZ, URZ, URZ ;  /* 0x0000003f3f3ff290 */ /* 0x000ff4000fffe03f */
        /* <DEDUP_REMOVED lines=17> */
[----:B---3--:R-:W-:Y:S11]  /*48200*/  HMMA.16816.F32.BF16 R12, R16, R26, R12 ;  /* 0x0000001a100c723c */ /* 0x008ff6000004180c */
[----:B------:R-:W-:Y:S11]  /*48210*/  @!UPT UIADD3 URZ, URZ, URZ, URZ ;  /* 0x0000003f3f3ff290 */ /* 0x000ff6000fffe03f */
[----:B------:R-:W-:Y:S01]  /*48220*/  @!UPT UIADD3 URZ, URZ, URZ, URZ ;  /* 0x0000003f3f3ff290 */ /* 0x000fe2000fffe03f */
[----:B------:R-:W-:Y:S01]  /*48230*/  STL.64 [R1+0x1880], R12 ;  /* 0x0018800c01007387 */ /* 0x000fe20000100a00 */
[----:B------:R0:W-:Y:S03]  /*48240*/  STL.64 [R1+0x1888], R14 ;  /* 0x0018880e01007387 */ /* 0x0001e60000100a00 */
[----:B0-----:R-:W3:Y:S01]  /*48250*/  LDL.LU.64 R14, [R1+0x9120] ;  /* 0x00912000010e7983 */ /* 0x001ee20000300a00 */
[----:B------:R-:W2:Y:S02]  /*48260*/  LDL.LU R13, [R1+0x9118] ;  /* 0x00911800010d7983 */ /* 0x000ea40000300800 */
[----:B------:R-:W2:Y:S02]  /*48270*/  LDL.LU.64 R24, [R1+0x9110] ;  /* 0x0091100001187983 */ /* 0x000ea40000300a00 */
[----:B------:R-:W-:Y:S02]  /*48280*/  IMAD.MOV.U32 R12, RZ, RZ, R26 ;  /* 0x000000ffff0c7224 */ /* 0x000fe400078e001a */
[----:B------:R-:W-:Y:S01]  /*48290*/  IMAD.MOV.U32 R9, RZ, RZ, R27 ;  /* 0x000000ffff097224 */ /* 0x000fe200078e001b */
[----:B---3--:R2:W-:Y:S02]  /*482a0*/  STL.64 [R1+0x9098], R14 ;  /* 0x0090980e01007387 */ /* 0x0085e40000100a00 */
[----:B------:R-:W-:Y:S02]  /*482b0*/  STL [R1+0x9090], R12 ;  /* 0x0090900c01007387 */ /* 0x000fe40000100800 */
[----:B--2---:R-:W-:-:S02]  /*482c0*/  IMAD.MOV.U32 R14, RZ, RZ, R25 ;  /* 0x000000ffff0e7224 */ /* 0x004fc400078e0019 */
[----:B------:R-:W-:Y:S02]  /*482d0*/  IMAD.MOV.U32 R15, RZ, RZ, R24 ;  /* 0x000000ffff0f7224 */ /* 0x000fe400078e0018 */
[----:B------:R-:W2:Y:S01]  /*482e0*/  LDL.LU R24, [R1+0x750] ;  /* 0x0007500001187983 */ /* 0x000ea20000300800 */
[----:B------:R-:W2:Y:S02]  /*482f0*/  LDL.LU R25, [R1+0x754] ;  /* 0x0007540001197983 */ /* 0x000ea40000300800 */
[----:B------:R-:W2:Y:S02]  /*48300*/  LDL.LU R26, [R1+0x758] ;  /* 0x00075800011a7983 */ /* 0x000ea40000300800 */
[----:B------:R-:W2:Y:S01]  /*48310*/  LDL.LU R27, [R1+0x75c] ;  /* 0x00075c00011b7983 */ /* 0x000ea20000300800 */
[----:B------:R0:W-:Y:S04]  /*48320*/  STL.64 [R1+0x90b0], R14 ;  /* 0x0090b00e01007387 */ /* 0x0001e80000100a00 */
[----:B0-----:R-:W3:Y:S04]  /*48330*/  LDL.64 R14, [R1+0x18] ;  /* 0x00001800010e7983 */ /* 0x001ee80000100a00 */
[----:B---3--:R0:W-:Y:S02]  /*48340*/  STL.64 [R1+0x90c8], R14 ;  /* 0x0090c80e01007387 */ /* 0x0081e40000100a00 */
[----:B0-----:R-:W-:-:S02]  /*48350*/  IMAD.MOV.U32 R14, RZ, RZ, R28 ;  /* 0x000000ffff0e7224 */ /* 0x001fc400078e001c */
[----:B------:R-:W-:-:S07]  /*48360*/  IMAD.MOV.U32 R15, RZ, RZ, R13 ;  /* 0x000000ffff0f7224 */ /* 0x000fce00078e000d */
[C---:B------:R-:W-:Y:S01]  /*48370*/  HMMA.16816.F32.BF16 R12, R16.reuse, R14, R20 ;  /* 0x0000000e100c723c */ /* 0x040fe20000041814 */
[----:B------:R-:W4:Y:S11]  /*48380*/  LDL.LU.64 R22, [R1+0x9108] ;  /* 0x0091080001167983 */ /* 0x000f360000300a00 */
[----:B------:R-:W-:Y:S11]  /*48390*/  @!UPT UIADD3 URZ, URZ, URZ, URZ ;  /* 0x0000003f3f3ff290 */ /* 0x000ff6000fffe03f */
[----:B------:R-:W-:Y:S01]  /*483a0*/  STL.64 [R1+0x1870], R12 ;  /* 0x0018700c01007387 */ /* 0x000fe20000100a00 */
[----:B------:R-:W-:Y:S01]  /*483b0*/  STL.64 [R1+0x1878], R14 ;  /* 0x0018780e01007387 */ /* 0x000fe20000100a00 */
[----:B----4-:R-:W-:Y:S11]  /*483c0*/  HMMA.16816.F32.BF16 R4, R16, R22, R4 ;  /* 0x000000161004723c */ /* 0x010ff60000041804 */
[----:B------:R-:W-:Y:S11]  /*483d0*/  @!UPT UIADD3 URZ, URZ, URZ, URZ ;  /* 0x0000003f3f3ff290 */ /* 0x000ff6000fffe03f */
[----:B------:R-:W-:Y:S01]  /*483e0*/  @!UPT UIADD3 URZ, URZ, URZ, URZ ;  /* 0x0000003f3f3ff290 */ /* 0x000fe2000fffe03f */
[----:B------:R-:W-:Y:S01]  /*483f0*/  STL.64 [R1+0x1860], R4 ;  /* 0x0018600401007387 */ /* 0x000fe20000100a00 */
[----:B------:R0:W-:Y:S03]  /*48400*/  STL.64 [R1+0x1868], R6 ;  /* 0x0018680601007387 */ /* 0x0001e60000100a00 */
[----:B0-----:R-:W3:Y:S01]  /*48410*/  LDL.LU.64 R6, [R1+0x9100] ;  /* 0x0091000001067983 */ /* 0x001ee20000300a00 */
[----:B------:R-:W4:Y:S02]  /*48420*/  LDL.LU R4, [R1+0x90f8] ;  /* 0x0090f80001047983 */ /* 0x000f240000300800 */
[----:B------:R-:W-:Y:S02]  /*48430*/  IMAD.MOV.U32 R5, RZ, RZ, R23 ;  /* 0x000000ffff057224 */ /* 0x000fe400078e0017 */
[----:B------:R-:W-:Y:S02]  /*48440*/  IMAD.MOV.U32 R14, RZ, RZ, R8 ;  /* 0x000000ffff0e7224 */ /* 0x000fe400078e0008 */
[----:B------:R-:W-:-:S02]  /*48450*/  IMAD.MOV.U32 R8, RZ, RZ, R22 ;  /* 0x000000ffff087224 */ /* 0x000fc400078e0016 */
[----:B------:R-:W2:Y:S04]  /*48460*/  LDL.LU.64 R22, [R1+0x90f0] ;  /* 0x0090f00001167983 */ /* 0x000ea80000300a00 */
[----:B---3--:R-:W-:Y:S01]  /*48470*/  STL.64 [R1+0x90a8], R6 ;  /* 0x0090a80601007387 */ /* 0x008fe20000100a00 */
[----:B----4-:R0:W-:Y:S03]  /*48480*/  STL.64 [R1+0x90a0], R4 ;  /* 0x0090a00401007387 */ /* 0x0101e60000100a00 */
[----:B0-----:R-:W3:Y:S01]  /*48490*/  LDL.LU R4, [R1+0x720] ;  /* 0x0007200001047983 */ /* 0x001ee20000300800 */
[----:B------:R-:W3:Y:S02]  /*484a0*/  LDL.LU R5, [R1+0x724] ;  /* 0x0007240001057983 */ /* 0x000ee40000300800 */
[----:B------:R-:W4:Y:S02]  /*484b0*/  LDL.LU R6, [R1+0x728] ;  /* 0x0007280001067983 */ /* 0x000f240000300800 */
[----:B------:R-:W4:Y:S02]  /*484c0*/  LDL.LU R7, [R1+0x72c] ;  /* 0x00072c0001077983 */ /* 0x000f240000300800 */
[----:B----4-:R-:W-:Y:S01]  /*484d0*/  STL.64 [R1+0x90c0], R6 ;  /* 0x0090c00601007387 */ /* 0x010fe20000100a00 */
[----:B---3--:R0:W-:Y:S03]  /*484e0*/  STL.64 [R1+0x90b8], R4 ;  /* 0x0090b80401007387 */ /* 0x0081e60000100a00 */
[----:B0-----:R-:W3:Y:S01]  /*484f0*/  LDL.LU R4, [R1+0x730] ;  /* 0x0007300001047983 */ /* 0x001ee20000300800 */
[----:B------:R-:W3:Y:S02]  /*48500*/  LDL.LU R5, [R1+0x734] ;  /* 0x0007340001057983 */ /* 0x000ee40000300800 */
[----:B------:R-:W4:Y:S02]  /*48510*/  LDL.LU R6, [R1+0x738] ;  /* 0x0007380001067983 */ /* 0x000f240000300800 */
[----:B------:R-:W4:Y:S01]  /*48520*/  LDL.LU R7, [R1+0x73c] ;  /* 0x00073c0001077983 */ /* 0x000f220000300800 */
[----:B--2---:R-:W-:Y:S01]  /*48530*/  HMMA.16816.F32.BF16 R16, R16, R22, R24 ;  /* 0x000000161010723c */ /* 0x004fe20000041818 */
[----:B----4-:R-:W-:Y:S01]  /*48540*/  STL.64 [R1+0x90d8], R6 ;  /* 0x0090d80601007387 */ /* 0x010fe20000100a00 */
[----:B---3--:R0:W-:Y:S03]  /*48550*/  STL.64 [R1+0x90d0], R4 ;  /* 0x0090d00401007387 */ /* 0x0081e60000100a00 */
[----:B0-----:R-:W2:Y:S01]  /*48560*/  LDL.LU R4, [R1+0x740] ;  /* 0x0007400001047983 */ /* 0x001ea20000300800 */
[----:B------:R-:W2:Y:S02]  /*48570*/  LDL.LU R5, [R1+0x744] ;  /* 0x0007440001057983 */ /* 0x000ea40000300800 */
[----:B------:R-:W2:Y:S02]  /*48580*/  LDL.LU R6, [R1+0x748] ;  /* 0x0007480001067983 */ /* 0x000ea40000300800 */
[----:B------:R-:W2:Y:S01]  /*48590*/  LDL.LU R7, [R1+0x74c] ;  /* 0x00074c0001077983 */ /* 0x000ea20000300800 */
[----:B------:R-:W-:Y:S01]  /*485a0*/  STL.64 [R1+0x9088], R10 ;  /* 0x0090880a01007387 */ /* 0x000fe20000100a00 */
[----:B------:R0:W-:Y:S03]  /*485b0*/  STL.64 [R1+0x9080], R8 ;  /* 0x0090800801007387 */ /* 0x0001e60000100a00 */
[----:B0-----:R-:W3:Y:S01]  /*485c0*/  LDL.LU R8, [R1+0x710] ;  /* 0x0007100001087983 */ /* 0x001ee20000300800 */
[----:B------:R-:W3:Y:S02]  /*485d0*/  LDL.LU R9, [R1+0x714] ;  /* 0x0007140001097983 */ /* 0x000ee40000300800 */
[----:B------:R-:W3:Y:S02]  /*485e0*/  LDL.LU R10, [R1+0x718] ;  /* 0x00071800010a7983 */ /* 0x000ee40000300800 */
[----:B------:R-:W3:Y:S01]  /*485f0*/  LDL.LU R11, [R1+0x71c] ;  /* 0x00071c00010b7983 */ /* 0x000ee20000300800 */
[----:B------:R-:W2:Y:S01]  /*48600*/  LDL.LU.64 R26, [R1+0x90e8] ;  /* 0x0090e800011a7983 */ /* 0x000ea20000300a00 */
[----:B------:R-:W2:Y:S02]  /*48610*/  LDL.LU.64 R24, [R1+0x90e0] ;  /* 0x0090e00001187983 */ /* 0x000ea40000300a00 */
[----:B------:R-:W-:-:S02]  /*48620*/  IMAD.MOV.U32 R15, RZ, RZ, R2 ;  /* 0x000000ffff0f7224 */ /* 0x000fc400078e0002 */
[----:B------:R0:W-:Y:S01]  /*48630*/  STL.64 [R1+0x1270], R16 ;  /* 0x0012701001007387 */ /* 0x0001e20000100a00 */
[----:B------:R1:W-:Y:S04]  /*48640*/  STL.64 [R1+0x1278], R18 ;  /* 0x0012781201007387 */ /* 0x0003e80000100a00 */
[----:B0-----:R-:W4:Y:S01]  /*48650*/  LDL.LU R16, [R1+0x6f0] ;  /* 0x0006f00001107983 */ /* 0x001f220000300800 */
[----:B------:R-:W4:Y:S02]  /*48660*/  LDL.LU R17, [R1+0x6f4] ;  /* 0x0006f40001117983 */ /* 0x000f240000300800 */
[----:B-1----:R-:W4:Y:S02]  /*48670*/  LDL.LU R18, [R1+0x6f8] ;  /* 0x0006f80001127983 */ /* 0x002f240000300800 */
[----:B------:R-:W4:Y:S01]  /*48680*/  LDL.LU R19, [R1+0x6fc] ;  /* 0x0006fc0001137983 */ /* 0x000f220000300800 */
[----:B------:R0:W-:Y:S01]  /*48690*/  STL.64 [R1+0x8ff0], R22 ;  /* 0x008ff01601007387 */ /* 0x0001e20000100a00 */
[----:B------:R-:W3:Y:S02]  /*486a0*/  LDL.LU R20, [R1+0x700] ;  /* 0x0007000001147983 */ /* 0x000ee40000300800 */
[----:B------:R-:W3:Y:S01]  /*486b0*/  LDL.LU R21, [R1+0x704] ;  /* 0x0007040001157983 */ /* 0x000ee20000300800 */
[----:B0-----:R-:W3:Y:S01]  /*486c0*/  LDL.LU R22, [R1+0x708] ;  /* 0x0007080001167983 */ /* 0x001ee20000300800 */
[----:B------:R-:W3:Y:S01]  /*486d0*/  LDL.LU R23, [R1+0x70c] ;  /* 0x00070c0001177983 */ /* 0x000ee20000300800 */
        /* <DEDUP_REMOVED lines=16> */
[----:B------:R-:W4:Y:S01]  /*487e0*/  LDL.LU.64 R6, [R1+0x90a8] ;  /* 0x0090a80001067983 */ /* 0x000f220000300a00 */
[----:B------:R-:W2:Y:S11]  /*487f0*/  LDL.LU.64 R4, [R1+0x90a0] ;  /* 0x0090a00001047983 */ /* 0x000eb60000300a00 */
[----:B------:R-:W-:Y:S10]  /*48800*/  @!UPT UIADD3 URZ, URZ, URZ, URZ ;  /* 0x0000003f3f3ff290 */ /* 0x000ff4000fffe03f */
[----:B------:R-:W-:Y:S01]  /*48810*/  STL.64 [R1+0x11d0], R12 ;  /* 0x0011d00c01007387 */ /* 0x000fe20000100a00 */
[----:B------:R0:W-:Y:S03]  /*48820*/  STL.64 [R1+0x11d8], R14 ;  /* 0x0011d80e01007387 */ /* 0x0001e60000100a00 */
[----:B0-----:R-:W3:Y:S01]  /*48830*/  LDL.LU.64 R14, [R1+0x9098] ;  /* 0x00909800010e7983 */ /* 0x001ee20000300a00 */
[----:B------:R-:W2:Y:S01]  /*48840*/  LDL.LU R12, [R1+0x9090] ;  /* 0x00909000010c7983 */ /* 0x000ea20000300800 */
[C---:B---3--:R-:W-:Y:S11]  /*48850*/  HMMA.16816.F32.BF16 R8, R24.reuse, R14, R8 ;  /* 0x0000000e1808723c */ /* 0x048ff60000041808 */
[----:B------:R-:W-:Y:S11]  /*48860*/  @!UPT UIADD3 URZ, URZ, URZ, URZ ;  /* 0x0000003f3f3ff290 */ /* 0x000ff6000fffe03f */
[----:B------:R-:W-:Y:S01]  /*48870*/  @!UPT UIADD3 URZ, URZ, URZ, URZ ;  /* 0x0000003f3f3ff290 */ /* 0x000fe2000fffe03f */
[----:B------:R-:W-:Y:S01]  /*48880*/  STL.64 [R1+0x11c0], R8 ;  /* 0x0011c00801007387 */ /* 0x000fe20000100a00 */
[----:B------:R0:W-:Y:S03]  /*48890*/  STL.64 [R1+0x11c8], R10 ;  /* 0x0011c80a01007387 */ /* 0x0001e60000100a00 */
[----:B0-----:R-:W3:Y:S01]  /*488a0*/  LDL.LU.64 R10, [R1+0x9088] ;  /* 0x00908800010a7983 */ /* 0x001ee20000300a00 */
[----:B------:R-:W2:Y:S02]  /*488b0*/  LDL.LU.64 R8, [R1+0x9080] ;  /* 0x0090800001087983 */ /* 0x000ea40000300a00 */
[----:B------:R-:W-:Y:S02]  /*488c0*/  STL [R1+0x8fa4], R14 ;  /* 0x008fa40e01007387 */ /* 0x000fe40000100800 */
[----:B------:R-:W-:Y:S01]  /*488d0*/  STL [R1+0x8fa0], R15 ;  /* 0x008fa00f01007387 */ /* 0x000fe20000100800 */
[C---:B----4-:R-:W-:Y:S08]  /*488e0*/  HMMA.16816.F32.BF16 R16, R24.reuse, R6, R16 ;  /* 0x000000061810723c */ /* 0x050ff00000041810 */
[----:B---3--:R-:W-:Y:S01]  /*488f0*/  HMMA.16816.F32.BF16 R20, R24, R10, R20 ;  /* 0x0000000a1814723c */ /* 0x008fe20000041814 */
[----:B------:R-:W-:Y:S01]  /*48900*/  STL [R1+0x8fd8], R10 ;  /* 0x008fd80a01007387 */ /* 0x000fe20000100800 */
[----:B------:R-:W-:Y:S11]  /*48910*/  STL [R1+0x8f90], R11 ;  /* 0x008f900b01007387 */ /* 0x000ff60000100800 */
[----:B------:R-:W-:Y:S10]  /*48920*/  @!UPT UIADD3 URZ, URZ, URZ, URZ ;  /* 0x0000003f3f3ff290 */ /* 0x000ff4000fffe03f */
[----:B------:R-:W-:Y:S01]  /*48930*/  STL.64 [R1+0x11b0], R20 ;  /* 0x0011b01401007387 */ /* 0x000fe20000100a00 */
[----:B------:R-:W-:Y:S02]  /*48940*/  STL.64 [R1+0x11b8], R22 ;  /* 0x0011b81601007387 */ /* 0x000fe40000100a00 */
[----:B------:R0:W-:Y:S02]  /*48950*/  STL.64 [R1+0x8f98], R6 ;  /* 0x008f980601007387 */ /* 0x0001e40000100a00 */
[----:B0-----:R-:W3:Y:S01]  /*48960*/  LDL.64 R6, [R1+0x68] ;  /* 0x0000680001067983 */ /* 0x001ee20000100a00 */
[----:B------:R-:W-:Y:S02]  /*48970*/  STL.64 [R1+0x11a0], R16 ;  /* 0x0011a01001007387 */ /* 0x000fe40000100a00 */
[----:B------:R-:W-:Y:S02]  /*48980*/  STL.64 [R1+0x11a8], R18 ;  /* 0x0011a81201007387 */ /* 0x000fe40000100a00 */
[----:B------:R-:W0:Y:S04]  /*48990*/  LDSM.16.MT88.4 R16, [R3+0x4200] ;  /* 0x004200000310783b */ /* 0x000e280000004200 */
[----:B---3--:R2:W-:Y:S02]  /*489a0*/  STL.64 [R1+0x9000], R6 ;  /* 0x0090000601007387 */ /* 0x0085e40000100a00 */
[----:B--2---:R-:W-:-:S02]  /*489b0*/  IMAD.MOV.U32 R6, RZ, RZ, R12 ;  /* 0x000000ffff067224 */ /* 0x004fc400078e000c */
[----:B------:R-:W-:-:S05]  /*489c0*/  IMAD.MOV.U32 R7, RZ, RZ, R9 ;  /* 0x000000ffff077224 */ /* 0x000fca00078e0009 */
[----:B------:R1:W-:Y:S04]  /*489d0*/  STL.64 [R1+0x9018], R6 ;  /* 0x0090180601007387 */ /* 0x0003e80000100a00 */
[----:B-1----:R-:W2:Y:S04]  /*489e0*/  LDL.64 R6, [R1+0x88] ;  /* 0x0000880001067983 */ /* 0x002ea80000100a00 */
[----:B--2---:R-:W-:Y:S01]  /*489f0*/  STL.64 [R1+0x9030], R6 ;  /* 0x0090300601007387 */ /* 0x004fe20000100a00 */
[----:B------:R-:W-:Y:S02]  /*48a00*/  STL [R1+0x8fdc], R3 ;  /* 0x008fdc0301007387 */ /* 0x000fe40000100800 */
[----:B0-----:R-:W-:Y:S02]  /*48a10*/  STL.64 [R1+0x8ec0], R18 ;  /* 0x008ec01201007387 */ /* 0x001fe40000100a00 */
[----:B------:R-:W-:Y:S01]  /*48a20*/  STL.64 [R1+0x8eb8], R16 ;  /* 0x008eb81001007387 */ /* 0x000fe20000100a00 */
[----:B------:R-:W2:Y:S01]  /*48a30*/  LDL.LU R12, [R1+0xac0] ;  /* 0x000ac000010c7983 */ /* 0x000ea20000300800 */
[----:B------:R-:W2:Y:S02]  /*48a40*/  LDL.LU R13, [R1+0xac4] ;  /* 0x000ac400010d7983 */ /* 0x000ea40000300800 */
[----:B------:R-:W3:Y:S02]  /*48a50*/  LDL.LU R14, [R1+0xac8] ;  /* 0x000ac800010e7983 */ /* 0x000ee40000300800 */
[----:B------:R-:W3:Y:S02]  /*48a60*/  LDL.LU R15, [R1+0xacc] ;  /* 0x000acc00010f7983 */ /* 0x000ee40000300800 */
[----:B------:R-:W-:-:S02]  /*48a70*/  IMAD.MOV.U32 R22, RZ, RZ, R4 ;  /* 0x000000ffff167224 */ /* 0x000fc400078e0004 */
[----:B------:R-:W-:Y:S01]  /*48a80*/  IMAD.MOV.U32 R23, RZ, RZ, R0 ;  /* 0x000000ffff177224 */ /* 0x000fe200078e0000 */
[----:B---3--:R-:W-:Y:S01]  /*48a90*/  STL.64 [R1+0x9058], R14 ;  /* 0x0090580e01007387 */ /* 0x008fe20000100a00 */
[----:B--2---:R-:W-:Y:S03]  /*48aa0*/  STL.64 [R1+0x9050], R12 ;  /* 0x0090500c01007387 */ /* 0x004fe60000100a00 */
[----:B------:R0:W-:Y:S02]  /*48ab0*/  STL.64 [R1+0x9060], R22 ;  /* 0x0090601601007387 */ /* 0x0001e40000100a00 */
[----:B0-----:R-:W2:Y:S04]  /*48ac0*/  LDL.64 R22, [R1+0xc8] ;  /* 0x0000c80001167983 */ /* 0x001ea80000100a00 */
[----:B--2---:R0:W-:Y:S01]  /*48ad0*/  STL.64 [R1+0x9078], R22 ;  /* 0x0090781601007387 */ /* 0x0041e20000100a00 */
[----:B------:R-:W2:Y:S02]  /*48ae0*/  LDL.LU R12, [R1+0xad0] ;  /* 0x000ad000010c7983 */ /* 0x000ea40000300800 */
[----:B------:R-:W2:Y:S02]  /*48af0*/  LDL.LU R13, [R1+0xad4] ;  /* 0x000ad400010d7983 */ /* 0x000ea40000300800 */
[----:B------:R-:W3:Y:S01]  /*48b00*/  LDL.LU R14, [R1+0xad8] ;  /* 0x000ad800010e7983 */ /* 0x000ee20000300800 */
[----:B------:R-:W3:Y:S01]  /*48b10*/  LDL.LU R15, [R1+0xadc] ;  /* 0x000adc00010f7983 */ /* 0x000ee20000300800 */
[----:B------:R-:W4:Y:S02]  /*48b20*/  LDL.LU R20, [R1+0xaf0] ;  /* 0x000af00001147983 */ /* 0x000f240000300800 */
[----:B------:R-:W4:Y:S01]  /*48b30*/  LDL.LU R21, [R1+0xaf4] ;  /* 0x000af40001157983 */ /* 0x000f220000300800 */
[----:B0-----:R-:W4:Y:S01]  /*48b40*/  LDL.LU R22, [R1+0xaf8] ;  /* 0x000af80001167983 */ /* 0x001f220000300800 */
[----:B------:R-:W4:Y:S02]  /*48b50*/  LDL.LU R23, [R1+0xafc] ;  /* 0x000afc0001177983 */ /* 0x000f240000300800 */
[----:B------:R-:W4:Y:S01]  /*48b60*/  LDL.64 R10, [R1+0x38] ;  /* 0x00003800010a7983 */ /* 0x000f220000100a00 */
[----:B---3--:R-:W-:Y:S01]  /*48b70*/  STL.64 [R1+0x9070], R14 ;  /* 0x0090700e01007387 */ /* 0x008fe20000100a00 */
[----:B--2---:R0:W-:Y:S03]  /*48b80*/  STL.64 [R1+0x9068], R12 ;  /* 0x0090680c01007387 */ /* 0x0041e60000100a00 */
[----:B0-----:R-:W2:Y:S01]  /*48b90*/  LDL.LU R12, [R1+0xae0] ;  /* 0x000ae000010c7983 */ /* 0x001ea20000300800 */
[----:B------:R-:W2:Y:S02]  /*48ba0*/  LDL.LU R13, [R1+0xae4] ;  /* 0x000ae400010d7983 */ /* 0x000ea40000300800 */
[----:B------:R-:W2:Y:S02]  /*48bb0*/  LDL.LU R14, [R1+0xae8] ;  /* 0x000ae800010e7983 */ /* 0x000ea40000300800 */
[----:B------:R-:W2:Y:S01]  /*48bc0*/  LDL.LU R15, [R1+0xaec] ;  /* 0x000aec00010f7983 */ /* 0x000ea20000300800 */
[----:B------:R-:W3:Y:S01]  /*48bd0*/  LDL.64 R6, [R1+0x98] ;  /* 0x0000980001067983 */ /* 0x000ee20000100a00 */
[----:B------:R-:W-:-:S02]  /*48be0*/  IMAD.MOV.U32 R18, RZ, RZ, R8 ;  /* 0x000000ffff127224 */ /* 0x000fc400078e0008 */
[----:B------:R-:W-:Y:S01]  /*48bf0*/  IMAD.MOV.U32 R19, RZ, RZ, R5 ;  /* 0x000000ffff137224 */ /* 0x000fe200078e0005 */
[----:B---3--:R0:W-:Y:S04]  /*48c00*/  STL.64 [R1+0x9048], R6 ;  /* 0x0090480601007387 */ /* 0x0081e80000100a00 */
[----:B0-----:R-:W3:Y:S01]  /*48c10*/  LDL.64 R6, [R1+0xa8] ;  /* 0x0000a80001067983 */ /* 0x001ee20000100a00 */
[----:B------:R0:W-:Y:S02]  /*48c20*/  STL.64 [R1+0x8ff8], R18 ;  /* 0x008ff81201007387 */ /* 0x0001e40000100a00 */
[----:B------:R-:W2:Y:S02]  /*48c30*/  LDL.LU R16, [R1+0xa80] ;  /* 0x000a800001107983 */ /* 0x000ea40000300800 */
[----:B------:R-:W2:Y:S01]  /*48c40*/  LDL.LU R17, [R1+0xa84] ;  /* 0x000a840001117983 */ /* 0x000ea20000300800 */
[----:B0-----:R-:W2:Y:S01]  /*48c50*/  LDL.LU R18, [R1+0xa88] ;  /* 0x000a880001127983 */ /* 0x001ea20000300800 */
[----:B------:R-:W2:Y:S03]  /*48c60*/  LDL.LU R19, [R1+0xa8c] ;  /* 0x000a8c0001137983 */ /* 0x000ea60000300800 */
[----:B--2---:R-:W-:Y:S01]  /*48c70*/  STL.64 [R1+0x9010], R18 ;  /* 0x0090101201007387 */ /* 0x004fe20000100a00 */
[----:B------:R0:W-:Y:S03]  /*48c80*/  STL.64 [R1+0x9008], R16 ;  /* 0x0090081001007387 */ /* 0x0001e60000100a00 */
[----:B0-----:R-:W2:Y:S01]  /*48c90*/  LDL.LU R16, [R1+0xa90] ;  /* 0x000a900001107983 */ /* 0x001ea20000300800 */
[----:B------:R-:W2:Y:S02]  /*48ca0*/  LDL.LU R17, [R1+0xa94] ;  /* 0x000a940001117983 */ /* 0x000ea40000300800 */
[----:B------:R-:W2:Y:S02]  /*48cb0*/  LDL.LU R18, [R1+0xa98] ;  /* 0x000a980001127983 */ /* 0x000ea40000300800 */
[----:B------:R-:W2:Y:S01]  /*48cc0*/  LDL.LU R19, [R1+0xa9c] ;  /* 0x000a9c0001137983 */ /* 0x000ea20000300800 */
[C---:B----4-:R-:W-:Y:S01]  /*48cd0*/  HMMA.16816.F32.BF16 R20, R24.reuse, R10, R20 ;  /* 0x0000000a1814723c */ /* 0x050fe20000041814 */
[----:B--2---:R-:W-:Y:S01]  /*48ce0*/  STL.64 [R1+0x9028], R18 ;  /* 0x0090281201007387 */ /* 0x004fe20000100a00 */
[----:B------:R0:W-:Y:S03]  /*48cf0*/  STL.64 [R1+0x9020], R16 ;  /* 0x0090201001007387 */ /* 0x0001e60000100a00 */
[----:B0-----:R-:W2:Y:S01]  /*48d00*/  LDL.LU R16, [R1+0xaa0] ;  /* 0x000aa00001107983 */ /* 0x001ea20000300800 */
[----:B------:R-:W2:Y:S02]  /*48d10*/  LDL.LU R17, [R1+0xaa4] ;  /* 0x000aa40001117983 */ /* 0x000ea40000300800 */
[----:B------:R-:W4:Y:S02]  /*48d20*/  LDL.LU R18, [R1+0xaa8] ;  /* 0x000aa80001127983 */ /* 0x000f240000300800 */
[----:B------:R-:W4:Y:S02]  /*48d30*/  LDL.LU R19, [R1+0xaac] ;  /* 0x000aac0001137983 */ /* 0x000f240000300800 */
[----:B----4-:R-:W-:Y:S01]  /*48d40*/  STL.64 [R1+0x9040], R18 ;  /* 0x0090401201007387 */ /* 0x010fe20000100a00 */
[----:B--2---:R0:W-:Y:S03]  /*48d50*/  STL.64 [R1+0x9038], R16 ;  /* 0x0090381001007387 */ /* 0x0041e60000100a00 */
[----:B0-----:R-:W2:Y:S01]  /*48d60*/  LDL.LU R16, [R1+0xab0] ;  /* 0x000ab00001107983 */ /* 0x001ea20000300800 */
[----:B------:R-:W2:Y:S02]  /*48d70*/  LDL.LU R17, [R1+0xab4] ;  /* 0x000ab40001117983 */ /* 0x000ea40000300800 */
[----:B------:R-:W2:Y:S02]  /*48d80*/  LDL.LU R18, [R1+0xab8] ;  /* 0x000ab80001127983 */ /* 0x000ea40000300800 */
[----:B------:R-:W2:Y:S02]  /*48d90*/  LDL.LU R19, [R1+0xabc] ;  /* 0x000abc0001137983 */ /* 0x000ea40000300800 */
[----:B------:R-:W-:Y:S01]  /*48da0*/  STL.64 [R1+0x17c0], R20 ;  /* 0x0017c01401007387 */ /* 0x000fe20000100a00 */
[----:B------:R0:W-:Y:S03]  /*48db0*/  STL.64 [R1+0x17c8], R22 ;  /* 0x0017c81601007387 */ /* 0x0001e60000100a00 */
[----:B0-----:R-:W4:Y:S01]  /*48dc0*/  LDL.LU.64 R22, [R1+0x9078] ;  /* 0x0090780001167983 */ /* 0x001f220000300a00 */
[----:B------:R-:W-:Y:S01]  /*48dd0*/  IMAD.MOV.U32 R9, RZ, RZ, R11 ;  /* 0x000000ffff097224 */ /* 0x000fe200078e000b */
[----:B----4-:R-:W-:Y:S01]  /*48de0*/  HMMA.16816.F32.BF16 R12, R24, R22, R12 ;  /* 0x00000016180c723c */ /* 0x010fe2000004180c */
[----:B------:R-:W-:-:S02]  /*48df0*/  IMAD.MOV.U32 R11, RZ, RZ, R22 ;  /* 0x000000ffff0b7224 */ /* 0x000fc400078e0016 */
        /* <DEDUP_REMOVED lines=8> */
[----:B------:R-:W3:Y:S01]  /*48e80*/  LDL.LU.64 R14, [R1+0x9058] ;  /* 0x00905800010e7983 */ /* 0x000ee20000300a00 */
[----:B------:R-:W3:Y:S11]  /*48e90*/  LDL.LU.64 R12, [R1+0x9050] ;  /* 0x00905000010c7983 */ /* 0x000ef60000300a00 */
[----:B------:R-:W-:Y:S10]  /*48ea0*/  @!UPT UIADD3 URZ, URZ, URZ, URZ ;  /* 0x0000003f3f3ff290 */ /* 0x000ff4000fffe03f */
[----:B------:R0:W-:Y:S01]  /*48eb0*/  STL.64 [R1+0x17a0], R20 ;  /* 0x0017a01401007387 */ /* 0x0001e20000100a00 */
[----:B------:R1:W-:Y:S03]  /*48ec0*/  STL.64 [R1+0x17a8], R22 ;  /* 0x0017a81601007387 */ /* 0x0003e60000100a00 */
[----:B0-----:R-:W4:Y:S01]  /*48ed0*/  LDL.LU R20, [R1+0xa70] ;  /* 0x000a700001147983 */ /* 0x001f220000300800 */
[----:B------:R-:W4:Y:S02]  /*48ee0*/  LDL.LU R21, [R1+0xa74] ;  /* 0x000a740001157983 */ /* 0x000f240000300800 */
[----:B-1----:R-:W4:Y:S02]  /*48ef0*/  LDL.LU R22, [R1+0xa78] ;  /* 0x000a780001167983 */ /* 0x002f240000300800 */
[----:B------:R-:W4:Y:S01]  /*48f00*/  LDL.LU R23, [R1+0xa7c] ;  /* 0x000a7c0001177983 */ /* 0x000f220000300800 */
        /* <DEDUP_REMOVED lines=8> */
[----:B------:R-:W-:Y:S01]  /*48f90*/  IMAD.MOV.U32 R28, RZ, RZ, R10 ;  /* 0x000000ffff1c7224 */ /* 0x000fe200078e000a */
        /* <DEDUP_REMOVED lines=30> */
[----:B0-----:R-:W4:Y:S01]  /*49180*/  LDL.LU.64 R18, [R1+0x8ff8] ;  /* 0x008ff80001127983 */ /* 0x001f220000300a00 */
[----:B------:R-:W-:Y:S02]  /*49190*/  STL.64 [R1+0x8fd0], R14 ;  /* 0x008fd00e01007387 */ /* 0x000fe40000100a00 */
[----:B------:R0:W-:Y:S02]  /*491a0*/  STL [R1+0x8fc8], R13 ;  /* 0x008fc80d01007387 */ /* 0x0001e40000100800 */
[----:B------:R-:W2:Y:S02]  /*491b0*/  LDL.LU R4, [R1+0x6b0] ;  /* 0x0006b00001047983 */ /* 0x000ea40000300800 */
[----:B------:R-:W-:Y:S01]  /*491c0*/  IMAD.MOV.U32 R16, RZ, RZ, R6 ;  /* 0x000000ffff107224 */ /* 0x000fe200078e0006 */
[----:B------:R-:W2:Y:S01]  /*491d0*/  LDL.LU R5, [R1+0x6b4] ;  /* 0x0006b40001057983 */ /* 0x000ea20000300800 */
[----:B------:R-:W3:Y:S02]  /*491e0*/  LDL.LU R6, [R1+0x6b8] ;  /* 0x0006b80001067983 */ /* 0x000ee40000300800 */
[----:B------:R-:W3:Y:S02]  /*491f0*/  LDL.LU R7, [R1+0x6bc] ;  /* 0x0006bc0001077983 */ /* 0x000ee40000300800 */
[----:B------:R-:W2:Y:S01]  /*49200*/  LDL.LU R12, [R1+0x6d0] ;  /* 0x0006d000010c7983 */ /* 0x000ea20000300800 */
[----:B0-----:R-:W4:Y:S01]  /*49210*/  LDL.LU R13, [R1+0x6d4] ;  /* 0x0006d400010d7983 */ /* 0x001f220000300800 */
[----:B------:R-:W4:Y:S02]  /*49220*/  LDL.LU R14, [R1+0x6d8] ;  /* 0x0006d800010e7983 */ /* 0x000f240000300800 */
[----:B------:R-:W4:Y:S01]  /*49230*/  LDL.LU R15, [R1+0x6dc] ;  /* 0x0006dc00010f7983 */ /* 0x000f220000300800 */
[----:B---3--:R-:W-:Y:S01]  /*49240*/  STL.64 [R1+0x8fb0], R6 ;  /* 0x008fb00601007387 */ /* 0x008fe20000100a00 */
[----:B--2---:R0:W-:Y:S03]  /*49250*/  STL.64 [R1+0x8fa8], R4 ;  /* 0x008fa80401007387 */ /* 0x0041e60000100a00 */
[----:B0-----:R-:W2:Y:S01]  /*49260*/  LDL.LU R4, [R1+0x6c0] ;  /* 0x0006c00001047983 */ /* 0x001ea20000300800 */
[----:B------:R-:W2:Y:S02]  /*49270*/  LDL.LU R5, [R1+0x6c4] ;  /* 0x0006c40001057983 */ /* 0x000ea40000300800 */
[----:B------:R-:W3:Y:S02]  /*49280*/  LDL.LU R6, [R1+0x6c8] ;  /* 0x0006c80001067983 */ /* 0x000ee40000300800 */
[----:B------:R-:W3:Y:S01]  /*49290*/  LDL.LU R7, [R1+0x6cc] ;  /* 0x0006cc0001077983 */ /* 0x000ee20000300800 */
[----:B----4-:R-:W-:Y:S01]  /*492a0*/  HMMA.16816.F32.BF16 R20, R24, R18, R20 ;  /* 0x000000121814723c */ /* 0x010fe20000041814 */
[----:B---3--:R0:W-:Y:S01]  /*492b0*/  STL.64 [R1+0x8fc0], R6 ;  /* 0x008fc00601007387 */ /* 0x0081e20000100a00 */
[----:B--2---:R-:W-:Y:S03]  /*492c0*/  STL.64 [R1+0x8fb8], R4 ;  /* 0x008fb80401007387 */ /* 0x004fe60000100a00 */
[----:B0-----:R-:W2:Y:S11]  /*492d0*/  LDL.64 R6, [R1+0x28] ;  /* 0x0000280001067983 */ /* 0x001eb60000100a00 */
[----:B------:R-:W-:Y:S07]  /*492e0*/  @!UPT UIADD3 URZ, URZ, URZ, URZ ;  /* 0x0000003f3f3ff290 */ /* 0x000fee000fffe03f */
[----:B------:R-:W-:Y:S02]  /*492f0*/  STL.64 [R1+0x1740], R20 ;  /* 0x0017401401007387 */ /* 0x000fe40000100a00 */
[----:B------:R0:W-:Y:S02]  /*49300*/  STL.64 [R1+0x1748], R22 ;  /* 0x0017481601007387 */ /* 0x0001e40000100a00 */
[----:B0-----:R-:W3:Y:S01]  /*49310*/  LDL.LU.64 R22, [R1+0x8ff0] ;  /* 0x008ff00001167983 */ /* 0x001ee20000300a00 */
[----:B------:R-:W-:Y:S02]  /*49320*/  STL.64 [R1+0x8ed0], R18 ;  /* 0x008ed01201007387 */ /* 0x000fe40000100a00 */
[----:B------:R0:W-:Y:S02]  /*49330*/  STL [R1+0x8ee8], R16 ;  /* 0x008ee81001007387 */ /* 0x0001e40000100800 */
[----:B0-----:R-:W4:Y:S01]  /*49340*/  LDL.LU R16, [R1+0xa00] ;  /* 0x000a000001107983 */ /* 0x001f220000300800 */
[----:B------:R-:W4:Y:S02]  /*49350*/  LDL.LU R17, [R1+0xa04] ;  /* 0x000a040001117983 */ /* 0x000f240000300800 */
[----:B------:R-:W2:Y:S02]  /*49360*/  LDL.LU R18, [R1+0xa08] ;  /* 0x000a080001127983 */ /* 0x000ea40000300800 */
[----:B------:R-:W2:Y:S02]  /*49370*/  LDL.LU R19, [R1+0xa0c] ;  /* 0x000a0c0001137983 */ /* 0x000ea40000300800 */
[----:B--2---:R0:W-:Y:S01]  /*49380*/  STL.64 [R1+0x8ef8], R18 ;  /* 0x008ef81201007387 */ /* 0x0041e20000100a00 */
[----:B----4-:R1:W-:Y:S02]  /*49390*/  STL.64 [R1+0x8ef0], R16 ;  /* 0x008ef01001007387 */ /* 0x0103e40000100a00 */
[----:B0-----:R-:W-:-:S02]  /*493a0*/  IMAD.MOV.U32 R18, RZ, RZ, R8 ;  /* 0x000000ffff127224 */ /* 0x001fc400078e0008 */
[----:B------:R-:W-:-:S05]  /*493b0*/  IMAD.MOV.U32 R19, RZ, RZ, R0 ;  /* 0x000000ffff137224 */ /* 0x000fca00078e0000 */
[----:B------:R0:W-:Y:S01]  /*493c0*/  STL.64 [R1+0x8f08], R18 ;  /* 0x008f081201007387 */ /* 0x0001e20000100a00 */
[----:B-1----:R-:W2:Y:S02]  /*493d0*/  LDL.LU R16, [R1+0x6e0] ;  /* 0x0006e00001107983 */ /* 0x002ea40000300800 */
[----:B------:R-:W2:Y:S01]  /*493e0*/  LDL.LU R17, [R1+0x6e4] ;  /* 0x0006e40001117983 */ /* 0x000ea20000300800 */
[----:B0-----:R-:W2:Y:S01]  /*493f0*/  LDL.LU R18, [R1+0x6e8] ;  /* 0x0006e80001127983 */ /* 0x001ea20000300800 */
[----:B------:R-:W2:Y:S02]  /*49400*/  LDL.LU R19, [R1+0x6ec] ;  /* 0x0006ec0001137983 */ /* 0x000ea40000300800 */
[----:B---3--:R-:W-:Y:S02]  /*49410*/  IMAD.MOV.U32 R8, RZ, RZ, R22 ;  /* 0x000000ffff087224 */ /* 0x008fe400078e0016 */
[----:B------:R-:W-:Y:S01]  /*49420*/  IMAD.MOV.U32 R0, RZ, RZ, R23 ;  /* 0x000000ffff007224 */ /* 0x000fe200078e0017 */
[----:B--2---:R-:W-:Y:S11]  /*49430*/  HMMA.16816.F32.BF16 R16, R24, R22, R16 ;  /* 0x000000161810723c */ /* 0x004ff60000041810 */
[----:B------:R-:W-:Y:S11]  /*49440*/  @!UPT UIADD3 URZ, URZ, URZ, URZ ;  /* 0x0000003f3f3ff290 */ /* 0x000ff6000fffe03f */
[----:B------:R-:W-:Y:S01]  /*49450*/  @!UPT UIADD3 URZ, URZ, URZ, URZ ;  /* 0x0000003f3f3ff290 */ /* 0x000fe2000fffe03f */
[----:B------:R-:W-:Y:S01]  /*49460*/  STL.64 [R1+0xc10], R16 ;  /* 0x000c101001007387 */ /* 0x000fe20000100a00 */
[----:B------:R0:W-:Y:S02]  /*49470*/  STL.64 [R1+0xc18], R18 ;  /* 0x000c181201007387 */ /* 0x0001e40000100a00 */
[----:B------:R-:W2:Y:S02]  /*49480*/  LDL.LU.64 R22, [R1+0x8fe8] ;  /* 0x008fe80001167983 */ /* 0x000ea40000300a00 */
[----:B------:R-:W2:Y:S01]  /*49490*/  LDL.LU.64 R20, [R1+0x8fe0] ;  /* 0x008fe00001147983 */ /* 0x000ea20000300a00 */
[----:B------:R-:W3:Y:S01]  /*494a0*/  LDL.LU R24, [R1+0x6a0] ;  /* 0x0006a00001187983 */ /* 0x000ee20000300800 */
[----:B------:R-:W3:Y:S02]  /*494b0*/  LDL.LU R25, [R1+0x6a4] ;  /* 0x0006a40001197983 */ /* 0x000ee40000300800 */
[----:B------:R-:W3:Y:S02]  /*494c0*/  LDL.LU R26, [R1+0x6a8] ;  /* 0x0006a800011a7983 */ /* 0x000ee40000300800 */
[----:B------:R-:W3:Y:S02]  /*494d0*/  LDL.LU R27, [R1+0x6ac] ;  /* 0x0006ac00011b7983 */ /* 0x000ee40000300800 */
[----:B0-----:R-:W-:-:S02]  /*494e0*/  IMAD.MOV.U32 R18, RZ, RZ, R3 ;  /* 0x000000ffff127224 */ /* 0x001fc400078e0003 */
[----:B------:R-:W-:Y:S01]  /*494f0*/  IMAD.MOV.U32 R19, RZ, RZ, R10 ;  /* 0x000000ffff137224 */ /* 0x000fe200078e000a */
[----:B------:R-:W4:Y:S01]  /*49500*/  LDL.LU R3, [R1+0x8fdc] ;  /* 0x008fdc0001037983 */ /* 0x000f220000300800 */
[----:B------:R-:W3:Y:S03]  /*49510*/  LDL.LU R10, [R1+0x8fd8] ;  /* 0x008fd800010a7983 */ /* 0x000ee60000300800 */
[----:B------:R0:W-:Y:S04]  /*49520*/  STL.64 [R1+0x8f20], R18 ;  /* 0x008f201201007387 */ /* 0x0001e80000100a00 */
[----:B0-----:R-:W3:Y:S01]  /*49530*/  LDL R18, [R1+0x18] ;  /* 0x0000180001127983 */ /* 0x001ee20000100800 */
[----:B------:R-:W-:-:S02]  /*49540*/  IMAD.MOV.U32 R19, RZ, RZ, R2 ;  /* 0x000000ffff137224 */ /* 0x000fc400078e0002 */
[----:B------:R-:W-:Y:S01]  /*49550*/  IMAD.MOV.U32 R2, RZ, RZ, R7 ;  /* 0x000000ffff027224 */ /* 0x000fe200078e0007 */
[C---:B--2---:R-:W-:Y:S11]  /*49560*/  HMMA.16816.F32.BF16 R12, R20.reuse, R6, R12 ;  /* 0x00000006140c723c */ /* 0x044ff6000004180c */
[----:B------:R-:W-:Y:S11]  /*49570*/  @!UPT UIADD3 URZ, URZ, URZ, URZ ;  /* 0x0000003f3f3ff290 */ /* 0x000ff6000fffe03f */
[----:B------:R-:W-:Y:S01]  /*49580*/  @!UPT UIADD3 URZ, URZ, URZ, URZ ;  /* 0x0000003f3f3ff290 */ /* 0x000fe2000fffe03f */
[----:B------:R0:W-:Y:S01]  /*49590*/  STL.64 [R1+0xbe0], R12 ;  /* 0x000be00c01007387 */ /* 0x0001e20000100a00 */
[----:B------:R1:W-:Y:S02]  /*495a0*/  STL.64 [R1+0xbe8], R14 ;  /* 0x000be80e01007387 */ /* 0x0003e40000100a00 */
[----:B0-----:R-:W-:Y:S01]  /*495b0*/  IMAD.MOV.U32 R12, RZ, RZ, R6 ;  /* 0x000000ffff0c7224 */ /* 0x001fe200078e0006 */
[----:B-1----:R-:W2:Y:S01]  /*495c0*/  LDL.LU.64 R14, [R1+0x8fd0] ;  /* 0x008fd000010e7983 */ /* 0x002ea20000300a00 */
[----:B------:R-:W2:Y:S02]  /*495d0*/  LDL.LU R13, [R1+0x8fc8] ;  /* 0x008fc800010d7983 */ /* 0x000ea40000300800 */
[----:B------:R-:W3:Y:S02]  /*495e0*/  LDL.LU.64 R6, [R1+0x8fc0] ;  /* 0x008fc00001067983 */ /* 0x000ee40000300a00 */
[----:B------:R-:W3:Y:S02]  /*495f0*/  LDL.LU.64 R4, [R1+0x8fb8] ;  /* 0x008fb80001047983 */ /* 0x000ee40000300a00 */
[C---:B---3--:R-:W-:Y:S01]  /*49600*/  HMMA.16816.F32.BF16 R16, R20.reuse, R18, R4 ;  /* 0x000000121410723c */ /* 0x048fe20000041804 */
[----:B------:R-:W3:Y:S01]  /*49610*/  LDL.LU.64 R6, [R1+0x8fb0] ;  /* 0x008fb00001067983 */ /* 0x000ee20000300a00 */
[----:B------:R-:W3:Y:S11]  /*49620*/  LDL.LU.64 R4, [R1+0x8fa8] ;  /* 0x008fa80001047983 */ /* 0x000ef60000300a00 */
[----:B------:R-:W-:Y:S10]  /*49630*/  @!UPT UIADD3 URZ, URZ, URZ, URZ ;  /* 0x0000003f3f3ff290 */ /* 0x000ff4000fffe03f */
[----:B------:R-:W-:Y:S01]  /*49640*/  STL.64 [R1+0xbd0], R16 ;  /* 0x000bd01001007387 */ /* 0x000fe20000100a00 */
[----:B------:R2:W-:Y:S02]  /*49650*/  STL.64 [R1+0xbd8], R18 ;  /* 0x000bd81201007387 */ /* 0x0005e40000100a00 */
[----:B--2---:R-:W-:Y:S02]  /*49660*/  IMAD.MOV.U32 R18, RZ, RZ, R14 ;  /* 0x000000ffff127224 */ /* 0x004fe400078e000e */
[----:B------:R-:W-:Y:S01]  /*49670*/  IMAD.MOV.U32 R19, RZ, RZ, R15 ;  /* 0x000000ffff137224 */ /* 0x000fe200078e000f */
[----:B------:R-:W2:Y:S01]  /*49680*/  LDL.LU R14, [R1+0x8fa4] ;  /* 0x008fa400010e7983 */ /* 0x000ea20000300800 */
[----:B------:R-:W2:Y:S03]  /*49690*/  LDL.LU R15, [R1+0x8fa0] ;  /* 0x008fa000010f7983 */ /* 0x000ea60000300800 */
[----:B------:R0:W-:Y:S04]  /*496a0*/  STL.64 [R1+0x8f38], R18 ;  /* 0x008f381201007387 */ /* 0x0001e80000100a00 */
[----:B0-----:R-:W3:Y:S02]  /*496b0*/  LDL.64 R18, [R1+0x8] ;  /* 0x0000080001127983 */ /* 0x001ee40000100a00 */
[C---:B---3--:R-:W-:Y:S11]  /*496c0*/  HMMA.16816.F32.BF16 R4, R20.reuse, R18, R4 ;  /* 0x000000121404723c */ /* 0x048ff60000041804 */
[----:B------:R-:W-:Y:S11]  /*496d0*/  @!UPT UIADD3 URZ, URZ, URZ, URZ ;  /* 0x0000003f3f3ff290 */ /* 0x000ff6000fffe03f */
[----:B------:R-:W-:Y:S01]  /*496e0*/  @!UPT UIADD3 URZ, URZ, URZ, URZ ;  /* 0x0000003f3f3ff290 */ /* 0x000fe2000fffe03f */
[----:B------:R-:W-:Y:S01]  /*496f0*/  STL.64 [R1+0xbb0], R4 ;  /* 0x000bb00401007387 */ /* 0x000fe20000100a00 */
[----:B------:R0:W-:Y:S03]  /*49700*/  STL.64 [R1+0xbb8], R6 ;  /* 0x000bb80601007387 */ /* 0x0001e60000100a00 */
[----:B0-----:R-:W3:Y:S01]  /*49710*/  LDL.LU.64 R6, [R1+0x8f98] ;  /* 0x008f980001067983 */ /* 0x001ee20000300a00 */
[----:B------:R-:W-:Y:S02]  /*49720*/  IMAD.MOV.U32 R5, RZ, RZ, R18 ;  /* 0x000000ffff057224 */ /* 0x000fe400078e0012 */
[----:B------:R-:W-:Y:S01]  /*49730*/  IMAD.MOV.U32 R4, RZ, RZ, R19 ;  /* 0x000000ffff047224 */ /* 0x000fe200078e0013 */
[----:B---3--:R-:W-:Y:S04]  /*49740*/  STL.64 [R1+0x8f88], R6 ;  /* 0x008f880601007387 */ /* 0x008fe80000100a00 */
[----:B------:R2:W-:Y:S02]  /*49750*/  STL.64 [R1+0x8f80], R4 ;  /* 0x008f800401007387 */ /* 0x0005e40000100a00 */
[----:B------:R-:W3:Y:S01]  /*49760*/  LDL.64 R18, [R1+0xb8] ;  /* 0x0000b80001127983 */ /* 0x000ee20000100a00 */
[C---:B--2---:R-:W-:Y:S01]  /*49770*/  HMMA.16816.F32.BF16 R4, R20.reuse, R14, R24 ;  /* 0x0000000e1404723c */ /* 0x044fe20000041818 */
[----:B---3--:R0:W-:Y:S11]  /*49780*/  STL.64 [R1+0x8f50], R18 ;  /* 0x008f501201007387 */ /* 0x0081f60000100a00 */
[----:B------:R-:W-:Y:S11]  /*49790*/  @!UPT UIADD3 URZ, URZ, URZ, URZ ;  /* 0x0000003f3f3ff290 */ /* 0x000ff6000fffe03f */
[----:B------:R-:W-:Y:S02]  /*497a0*/  STL.64 [R1+0xba0], R4 ;  /* 0x000ba00401007387 */ /* 0x000fe40000100a00 */
[----:B------:R-:W-:Y:S02]  /*497b0*/  STL.64 [R1+0xba8], R6 ;  /* 0x000ba80601007387 */ /* 0x000fe40000100a00 */
[----:B0-----:R-:W-:Y:S02]  /*497c0*/  IMAD.MOV.U32 R18, RZ, RZ, R11 ;  /* 0x000000ffff127224 */ /* 0x001fe400078e000b */
[----:B------:R-:W-:Y:S01]  /*497d0*/  IMAD.MOV.U32 R19, RZ, RZ, R29 ;  /* 0x000000ffff137224 */ /* 0x000fe200078e001d */
[----:B------:R-:W2:Y:S04]  /*497e0*/  LDL.LU R11, [R1+0x8f90] ;  /* 0x008f9000010b7983 */ /* 0x000ea80000300800 */
[----:B------:R-:W-:Y:S01]  /*497f0*/  STL.64 [R1+0x8f68], R18 ;  /* 0x008f681201007387 */ /* 0x000fe20000100a00 */
[----:B------:R-:W-:Y:S02]  /*49800*/  STL.64 [R1+0x8e70], R14 ;  /* 0x008e700e01007387 */ /* 0x000fe40000100a00 */
[----:B------:R0:W-:Y:S02]  /*49810*/  STL.64 [R1+0x8f00], R12 ;  /* 0x008f000c01007387 */ /* 0x0001e40000100a00 */
[----:B0-----:R-:W3:Y:S01]  /*49820*/  LDL.LU R12, [R1+0xa10] ;  /* 0x000a1000010c7983 */ /* 0x001ee20000300800 */
[----:B------:R-:W3:Y:S02]  /*49830*/  LDL.LU R13, [R1+0xa14] ;  /* 0x000a1400010d7983 */ /* 0x000ee40000300800 */
[----:B------:R-:W2:Y:S02]  /*49840*/  LDL.LU R14, [R1+0xa18] ;  /* 0x000a1800010e7983 */ /* 0x000ea40000300800 */
[----:B------:R-:W2:Y:S01]  /*49850*/  LDL.LU R15, [R1+0xa1c] ;  /* 0x000a1c00010f7983 */ /* 0x000ea20000300800 */
[----:B------:R-:W3:Y:S01]  /*49860*/  LDL.LU R24, [R1+0x680] ;  /* 0x0006800001187983 */ /* 0x000ee20000300800 */
[----:B------:R-:W4:Y:S02]  /*49870*/  LDL.LU R25, [R1+0x684] ;  /* 0x0006840001197983 */ /* 0x000f240000300800 */
[----:B------:R-:W4:Y:S02]  /*49880*/  LDL.LU R26, [R1+0x688] ;  /* 0x00068800011a7983 */ /* 0x000f240000300800 */
[----:B------:R-:W4:Y:S01]  /*49890*/  LDL.LU R27, [R1+0x68c] ;  /* 0x00068c00011b7983 */ /* 0x000f220000300800 */
[----:B------:R-:W4:Y:S01]  /*498a0*/  LDL.LU R4, [R1+0x690] ;  /* 0x0006900001047983 */ /* 0x000f220000300800 */
[----:B------:R-:W4:Y:S02]  /*498b0*/  LDL.LU R5, [R1+0x694] ;  /* 0x0006940001057983 */ /* 0x000f240000300800 */
[----:B------:R-:W4:Y:S02]  /*498c0*/  LDL.LU R6, [R1+0x698] ;  /* 0x0006980001067983 */ /* 0x000f240000300800 */
[----:B------:R-:W4:Y:S01]  /*498d0*/  LDL.LU R7, [R1+0x69c] ;  /* 0x00069c0001077983 */ /* 0x000f220000300800 */
        /* <DEDUP_REMOVED lines=18> */
[----:B----4-:R-:W-:Y:S01]  /*49a00*/  HMMA.16816.F32.BF16 R4, R20, R10, R4 ;  /* 0x0000000a1404723c */ /* 0x010fe20000041804 */
        /* <DEDUP_REMOVED lines=14> */
[----:B0-----:R-:W3:Y:S01]  /*49af0*/  LDL.LU.64 R6, [R1+0x8f88] ;  /* 0x008f880001067983 */ /* 0x001ee20000300a00 */
[----:B------:R-:W4:Y:S02]  /*49b00*/  LDL.LU.64 R4, [R1+0x8f80] ;  /* 0x008f800001047983 */ /* 0x000f240000300a00 */
[----:B------:R-:W-:-:S02]  /*49b10*/  IMAD.MOV.U32 R18, RZ, RZ, R28 ;  /* 0x000000ffff127224 */ /* 0x000fc400078e001c */
[----:B------:R-:W-:Y:S01]  /*49b20*/  IMAD.MOV.U32 R19, RZ, RZ, R9 ;  /* 0x000000ffff137224 */ /* 0x000fe200078e0009 */
[C---:B---3--:R-:W-:Y:S01]  /*49b30*/  HMMA.16816.F32.BF16 R24, R20.reuse, R6, R24 ;  /* 0x000000061418723c */ /* 0x048fe20000041818 */
[----:B------:R-:W-:Y:S11]  /*49b40*/  STL.64 [R1+0x8e58], R6 ;  /* 0x008e580601007387 */ /* 0x000ff60000100a00 */
[----:B------:R-:W-:Y:S11]  /*49b50*/  @!UPT UIADD3 URZ, URZ, URZ, URZ ;  /* 0x0000003f3f3ff290 */ /* 0x000ff6000fffe03f */
[----:B------:R-:W-:Y:S01]  /*49b60*/  STL.64 [R1+0xb70], R24 ;  /* 0x000b701801007387 */ /* 0x000fe20000100a00 */
[----:B------:R-:W-:Y:S02]  /*49b70*/  STL.64 [R1+0xb78], R26 ;  /* 0x000b781a01007387 */ /* 0x000fe40000100a00 */
[----:B------:R-:W0:Y:S01]  /*49b80*/  LDSM.16.MT88.4 R24, [R3+0x4280] ;  /* 0x004280000318783b */ /* 0x000e220000004200 */
[----:B--2---:R-:W-:Y:S01]  /*49b90*/  HMMA.16816.F32.BF16 R16, R20, R18, R12 ;  /* 0x000000121410723c */ /* 0x004fe2000004180c */
[----:B0-----:R0:W-:Y:S02]  /*49ba0*/  STL.64 [R1+0x8db8], R26 ;  /* 0x008db81a01007387 */ /* 0x0011e40000100a00 */
[----:B------:R-:W-:Y:S02]  /*49bb0*/  STL.64 [R1+0x8db0], R24 ;  /* 0x008db01801007387 */ /* 0x000fe40000100a00 */
[----:B0-----:R-:W-:Y:S02]  /*49bc0*/  IMAD.MOV.U32 R26, RZ, RZ, R8 ;  /* 0x000000ffff1a7224 */ /* 0x001fe400078e0008 */
[----:B------:R-:W-:-:S05]  /*49bd0*/  IMAD.MOV.U32 R27, RZ, RZ, R0 ;  /* 0x000000ffff1b7224 */ /* 0x000fca00078e0000 */
[----:B------:R0:W-:Y:S04]  /*49be0*/  STL.64 [R1+0x8ec8], R26 ;  /* 0x008ec81a01007387 */ /* 0x0001e80000100a00 */
[----:B0-----:R-:W2:Y:S01]  /*49bf0*/  LDL.64 R26, [R1+0x78] ;  /* 0x00007800011a7983 */ /* 0x001ea20000100a00 */
[----:B------:R-:W3:Y:S02]  /*49c00*/  LDL.LU.64 R14, [R1+0x8f78] ;  /* 0x008f7800010e7983 */ /* 0x000ee40000300a00 */
[----:B------:R-:W3:Y:S04]  /*49c10*/  LDL.LU.64 R12, [R1+0x8f70] ;  /* 0x008f7000010c7983 */ /* 0x000ee80000300a00 */
[----:B------:R-:W-:Y:S01]  /*49c20*/  STL.64 [R1+0x16a0], R16 ;  /* 0x0016a01001007387 */ /* 0x000fe20000100a00 */
[----:B------:R0:W-:Y:S04]  /*49c30*/  STL.64 [R1+0x16a8], R18 ;  /* 0x0016a81201007387 */ /* 0x0001e80000100a00 */
        /* <DEDUP_REMOVED lines=32> */
[----:B------:R-:W3:Y:S11]  /*49e40*/  LDL.LU.64 R12, [R1+0x8f00] ;  /* 0x008f0000010c7983 */ /* 0x000ef60000300a00 */
[----:B------:R-:W-:Y:S10]  /*49e50*/  @!UPT UIADD3 URZ, URZ, URZ, URZ ;  /* 0x0000003f3f3ff290 */ /* 0x000ff4000fffe03f */
[----:B------:R-:W-:Y:S01]  /*49e60*/  STL.64 [R1+0x1650], R16 ;  /* 0x0016501001007387 */ /* 0x000fe20000100a00 */
[----:B------:R0:W-:Y:S03]  /*49e70*/  STL.64 [R1+0x1658], R18 ;  /* 0x0016581201007387 */ /* 0x0001e60000100a00 */
[----:B0-----:R-:W2:Y:S01]  /*49e80*/  LDL.LU.64 R18, [R1+0x8ef8] ;  /* 0x008ef80001127983 */ /* 0x001ea20000300a00 */
[----:B------:R-:W2:Y:S02]  /*49e90*/  LDL.LU.64 R16, [R1+0x8ef0] ;  /* 0x008ef00001107983 */ /* 0x000ea40000300a00 */
[----:B----4-:R-:W-:Y:S02]  /*49ea0*/  IMAD.MOV.U32 R15, RZ, RZ, R4 ;  /* 0x000000ffff0f7224 */ /* 0x010fe400078e0004 */
[----:B------:R-:W-:Y:S01]  /*49eb0*/  IMAD.MOV.U32 R14, RZ, RZ, R5 ;  /* 0x000000ffff0e7224 */ /* 0x000fe200078e0005 */
[----:B--2---:R-:W-:Y:S11]  /*49ec0*/  HMMA.16816.F32.BF16 R16, R20, R26, R16 ;  /* 0x0000001a1410723c */ /* 0x004ff60000041810 */
[----:B------:R-:W-:Y:S11]  /*49ed0*/  @!UPT UIADD3 URZ, URZ, URZ, URZ ;  /* 0x0000003f3f3ff290 */ /* 0x000ff6000fffe03f */
[----:B------:R-:W-:Y:S01]  /*49ee0*/  @!UPT UIADD3 URZ, URZ, URZ, URZ ;  /* 0x0000003f3f3ff290 */ /* 0x000fe2000fffe03f */
[----:B------:R0:W-:Y:S01]  /*49ef0*/  STL.64 [R1+0x1640], R16 ;  /* 0x0016401001007387 */ /* 0x0001e20000100a00 */
[----:B------:R-:W-:Y:S03]  /*49f00*/  STL.64 [R1+0x1648], R18 ;  /* 0x0016481201007387 */ /* 0x000fe60000100a00 */
[----:B0-----:R-:W2:Y:S01]  /*49f10*/  LDL.LU R16, [R1+0x8ee8] ;  /* 0x008ee80001107983 */ /* 0x001ea20000300800 */
[----:B------:R-:W4:Y:S02]  /*49f20*/  LDL.LU R4, [R1+0x670] ;  /* 0x0006700001047983 */ /* 0x000f240000300800 */
[----:B------:R-:W4:Y:S02]  /*49f30*/  LDL.LU R5, [R1+0x674] ;  /* 0x0006740001057983 */ /* 0x000f240000300800 */
[----:B------:R-:W2:Y:S01]  /*49f40*/  LDL.LU R6, [R1+0x678] ;  /* 0x0006780001067983 */ /* 0x000ea20000300800 */
[----:B------:R-:W2:Y:S01]  /*49f50*/  LDL.LU R7, [R1+0x67c] ;  /* 0x00067c0001077983 */ /* 0x000ea20000300800 */
[----:B------:R-:W-:-:S02]  /*49f60*/  IMAD.MOV.U32 R9, RZ, RZ, R26 ;  /* 0x000000ffff097224 */ /* 0x000fc400078e001a */
[----:B------:R-:W-:Y:S01]  /*49f70*/  IMAD.MOV.U32 R8, RZ, RZ, R27 ;  /* 0x000000ffff087224 */ /* 0x000fe200078e001b */
[----:B--2---:R-:W-:Y:S01]  /*49f80*/  STL.64 [R1+0x8ee0], R6 ;  /* 0x008ee00601007387 */ /* 0x004fe20000100a00 */
[----:B----4-:R0:W-:Y:S03]  /*49f90*/  STL.64 [R1+0x8ed8], R4 ;  /* 0x008ed80401007387 */ /* 0x0101e60000100a00 */
[----:B0-----:R-:W2:Y:S01]  /*49fa0*/  LDL.LU R4, [R1+0x9f0] ;  /* 0x0009f00001047983 */ /* 0x001ea20000300800 */
[----:B------:R-:W2:Y:S02]  /*49fb0*/  LDL.LU R5, [R1+0x9f4] ;  /* 0x0009f40001057983 */ /* 0x000ea40000300800 */
[----:B------:R-:W2:Y:S02]  /*49fc0*/  LDL.LU R6, [R1+0x9f8] ;  /* 0x0009f80001067983 */ /* 0x000ea40000300800 */
[----:B------:R-:W2:Y:S01]  /*49fd0*/  LDL.LU R7, [R1+0x9fc] ;  /* 0x0009fc0001077983 */ /* 0x000ea20000300800 */
[----:B------:R-:W4:Y:S01]  /*49fe0*/  LDL.LU R24, [R1+0x9e0] ;  /* 0x0009e00001187983 */ /* 0x000f220000300800 */
[----:B------:R-:W4:Y:S02]  /*49ff0*/  LDL.LU R25, [R1+0x9e4] ;  /* 0x0009e40001197983 */ /* 0x000f240000300800 */
[----:B------:R-:W4:Y:S02]  /*4a000*/  LDL.LU R26, [R1+0x9e8] ;  /* 0x0009e800011a7983 */ /* 0x000f240000300800 */
[----:B------:R-:W4:Y:S01]  /*4a010*/  LDL.LU R27, [R1+0x9ec] ;  /* 0x0009ec00011b7983 */ /* 0x000f220000300800 */
[----:B------:R-:W-:Y:S01]  /*4a020*/  STL.64 [R1+0x8e88], R14 ;  /* 0x008e880e01007387 */ /* 0x000fe20000100a00 */
[----:B------:R-:W-:Y:S02]  /*4a030*/  STL.64 [R1+0x8e68], R10 ;  /* 0x008e680a01007387 */ /* 0x000fe40000100a00 */
[----:B------:R0:W-:Y:S02]  /*4a040*/  STL.64 [R1+0x8e60], R8 ;  /* 0x008e600801007387 */ /* 0x0001e40000100a00 */
[----:B0-----:R-:W2:Y:S01]  /*4a050*/  LDL.LU R8, [R1+0x630] ;  /* 0x0006300001087983 */ /* 0x001ea20000300800 */
[----:B------:R-:W2:Y:S02]  /*4a060*/  LDL.LU R9, [R1+0x634] ;  /* 0x0006340001097983 */ /* 0x000ea40000300800 */
[----:B------:R-:W2:Y:S02]  /*4a070*/  LDL.LU R10, [R1+0x638] ;  /* 0x00063800010a7983 */ /* 0x000ea40000300800 */
[----:B------:R-:W2:Y:S01]  /*4a080*/  LDL.LU R11, [R1+0x63c] ;  /* 0x00063c00010b7983 */ /* 0x000ea20000300800 */
[----:B------:R-:W2:Y:S04]  /*4a090*/  LDL.64 R14, [R1+0x18] ;  /* 0x00001800010e7983 */ /* 0x000ea80000100a00 */
[----:B--2---:R-:W-:Y:S01]  /*4a0a0*/  STL.64 [R1+0x8ea0], R14 ;  /* 0x008ea00e01007387 */ /* 0x004fe20000100a00 */
[----:B------:R-:W-:Y:S02]  /*4a0b0*/  STL.64 [R1+0x8e80], R10 ;  /* 0x008e800a01007387 */ /* 0x000fe40000100a00 */
[----:B------:R0:W-:Y:S02]  /*4a0c0*/  STL.64 [R1+0x8e78], R8 ;  /* 0x008e780801007387 */ /* 0x0001e40000100a00 */
[----:B0-----:R-:W2:Y:S01]  /*4a0d0*/  LDL.LU R8, [R1+0x640] ;  /* 0x0006400001087983 */ /* 0x001ea20000300800 */
[----:B------:R-:W2:Y:S02]  /*4a0e0*/  LDL.LU R9, [R1+0x644] ;  /* 0x0006440001097983 */ /* 0x000ea40000300800 */
[----:B------:R-:W2:Y:S02]  /*4a0f0*/  LDL.LU R10, [R1+0x648] ;  /* 0x00064800010a7983 */ /* 0x000ea40000300800 */
[----:B------:R-:W2:Y:S02]  /*4a100*/  LDL.LU R11, [R1+0x64c] ;  /* 0x00064c00010b7983 */ /* 0x000ea40000300800 */
[----:B------:R-:W-:-:S02]  /*4a110*/  IMAD.MOV.U32 R18, RZ, RZ, R16 ;  /* 0x000000ffff127224 */ /* 0x000fc400078e0010 */
[----:B---3--:R-:W-:-:S07]  /*4a120*/  IMAD.MOV.U32 R19, RZ, RZ, R13 ;  /* 0x000000ffff137224 */ /* 0x008fce00078e000d */
[C---:B------:R-:W-:Y:S01]  /*4a130*/  HMMA.16816.F32.BF16 R16, R20.reuse, R18, R4 ;  /* 0x000000121410723c */ /* 0x040fe20000041804 */
[----:B--2---:R-:W-:Y:S01]  /*4a140*/  STL.64 [R1+0x8e98], R10 ;  /* 0x008e980a01007387 */ /* 0x004fe20000100a00 */
[----:B------:R0:W-:Y:S03]  /*4a150*/  STL.64 [R1+0x8e90], R8 ;  /* 0x008e900801007387 */ /* 0x0001e60000100a00 */
        /* <DEDUP_REMOVED lines=9> */
[----:B------:R-:W2:Y:S01]  /*4a1f0*/  LDL.LU R11, [R1+0x66c] ;  /* 0x00066c00010b7983 */ /* 0x000ea20000300800 */
[----:B------:R-:W3:Y:S01]  /*4a200*/  LDL.LU.64 R6, [R1+0x8ee0] ;  /* 0x008ee00001067983 */ /* 0x000ee20000300a00 */
[----:B------:R-:W3:Y:S02]  /*4a210*/  LDL.LU.64 R4, [R1+0x8ed8] ;  /* 0x008ed80001047983 */ /* 0x000ee40000300a00 */
[----:B------:R-:W-:Y:S02]  /*4a220*/  STL.64 [R1+0x1630], R16 ;  /* 0x0016301001007387 */ /* 0x000fe40000100a00 */
[----:B------:R0:W-:Y:S02]  /*4a230*/  STL.64 [R1+0x1638], R18 ;  /* 0x0016381201007387 */ /* 0x0001e40000100a00 */
[----:B0-----:R-:W4:Y:S02]  /*4a240*/  LDL.LU.64 R18, [R1+0x8ed0] ;  /* 0x008ed00001127983 */ /* 0x001f240000300a00 */
[C---:B----4-:R-:W-:Y:S02]  /*4a250*/  HMMA.16816.F32.BF16 R16, R20.reuse, R18, R24 ;  /* 0x000000121410723c */ /* 0x050fe40000041818 */
[----:B------:R-:W3:Y:S11]  /*4a260*/  LDL.LU.64 R26, [R1+0x8ec8] ;  /* 0x008ec800011a7983 */ /* 0x000ef60000300a00 */
[----:B------:R-:W-:Y:S10]  /*4a270*/  @!UPT UIADD3 URZ, URZ, URZ, URZ ;  /* 0x0000003f3f3ff290 */ /* 0x000ff4000fffe03f */
[----:B------:R-:W-:Y:S01]  /*4a280*/  STL.64 [R1+0x1620], R16 ;  /* 0x0016201001007387 */ /* 0x000fe20000100a00 */
[----:B------:R0:W-:Y:S03]  /*4a290*/  STL.64 [R1+0x1628], R18 ;  /* 0x0016281201007387 */ /* 0x0001e60000100a00 */
[----:B0-----:R-:W2:Y:S01]  /*4a2a0*/  LDL.LU.64 R18, [R1+0x8ec0] ;  /* 0x008ec00001127983 */ /* 0x001ea20000300a00 */
[----:B------:R-:W2:Y:S01]  /*4a2b0*/  LDL.LU.64 R16, [R1+0x8eb8] ;  /* 0x008eb80001107983 */ /* 0x000ea20000300a00 */
[----:B---3--:R-:W-:Y:S02]  /*4a2c0*/  HMMA.16816.F32.BF16 R20, R20, R26, R4 ;  /* 0x0000001a1414723c */ /* 0x008fe40000041804 */
[----:B------:R-:W3:Y:S11]  /*4a2d0*/  LDL.LU R4, [R1+0x620] ;  /* 0x0006200001047983 */ /* 0x000ef60000300800 */
[----:B------:R-:W-:Y:S10]  /*4a2e0*/  @!UPT UIADD3 URZ, URZ, URZ, URZ ;  /* 0x0000003f3f3ff290 */ /* 0x000ff4000fffe03f */
[----:B------:R0:W-:Y:S01]  /*4a2f0*/  STL.64 [R1+0xb50], R20 ;  /* 0x000b501401007387 */ /* 0x0001e20000100a00 */
[----:B------:R1:W-:Y:S02]  /*4a300*/  STL.64 [R1+0xb58], R22 ;  /* 0x000b581601007387 */ /* 0x0003e40000100a00 */
[----:B------:R-:W3:Y:S02]  /*4a310*/  LDL.LU R5, [R1+0x624] ;  /* 0x0006240001057983 */ /* 0x000ee40000300800 */
[----:B------:R-:W3:Y:S01]  /*4a320*/  LDL.LU R6, [R1+0x628] ;  /* 0x0006280001067983 */ /* 0x000ee20000300800 */
[----:B------:R-:W3:Y:S04]  /*4a330*/  LDL.LU R7, [R1+0x62c] ;  /* 0x00062c0001077983 */ /* 0x000ee80000300800 */
[----:B0-----:R-:W4:Y:S01]  /*4a340*/  LDL.LU R20, [R1+0x610] ;  /* 0x0006100001147983 */ /* 0x001f220000300800 */
[----:B------:R-:W4:Y:S02]  /*4a350*/  LDL.LU R21, [R1+0x614] ;  /* 0x0006140001157983 */ /* 0x000f240000300800 */
[----:B-1----:R-:W4:Y:S02]  /*4a360*/  LDL.LU R22, [R1+0x618] ;  /* 0x0006180001167983 */ /* 0x002f240000300800 */
[----:B------:R-:W4:Y:S01]  /*4a370*/  LDL.LU R23, [R1+0x61c] ;  /* 0x00061c0001177983 */ /* 0x000f220000300800 */
[----:B------:R0:W-:Y:S04]  /*4a380*/  STL.64 [R1+0x8dc8], R26 ;  /* 0x008dc81a01007387 */ /* 0x0001e80000100a00 */
[----:B0-----:R-:W2:Y:S04]  /*4a390*/  LDL.64 R26, [R1+0xa8] ;  /* 0x0000a800011a7983 */ /* 0x001ea80000100a00 */
[----:B--2---:R0:W-:Y:S01]  /*4a3a0*/  STL.64 [R1+0x8e28], R26 ;  /* 0x008e281a01007387 */ /* 0x0041e20000100a00 */
[----:B------:R-:W2:Y:S02]  /*4a3b0*/  LDL.LU R24, [R1+0x9b0] ;  /* 0x0009b00001187983 */ /* 0x000ea40000300800 */
[----:B------:R-:W2:Y:S01]  /*4a3c0*/  LDL.LU R25, [R1+0x9b4] ;  /* 0x0009b40001197983 */ /* 0x000ea20000300800 */
[----:B0-----:R-:W2:Y:S01]  /*4a3d0*/  LDL.LU R26, [R1+0x9b8] ;  /* 0x0009b800011a7983 */ /* 0x001ea20000300800 */
[----:B------:R-:W2:Y:S02]  /*4a3e0*/  LDL.LU R27, [R1+0x9bc] ;  /* 0x0009bc00011b7983 */ /* 0x000ea40000300800 */
[----:B------:R-:W-:-:S02]  /*4a3f0*/  IMAD.MOV.U32 R14, RZ, RZ, R12 ;  /* 0x000000ffff0e7224 */ /* 0x000fc400078e000c */
[----:B------:R-:W-:-:S07]  /*4a400*/  IMAD.MOV.U32 R15, RZ, RZ, R2 ;  /* 0x000000ffff0f7224 */ /* 0x000fce00078e0002 */
[C---:B------:R-:W-:Y:S01]  /*4a410*/  HMMA.16816.F32.BF16 R12, R16.reuse, R14, R8 ;  /* 0x0000000e100c723c */ /* 0x040fe20000041808 */
[----:B--2---:R0:W-:Y:S01]  /*4a420*/  STL.64 [R1+0x8e38], R26 ;  /* 0x008e381a01007387 */ /* 0x0041e20000100a00 */
[----:B------:R-:W-:Y:S03]  /*4a430*/  STL.64 [R1+0x8e30], R24 ;  /* 0x008e301801007387 */ /* 0x000fe60000100a00 */
[----:B0-----:R-:W2:Y:S04]  /*4a440*/  LDL.64 R26, [R1+0xc8] ;  /* 0x0000c800011a7983 */ /* 0x001ea80000100a00 */
[----:B--2---:R0:W-:Y:S04]  /*4a450*/  STL.64 [R1+0x8e40], R26 ;  /* 0x008e401a01007387 */ /* 0x0041e80000100a00 */
[----:B0-----:R-:W2:Y:S01]  /*4a460*/  LDL.64 R26, [R1+0x38] ;  /* 0x00003800011a7983 */ /* 0x001ea20000100a00 */
[----:B------:R-:W2:Y:S02]  /*4a470*/  LDL.LU.64 R10, [R1+0x8eb0] ;  /* 0x008eb000010a7983 */ /* 0x000ea40000300a00 */
[----:B------:R-:W2:Y:S07]  /*4a480*/  LDL.LU.64 R8, [R1+0x8ea8] ;  /* 0x008ea80001087983 */ /* 0x000eae0000300a00 */
[----:B------:R-:W-:Y:S01]  /*4a490*/  STL.64 [R1+0xad0], R12 ;  /* 0x000ad00c01007387 */ /* 0x000fe20000100a00 */
[----:B------:R0:W-:Y:S04]  /*4a4a0*/  STL.64 [R1+0xad8], R14 ;  /* 0x000ad80e01007387 */ /* 0x0001e80000100a00 */
[----:B0-----:R-:W2:Y:S02]  /*4a4b0*/  LDL.LU.64 R14, [R1+0x8ea0] ;  /* 0x008ea000010e7983 */ /* 0x001ea40000300a00 */
        /* <DEDUP_REMOVED lines=21> */
[----:B0-----:R-:W3:Y:S01]  /*4a610*/  LDL.LU.64 R10, [R1+0x8e68] ;  /* 0x008e6800010a7983 */ /* 0x001ee20000300a00 */
[----:B------:R-:W2:Y:S02]  /*4a620*/  LDL.LU.64 R8, [R1+0x8e60] ;  /* 0x008e600001087983 */ /* 0x000ea40000300a00 */
[----:B------:R0:W-:Y:S02]  /*4a630*/  STL.64 [R1+0x8e20], R14 ;  /* 0x008e200e01007387 */ /* 0x0001e40000100a00 */
[----:B------:R-:W2:Y:S01]  /*4a640*/  LDL.LU R12, [R1+0x9a0] ;  /* 0x0009a000010c7983 */ /* 0x000ea20000300800 */
[----:B------:R-:W2:Y:S04]  /*4a650*/  LDL.LU R13, [R1+0x9a4] ;  /* 0x0009a400010d7983 */ /* 0x000ea80000300800 */
[----:B0-----:R-:W2:Y:S01]  /*4a660*/  LDL.LU R14, [R1+0x9a8] ;  /* 0x0009a800010e7983 */ /* 0x001ea20000300800 */
[----:B------:R-:W2:Y:S01]  /*4a670*/  LDL.LU R15, [R1+0x9ac] ;  /* 0x0009ac00010f7983 */ /* 0x000ea20000300800 */
[C---:B---3--:R-:W-:Y:S02]  /*4a680*/  HMMA.16816.F32.BF16 R4, R16.reuse, R10, R4 ;  /* 0x0000000a1004723c */ /* 0x048fe40000041804 */
[----:B--2---:R-:W-:Y:S01]  /*4a690*/  STL.64 [R1+0x8e50], R14 ;  /* 0x008e500e01007387 */ /* 0x004fe20000100a00 */
[----:B------:R0:W-:Y:S03]  /*4a6a0*/  STL.64 [R1+0x8e48], R12 ;  /* 0x008e480c01007387 */ /* 0x0001e60000100a00 */
[----:B0-----:R-:W2:Y:S01]  /*4a6b0*/  LDL.LU R12, [R1+0x9d0] ;  /* 0x0009d000010c7983 */ /* 0x001ea20000300800 */
[----:B------:R-:W2:Y:S02]  /*4a6c0*/  LDL.LU R13, [R1+0x9d4] ;  /* 0x0009d400010d7983 */ /* 0x000ea40000300800 */
[----:B------:R-:W2:Y:S02]  /*4a6d0*/  LDL.LU R14, [R1+0x9d8] ;  /* 0x0009d800010e7983 */ /* 0x000ea40000300800 */
[----:B------:R-:W2:Y:S11]  /*4a6e0*/  LDL.LU R15, [R1+0x9dc] ;  /* 0x0009dc00010f7983 */ /* 0x000eb60000300800 */
[----:B------:R-:W-:Y:S01]  /*4a6f0*/  @!UPT UIADD3 URZ, URZ, URZ, URZ ;  /* 0x0000003f3f3ff290 */ /* 0x000fe2000fffe03f */
[----:B------:R-:W-:Y:S01]  /*4a700*/  STL.64 [R1+0xa80], R4 ;  /* 0x000a800401007387 */ /* 0x000fe20000100a00 */
[----:B------:R0:W-:Y:S03]  /*4a710*/  STL.64 [R1+0xa88], R6 ;  /* 0x000a880601007387 */ /* 0x0001e60000100a00 */
[----:B0-----:R-:W4:Y:S01]  /*4a720*/  LDL.LU.64 R6, [R1+0x8e58] ;  /* 0x008e580001067983 */ /* 0x001f220000300a00 */
[----:B------:R-:W-:Y:S01]  /*4a730*/  STL.64 [R1+0x8e08], R10 ;  /* 0x008e080a01007387 */ /* 0x000fe20000100a00 */
[C---:B----4-:R-:W-:Y:S02]  /*4a740*/  HMMA.16816.F32.BF16 R20, R16.reuse, R6, R20 ;  /* 0x000000061014723c */ /* 0x050fe40000041814 */
[----:B------:R0:W-:Y:S01]  /*4a750*/  STL.64 [R1+0x8d50], R6 ;  /* 0x008d500601007387 */ /* 0x0001e20000100a00 */
[----:B------:R-:W3:Y:S11]  /*4a760*/  LDL.LU R4, [R1+0x9c0] ;  /* 0x0009c00001047983 */ /* 0x000ef60000300800 */
[----:B------:R-:W-:Y:S09]  /*4a770*/  @!UPT UIADD3 URZ, URZ, URZ, URZ ;  /* 0x0000003f3f3ff290 */ /* 0x000ff2000fffe03f */
[----:B------:R-:W-:Y:S01]  /*4a780*/  STL.64 [R1+0xa70], R20 ;  /* 0x000a701401007387 */ /* 0x000fe20000100a00 */
[----:B------:R-:W-:Y:S02]  /*4a790*/  STL.64 [R1+0xa78], R22 ;  /* 0x000a781601007387 */ /* 0x000fe40000100a00 */
[----:B------:R-:W1:Y:S04]  /*4a7a0*/  LDSM.16.MT88.4 R20, [R3+0x4300] ;  /* 0x004300000314783b */ /* 0x000e680000004200 */
[----:B------:R-:W3:Y:S01]  /*4a7b0*/  LDL.LU R5, [R1+0x9c4] ;  /* 0x0009c40001057983 */ /* 0x000ee20000300800 */
[----:B0-----:R-:W3:Y:S01]  /*4a7c0*/  LDL.LU R6, [R1+0x9c8] ;  /* 0x0009c80001067983 */ /* 0x001ee20000300800 */
[----:B------:R-:W3:Y:S03]  /*4a7d0*/  LDL.LU R7, [R1+0x9cc] ;  /* 0x0009cc0001077983 */ /* 0x000ee60000300800 */
[----:B-1----:R0:W-:Y:S01]  /*4a7e0*/  STL.64 [R1+0x8cb0], R22 ;  /* 0x008cb01601007387 */ /* 0x0021e20000100a00 */
[----:B------:R-:W-:Y:S03]  /*4a7f0*/  STL.64 [R1+0x8ca8], R20 ;  /* 0x008ca81401007387 */ /* 0x000fe60000100a00 */
[----:B0-----:R-:W4:Y:S01]  /*4a800*/  LDL.64 R22, [R1+0x58] ;  /* 0x0000580001167983 */ /* 0x001f220000100a00 */
[----:B--2---:R-:W-:Y:S03]  /*4a810*/  HMMA.16816.F32.BF16 R12, R16, R26, R12 ;  /* 0x0000001a100c723c */ /* 0x004fe6000004180c */
[----:B----4-:R0:W-:Y:S11]  /*4a820*/  STL.64 [R1+0x8dd0], R22 ;  /* 0x008dd01601007387 */ /* 0x0101f60000100a00 */
[----:B------:R-:W-:Y:S09]  /*4a830*/  @!UPT UIADD3 URZ, URZ, URZ, URZ ;  /* 0x0000003f3f3ff290 */ /* 0x000ff2000fffe03f */
[----:B------:R-:W-:Y:S02]  /*4a840*/  STL.64 [R1+0x1610], R12 ;  /* 0x0016100c01007387 */ /* 0x000fe40000100a00 */
[----:B------:R1:W-:Y:S02]  /*4a850*/  STL.64 [R1+0x1618], R14 ;  /* 0x0016180e01007387 */ /* 0x0003e40000100a00 */
[----:B0-----:R-:W-:Y:S02]  /*4a860*/  IMAD.MOV.U32 R22, RZ, RZ, R28 ;  /* 0x000000ffff167224 */ /* 0x001fe400078e001c */
[----:B------:R-:W-:Y:S01]  /*4a870*/  IMAD.MOV.U32 R23, RZ, RZ, R0 ;  /* 0x000000ffff177224 */ /* 0x000fe200078e0000 */
[----:B-1----:R-:W2:Y:S01]  /*4a880*/  LDL.LU.64 R14, [R1+0x8e50] ;  /* 0x008e5000010e7983 */ /* 0x002ea20000300a00 */
[----:B------:R-:W2:Y:S02]  /*4a890*/  LDL.LU.64 R12, [R1+0x8e48] ;  /* 0x008e4800010c7983 */ /* 0x000ea40000300a00 */
[----:B------:R-:W-:-:S02]  /*4a8a0*/  IMAD.MOV.U32 R28, RZ, RZ, R26 ;  /* 0x000000ffff1c7224 */ /* 0x000fc400078e001a */
[----:B------:R-:W-:Y:S02]  /*4a8b0*/  IMAD.MOV.U32 R0, RZ, RZ, R27 ;  /* 0x000000ffff007224 */ /* 0x000fe400078e001b */
[----:B------:R-:W3:Y:S02]  /*4a8c0*/  LDL.LU.64 R26, [R1+0x8e40] ;  /* 0x008e4000011a7983 */ /* 0x000ee40000300a00 */
[C---:B---3--:R-:W-:Y:S11]  /*4a8d0*/  HMMA.16816.F32.BF16 R4, R16.reuse, R26, R4 ;  /* 0x0000001a1004723c */ /* 0x048ff60000041804 */
[----:B------:R-:W-:Y:S11]  /*4a8e0*/  @!UPT UIADD3 URZ, URZ, URZ, URZ ;  /* 0x0000003f3f3ff290 */ /* 0x000ff6000fffe03f */
[----:B------:R-:W-:Y:S01]  /*4a8f0*/  @!UPT UIADD3 URZ, URZ, URZ, URZ ;  /* 0x0000003f3f3ff290 */ /* 0x000fe2000fffe03f */
[----:B------:R0:W-:Y:S01]  /*4a900*/  STL.64 [R1+0x1600], R4 ;  /* 0x0016000401007387 */ /* 0x0001e20000100a00 */
[----:B------:R1:W-:Y:S02]  /*4a910*/  STL.64 [R1+0x1608], R6 ;  /* 0x0016080601007387 */ /* 0x0003e40000100a00 */
[----:B0-----:R-:W-:Y:S02]  /*4a920*/  IMAD.MOV.U32 R5, RZ, RZ, R26 ;  /* 0x000000ffff057224 */ /* 0x001fe400078e001a */
[----:B------:R-:W-:Y:S02]  /*4a930*/  IMAD.MOV.U32 R4, RZ, RZ, R27 ;  /* 0x000000ffff047224 */ /* 0x000fe400078e001b */
[----:B------:R-:W3:Y:S01]  /*4a940*/  LDL.LU.64 R26, [R1+0x8e38] ;  /* 0x008e3800011a7983 */ /* 0x000ee20000300a00 */
[----:B------:R-:W3:Y:S02]  /*4a950*/  LDL.LU.64 R24, [R1+0x8e30] ;  /* 0x008e300001187983 */ /* 0x000ee40000300a00 */
[C---:B---3--:R-:W-:Y:S01]  /*4a960*/  HMMA.16816.F32.BF16 R20, R16.reuse, R22, R24 ;  /* 0x000000161014723c */ /* 0x048fe20000041818 */
[----:B------:R-:W2:Y:S11]  /*4a970*/  LDL.LU.64 R26, [R1+0x8e28] ;  /* 0x008e2800011a7983 */ /* 0x000eb60000300a00 */
[----:B------:R-:W-:Y:S11]  /*4a980*/  @!UPT UIADD3 URZ, URZ, URZ, URZ ;  /* 0x0000003f3f3ff290 */ /* 0x000ff6000fffe03f */
[----:B------:R-:W-:Y:S01]  /*4a990*/  STL.64 [R1+0x15f0], R20 ;  /* 0x0015f01401007387 */ /* 0x000fe20000100a00 */
[----:B------:R-:W-:Y:S01]  /*4a9a0*/  STL.64 [R1+0x15f8], R22 ;  /* 0x0015f81601007387 */ /* 0x000fe20000100a00 */
[----:B--2---:R-:W-:Y:S01]  /*4a9b0*/  HMMA.16816.F32.BF16 R12, R16, R26, R12 ;  /* 0x0000001a100c723c */ /* 0x004fe2000004180c */
[----:B-1----:R-:W-:Y:S02]  /*4a9c0*/  IMAD.MOV.U32 R7, RZ, RZ, R26 ;  /* 0x000000ffff077224 */ /* 0x002fe400078e001a */
[----:B------:R-:W-:Y:S11]  /*4a9d0*/  IMAD.MOV.U32 R6, RZ, RZ, R27 ;  /* 0x000000ffff067224 */ /* 0x000ff600078e001b */
[----:B------:R-:W-:Y:S09]  /*4a9e0*/  @!UPT UIADD3 URZ, URZ, URZ, URZ ;  /* 0x0000003f3f3ff290 */ /* 0x000ff2000fffe03f */
[----:B------:R-:W-:Y:S01]  /*4a9f0*/  STL.64 [R1+0x15e0], R12 ;  /* 0x0015e00c01007387 */ /* 0x000fe20000100a00 */
[----:B------:R-:W-:Y:S02]  /*4aa00*/  STL.64 [R1+0x15e8], R14 ;  /* 0x0015e80e01007387 */ /* 0x000fe40000100a00 */
[----:B------:R-:W-:Y:S02]  /*4aa10*/  STL.64 [R1+0x8d70], R6 ;  /* 0x008d700601007387 */ /* 0x000fe40000100a00 */
[----:B------:R0:W-:Y:S02]  /*4aa20*/  STL.64 [R1+0x8d68], R4 ;  /* 0x008d680401007387 */ /* 0x0001e40000100a00 */
[----:B0-----:R-:W2:Y:S01]  /*4aa30*/  LDL.LU R4, [R1+0x5d0] ;  /* 0x0005d00001047983 */ /* 0x001ea20000300800 */
[----:B------:R-:W2:Y:S02]  /*4aa40*/  LDL.LU R5, [R1+0x5d4] ;  /* 0x0005d40001057983 */ /* 0x000ea40000300800 */
[----:B------:R-:W3:Y:S02]  /*4aa50*/  LDL.LU R6, [R1+0x5d8] ;  /* 0x0005d80001067983 */ /* 0x000ee40000300800 */
[----:B------:R-:W3:Y:S01]  /*4aa60*/  LDL.LU R7, [R1+0x5dc] ;  /* 0x0005dc0001077983 */ /* 0x000ee20000300800 */
[----:B------:R-:W4:Y:S01]  /*4aa70*/  LDL.LU R24, [R1+0x950] ;  /* 0x0009500001187983 */ /* 0x000f220000300800 */
[----:B------:R-:W4:Y:S02]  /*4aa80*/  LDL.LU R25, [R1+0x954] ;  /* 0x0009540001197983 */ /* 0x000f240000300800 */
[----:B------:R-:W2:Y:S02]  /*4aa90*/  LDL.LU R26, [R1+0x958] ;  /* 0x00095800011a7983 */ /* 0x000ea40000300800 */
[----:B------:R-:W2:Y:S02]  /*4aaa0*/  LDL.LU R27, [R1+0x95c] ;  /* 0x00095c00011b7983 */ /* 0x000ea40000300800 */
[----:B--2---:R-:W-:Y:S01]  /*4aab0*/  STL.64 [R1+0x8de0], R26 ;  /* 0x008de01a01007387 */ /* 0x004fe20000100a00 */
[----:B----4-:R0:W-:Y:S03]  /*4aac0*/  STL.64 [R1+0x8dd8], R24 ;  /* 0x008dd81801007387 */ /* 0x0101e60000100a00 */
[----:B0-----:R-:W2:Y:S01]  /*4aad0*/  LDL.LU R24, [R1+0x960] ;  /* 0x0009600001187983 */ /* 0x001ea20000300800 */
[----:B------:R-:W2:Y:S02]  /*4aae0*/  LDL.LU R25, [R1+0x964] ;  /* 0x0009640001197983 */ /* 0x000ea40000300800 */
[----:B------:R-:W4:Y:S02]  /*4aaf0*/  LDL.LU R26, [R1+0x968] ;  /* 0x00096800011a7983 */ /* 0x000f240000300800 */
[----:B------:R-:W4:Y:S01]  /*4ab00*/  LDL.LU R27, [R1+0x96c] ;  /* 0x00096c00011b7983 */ /* 0x000f220000300800 */
[----:B------:R-:W2:Y:S01]  /*4ab10*/  LDL.LU R12, [R1+0x990] ;  /* 0x00099000010c7983 */ /* 0x000ea20000300800 */
[----:B------:R-:W3:Y:S02]  /*4ab20*/  LDL.LU R13, [R1+0x994] ;  /* 0x00099400010d7983 */ /* 0x000ee40000300800 */
[----:B------:R-:W3:Y:S02]  /*4ab30*/  LDL.LU R14, [R1+0x998] ;  /* 0x00099800010e7983 */ /* 0x000ee40000300800 */
[----:B------:R-:W3:Y:S01]  /*4ab40*/  LDL.LU R15, [R1+0x99c] ;  /* 0x00099c00010f7983 */ /* 0x000ee20000300800 */
[----:B----4-:R0:W-:Y:S01]  /*4ab50*/  STL.64 [R1+0x8df0], R26 ;  /* 0x008df01a01007387 */ /* 0x0101e20000100a00 */
[----:B--2---:R-:W-:Y:S02]  /*4ab60*/  STL.64 [R1+0x8de8], R24 ;  /* 0x008de81801007387 */ /* 0x004fe40000100a00 */
[----:B0-----:R-:W-:-:S02]  /*4ab70*/  IMAD.MOV.U32 R27, RZ, RZ, R8 ;  /* 0x000000ffff1b7224 */ /* 0x001fc400078e0008 */
[----:B------:R-:W-:Y:S01]  /*4ab80*/  IMAD.MOV.U32 R26, RZ, RZ, R9 ;  /* 0x000000ffff1a7224 */ /* 0x000fe200078e0009 */
[----:B------:R-:W2:Y:S01]  /*4ab90*/  LDL.LU R8, [R1+0x980] ;  /* 0x0009800001087983 */ /* 0x000ea20000300800 */
[----:B------:R-:W2:Y:S02]  /*4aba0*/  LDL.LU R9, [R1+0x984] ;  /* 0x0009840001097983 */ /* 0x000ea40000300800 */
[----:B------:R-:W4:Y:S02]  /*4abb0*/  LDL.LU R10, [R1+0x988] ;  /* 0x00098800010a7983 */ /* 0x000f240000300800 */
[----:B------:R-:W4:Y:S02]  /*4abc0*/  LDL.LU R11, [R1+0x98c] ;  /* 0x00098c00010b7983 */ /* 0x000f240000300800 */
[----:B----4-:R0:W-:Y:S01]  /*4abd0*/  STL.64 [R1+0x8e18], R10 ;  /* 0x008e180a01007387 */ /* 0x0101e20000100a00 */
[----:B--2---:R-:W-:Y:S03]  /*4abe0*/  STL.64 [R1+0x8e10], R8 ;  /* 0x008e100801007387 */ /* 0x004fe60000100a00 */
[----:B0-----:R-:W2:Y:S01]  /*4abf0*/  LDL.64 R10, [R1+0x98] ;  /* 0x00009800010a7983 */ /* 0x001ea20000100a00 */
[----:B------:R0:W-:Y:S02]  /*4ac00*/  STL.64 [R1+0x8e00], R26 ;  /* 0x008e001a01007387 */ /* 0x0001e40000100a00 */
[----:B------:R-:W4:Y:S01]  /*4ac10*/  LDL.64 R22, [R1+0x68] ;  /* 0x0000680001167983 */ /* 0x000f220000100a00 */
[----:B0-----:R-:W2:Y:S04]  /*4ac20*/  LDL.64 R26, [R1+0x88] ;  /* 0x00008800011a7983 */ /* 0x001ea80000100a00 */
[----:B----4-:R0:W-:Y:S01]  /*4ac30*/  STL.64 [R1+0x8df8], R22 ;  /* 0x008df81601007387 */ /* 0x0101e20000100a00 */
[----:B------:R-:W4:Y:S02]  /*4ac40*/  LDL.LU R20, [R1+0x970] ;  /* 0x0009700001147983 */ /* 0x000f240000300800 */
[----:B------:R-:W4:Y:S01]  /*4ac50*/  LDL.LU R21, [R1+0x974] ;  /* 0x0009740001157983 */ /* 0x000f220000300800 */
[----:B0-----:R-:W4:Y:S01]  /*4ac60*/  LDL.LU R22, [R1+0x978] ;  /* 0x0009780001167983 */ /* 0x001f220000300800 */
[----:B------:R-:W4:Y:S02]  /*4ac70*/  LDL.LU R23, [R1+0x97c] ;  /* 0x00097c0001177983 */ /* 0x000f240000300800 */
[----:B---3--:R0:W-:Y:S02]  /*4ac80*/  STL.64 [R1+0x8d80], R6 ;  /* 0x008d800601007387 */ /* 0x0081e40000100a00 */
[----:B------:R-:W-:Y:S02]  /*4ac90*/  STL.64 [R1+0x8d78], R4 ;  /* 0x008d780401007387 */ /* 0x000fe40000100a00 */
[----:B0-----:R-:W-:-:S02]  /*4aca0*/  IMAD.MOV.U32 R6, RZ, RZ, R29 ;  /* 0x000000ffff067224 */ /* 0x001fc400078e001d */
[----:B------:R-:W-:-:S05]  /*4acb0*/  IMAD.MOV.U32 R7, RZ, RZ, R2 ;  /* 0x000000ffff077224 */ /* 0x000fca00078e0002 */
[----:B------:R0:W-:Y:S04]  /*4acc0*/  STL.64 [R1+0x8d98], R6 ;  /* 0x008d980601007387 */ /* 0x0001e80000100a00 */
[----:B0-----:R-:W3:Y:S01]  /*4acd0*/  LDL.64 R6, [R1+0x28] ;  /* 0x0000280001067983 */ /* 0x001ee20000100a00 */
[C---:B--2---:R-:W-:Y:S03]  /*4ace0*/  HMMA.16816.F32.BF16 R12, R16.reuse, R10, R12 ;  /* 0x0000000a100c723c */ /* 0x044fe6000004180c */
[----:B---3--:R0:W-:Y:S01]  /*4acf0*/  STL.64 [R1+0x8dc0], R6 ;  /* 0x008dc00601007387 */ /* 0x0081e20000100a00 */
[----:B------:R-:W2:Y:S02]  /*4ad00*/  LDL.LU R4, [R1+0x600] ;  /* 0x0006000001047983 */ /* 0x000ea40000300800 */
[----:B------:R-:W2:Y:S01]  /*4ad10*/  LDL.LU R5, [R1+0x604] ;  /* 0x0006040001057983 */ /* 0x000ea20000300800 */
[----:B0-----:R-:W2:Y:S01]  /*4ad20*/  LDL.LU R6, [R1+0x608] ;  /* 0x0006080001067983 */ /* 0x001ea20000300800 */
[----:B------:R-:W2:Y:S11]  /*4ad30*/  LDL.LU R7, [R1+0x60c] ;  /* 0x00060c0001077983 */ /* 0x000eb60000300800 */
[----:B------:R-:W-:Y:S04]  /*4ad40*/  @!UPT UIADD3 URZ, URZ, URZ, URZ ;  /* 0x0000003f3f3ff290 */ /* 0x000fe8000fffe03f */
[----:B------:R-:W-:Y:S02]  /*4ad50*/  STL.64 [R1+0x15d0], R12 ;  /* 0x0015d00c01007387 */ /* 0x000fe40000100a00 */
[----:B------:R0:W-:Y:S02]  /*4ad60*/  STL.64 [R1+0x15d8], R14 ;  /* 0x0015d80e01007387 */ /* 0x0001e40000100a00 */
[----:B0-----:R-:W3:Y:S01]  /*4ad70*/  LDL.LU.64 R14, [R1+0x8e20] ;  /* 0x008e2000010e7983 */ /* 0x001ee20000300a00 */
[----:B------:R-:W-:Y:S02]  /*4ad80*/  IMAD.MOV.U32 R13, RZ, RZ, R10 ;  /* 0x000000ffff0d7224 */ /* 0x000fe400078e000a */
[----:B------:R-:W-:Y:S02]  /*4ad90*/  IMAD.MOV.U32 R12, RZ, RZ, R11 ;  /* 0x000000ffff0c7224 */ /* 0x000fe400078e000b */
[----:B------:R-:W2:Y:S01]  /*4ada0*/  LDL.LU.64 R10, [R1+0x8e18] ;  /* 0x008e1800010a7983 */ /* 0x000ea20000300a00 */
[----:B------:R-:W2:Y:S03]  /*4adb0*/  LDL.LU.64 R8, [R1+0x8e10] ;  /* 0x008e100001087983 */ /* 0x000ea60000300a00 */
[----:B---3--:R-:W-:Y:S01]  /*4adc0*/  STL.64 [R1+0x8d90], R14 ;  /* 0x008d900e01007387 */ /* 0x008fe20000100a00 */
[----:B------:R0:W-:Y:S03]  /*4add0*/  STL.64 [R1+0x8d88], R12 ;  /* 0x008d880c01007387 */ /* 0x0001e60000100a00 */
[----:B0-----:R-:W3:Y:S01]  /*4ade0*/  LDL.LU R12, [R1+0x5e0] ;  /* 0x0005e000010c7983 */ /* 0x001ee20000300800 */
[----:B------:R-:W3:Y:S02]  /*4adf0*/  LDL.LU R13, [R1+0x5e4] ;  /* 0x0005e400010d7983 */ /* 0x000ee40000300800 */
[----:B------:R-:W3:Y:S02]  /*4ae00*/  LDL.LU R14, [R1+0x5e8] ;  /* 0x0005e800010e7983 */ /* 0x000ee40000300800 */
[----:B------:R-:W3:Y:S01]  /*4ae10*/  LDL.LU R15, [R1+0x5ec] ;  /* 0x0005ec00010f7983 */ /* 0x000ee20000300800 */
[C---:B--2---:R-:W-:Y:S01]  /*4ae20*/  HMMA.16816.F32.BF16 R8, R16.reuse, R26, R8 ;  /* 0x0000001a1008723c */ /* 0x044fe20000041808 */
[----:B---3--:R-:W-:Y:S01]  /*4ae30*/  STL.64 [R1+0x8da8], R14 ;  /* 0x008da80e01007387 */ /* 0x008fe20000100a00 */
[----:B------:R0:W-:Y:S03]  /*4ae40*/  STL.64 [R1+0x8da0], R12 ;  /* 0x008da00c01007387 */ /* 0x0001e60000100a00 */
[----:B0-----:R-:W2:Y:S01]  /*4ae50*/  LDL.LU R12, [R1+0x5f0] ;  /* 0x0005f000010c7983 */ /* 0x001ea20000300800 */
[----:B------:R-:W2:Y:S02]  /*4ae60*/  LDL.LU R13, [R1+0x5f4] ;  /* 0x0005f400010d7983 */ /* 0x000ea40000300800 */
[----:B------:R-:W2:Y:S02]  /*4ae70*/  LDL.LU R14, [R1+0x5f8] ;  /* 0x0005f800010e7983 */ /* 0x000ea40000300800 */
[----:B------:R-:W2:Y:S11]  /*4ae80*/  LDL.LU R15, [R1+0x5fc] ;  /* 0x0005fc00010f7983 */ /* 0x000eb60000300800 */
[----:B------:R-:W-:Y:S02]  /*4ae90*/  @!UPT UIADD3 URZ, URZ, URZ, URZ ;  /* 0x0000003f3f3ff290 */ /* 0x000fe4000fffe03f */
[----:B------:R0:W-:Y:S01]  /*4aea0*/  STL.64 [R1+0x15c0], R8 ;  /* 0x0015c00801007387 */ /* 0x0001e20000100a00 */
[----:B------:R1:W-:Y:S02]  /*4aeb0*/  STL.64 [R1+0x15c8], R10 ;  /* 0x0015c80a01007387 */ /* 0x0003e40000100a00 */
[----:B0-----:R-:W-:Y:S01]  /*4aec0*/  IMAD.MOV.U32 R8, RZ, RZ, R26 ;  /* 0x000000ffff087224 */ /* 0x001fe200078e001a */
[----:B-1----:R-:W3:Y:S01]  /*4aed0*/  LDL.LU.64 R10, [R1+0x8e08] ;  /* 0x008e0800010a7983 */ /* 0x002ee20000300a00 */
[----:B------:R-:W-:Y:S02]  /*4aee0*/  IMAD.MOV.U32 R9, RZ, RZ, R27 ;  /* 0x000000ffff097224 */ /* 0x000fe400078e001b */
[----:B------:R-:W4:Y:S02]  /*4aef0*/  LDL.LU.64 R26, [R1+0x8e00] ;  /* 0x008e0000011a7983 */ /* 0x000f240000300a00 */
[C---:B----4-:R-:W-:Y:S01]  /*4af00*/  HMMA.16816.F32.BF16 R24, R16.reuse, R26, R20 ;  /* 0x0000001a1018723c */ /* 0x050fe20000041814 */
[----:B------:R-:W4:Y:S11]  /*4af10*/  LDL.LU.64 R22, [R1+0x8df8] ;  /* 0x008df80001167983 */ /* 0x000f360000300a00 */
[----:B------:R-:W-:Y:S11]  /*4af20*/  @!UPT UIADD3 URZ, URZ, URZ, URZ ;  /* 0x0000003f3f3ff290 */ /* 0x000ff6000fffe03f */
[----:B------:R-:W-:Y:S01]  /*4af30*/  STL.64 [R1+0x15b0], R24 ;  /* 0x0015b01801007387 */ /* 0x000fe20000100a00 */
[----:B------:R0:W-:Y:S03]  /*4af40*/  STL.64 [R1+0x15b8], R26 ;  /* 0x0015b81a01007387 */ /* 0x0001e60000100a00 */
[----:B0-----:R-:W2:Y:S01]  /*4af50*/  LDL.LU.64 R26, [R1+0x8df0] ;  /* 0x008df000011a7983 */ /* 0x001ea20000300a00 */
[----:B------:R-:W2:Y:S02]  /*4af60*/  LDL.LU.64 R24, [R1+0x8de8] ;  /* 0x008de80001187983 */ /* 0x000ea40000300a00 */
[----:B----4-:R-:W-:Y:S02]  /*4af70*/  IMAD.MOV.U32 R2, RZ, RZ, R22 ;  /* 0x000000ffff027224 */ /* 0x010fe400078e0016 */
[----:B------:R-:W-:Y:S01]  /*4af80*/  IMAD.MOV.U32 R29, RZ, RZ, R23 ;  /* 0x000000ffff1d7224 */ /* 0x000fe200078e0017 */
        /* <DEDUP_REMOVED lines=13> */
[----:B0-----:R-:W2:Y:S02]  /*4b060*/  LDL.LU.64 R26, [R1+0x8dc8] ;  /* 0x008dc800011a7983 */ /* 0x001ea40000300a00 */
[----:B--2---:R-:W-:Y:S02]  /*4b070*/  HMMA.16816.F32.BF16 R16, R16, R26, R4 ;  /* 0x0000001a1010723c */ /* 0x004fe40000041804 */
[----:B------:R-:W2:Y:S01]  /*4b080*/  LDL.LU.64 R6, [R1+0x8dc0] ;  /* 0x008dc00001067983 */ /* 0x000ea20000300a00 */
[----:B------:R-:W2:Y:S02]  /*4b090*/  LDL.LU.64 R26, [R1+0x8db8] ;  /* 0x008db800011a7983 */ /* 0x000ea40000300a00 */
[----:B------:R-:W2:Y:S11]  /*4b0a0*/  LDL.LU.64 R24, [R1+0x8db0] ;  /* 0x008db00001187983 */ /* 0x000eb60000300a00 */
[----:B------:R-:W-:Y:S07]  /*4b0b0*/  @!UPT UIADD3 URZ, URZ, URZ, URZ ;  /* 0x0000003f3f3ff290 */ /* 0x000fee000fffe03f */
[----:B------:R0:W-:Y:S01]  /*4b0c0*/  STL.64 [R1+0xac0], R16 ;  /* 0x000ac01001007387 */ /* 0x0001e20000100a00 */
[----:B------:R1:W-:Y:S03]  /*4b0d0*/  STL.64 [R1+0xac8], R18 ;  /* 0x000ac81201007387 */ /* 0x0003e60000100a00 */
[----:B0-----:R-:W4:Y:S01]  /*4b0e0*/  LDL.LU R16, [R1+0x5c0] ;  /* 0x0005c00001107983 */ /* 0x001f220000300800 */
[----:B------:R-:W4:Y:S02]  /*4b0f0*/  LDL.LU R17, [R1+0x5c4] ;  /* 0x0005c40001117983 */ /* 0x000f240000300800 */
[----:B-1----:R-:W4:Y:S02]  /*4b100*/  LDL.LU R18, [R1+0x5c8] ;  /* 0x0005c80001127983 */ /* 0x002f240000300800 */
[----:B------:R-:W4:Y:S01]  /*4b110*/  LDL.LU R19, [R1+0x5cc] ;  /* 0x0005cc0001137983 */ /* 0x000f220000300800 */
        /* <DEDUP_REMOVED lines=10> */
[----:B------:R-:W-:Y:S04]  /*4b1c0*/  STL.64 [R1+0x8cc0], R20 ;  /* 0x008cc01401007387 */ /* 0x000fe80000100a00 */
[----:B0-----:R-:W3:Y:S04]  /*4b1d0*/  LDL R22, [R1+0x8] ;  /* 0x0000080001167983 */ /* 0x001ee80000100800 */
[----:B------:R-:W3:Y:S01]  /*4b1e0*/  LDL R23, [R1+0xc] ;  /* 0x00000c0001177983 */ /* 0x000ee20000100800 */
[C---:B--2---:R-:W-:Y:S03]  /*4b1f0*/  HMMA.16816.F32.BF16 R4, R24.reuse, R6, R12 ;  /* 0x000000061804723c */ /* 0x044fe6000004180c */
[----:B------:R-:W4:Y:S01]  /*4b200*/  LDL.LU.64 R14, [R1+0x8d90] ;  /* 0x008d9000010e7983 */ /* 0x000f220000300a00 */
[----:B------:R-:W2:Y:S11]  /*4b210*/  LDL.LU.64 R12, [R1+0x8d88] ;  /* 0x008d8800010c7983 */ /* 0x000eb60000300a00 */
[----:B------:R-:W-:Y:S08]  /*4b220*/  @!UPT UIADD3 URZ, URZ, URZ, URZ ;  /* 0x0000003f3f3ff290 */ /* 0x000ff0000fffe03f */
[----:B------:R-:W-:Y:S01]  /*4b230*/  STL.64 [R1+0xaf0], R4 ;  /* 0x000af00401007387 */ /* 0x000fe20000100a00 */
[----:B------:R0:W-:Y:S03]  /*4b240*/  STL.64 [R1+0xaf8], R6 ;  /* 0x000af80601007387 */ /* 0x0001e60000100a00 */
[----:B0-----:R-:W3:Y:S01]  /*4b250*/  LDL.LU.64 R6, [R1+0x8d80] ;  /* 0x008d800001067983 */ /* 0x001ee20000300a00 */
[----:B------:R-:W3:Y:S02]  /*4b260*/  LDL.LU.64 R4, [R1+0x8d78] ;  /* 0x008d780001047983 */ /* 0x000ee40000300a00 */
[C---:B---3--:R-:W-:Y:S01]  /*4b270*/  HMMA.16816.F32.BF16 R20, R24.reuse, R22, R4 ;  /* 0x000000161814723c */ /* 0x048fe20000041804 */
[----:B------:R-:W3:Y:S07]  /*4b280*/  LDL.LU.64 R6, [R1+0x8d70] ;  /* 0x008d700001067983 */ /* 0x000eee0000300a00 */
[----:B----4-:R-:W-:Y:S01]  /*4b290*/  HMMA.16816.F32.BF16 R16, R24, R14, R16 ;  /* 0x0000000e1810723c */ /* 0x010fe20000041810 */
[----:B------:R-:W4:Y:S11]  /*4b2a0*/  LDL.LU.64 R4, [R1+0x8d68] ;  /* 0x008d680001047983 */ /* 0x000f360000300a00 */
[----:B------:R-:W-:Y:S03]  /*4b2b0*/  @!UPT UIADD3 URZ, URZ, URZ, URZ ;  /* 0x0000003f3f3ff290 */ /* 0x000fe6000fffe03f */
[----:B------:R-:W-:Y:S01]  /*4b2c0*/  STL.64 [R1+0xb00], R20 ;  /* 0x000b001401007387 */ /* 0x000fe20000100a00 */
[----:B------:R0:W-:Y:S02]  /*4b2d0*/  STL.64 [R1+0xb08], R22 ;  /* 0x000b081601007387 */ /* 0x0001e40000100a00 */
[----:B0-----:R-:W-:Y:S02]  /*4b2e0*/  IMAD.MOV.U32 R22, RZ, RZ, R8 ;  /* 0x000000ffff167224 */ /* 0x001fe400078e0008 */
[----:B------:R-:W-:Y:S01]  /*4b2f0*/  IMAD.MOV.U32 R23, RZ, RZ, R9 ;  /* 0x000000ffff177224 */ /* 0x000fe200078e0009 */
[----:B------:R-:W4:Y:S02]  /*4b300*/  LDL.LU R8, [R1+0x8d60] ;  /* 0x008d600001087983 */ /* 0x000f240000300800 */
[----:B------:R-:W-:Y:S02]  /*4b310*/  STL.64 [R1+0xb10], R16 ;  /* 0x000b101001007387 */ /* 0x000fe40000100a00 */
[----:B------:R-:W-:Y:S02]  /*4b320*/  STL.64 [R1+0xb18], R18 ;  /* 0x000b181201007387 */ /* 0x000fe40000100a00 */
[----:B------:R-:W4:Y:S01]  /*4b330*/  LDL.LU R9, [R1+0x8d5c] ;  /* 0x008d5c0001097983 */ /* 0x000f220000300800 */
[----:B------:R2:W-:Y:S01]  /*4b340*/  STL.64 [R1+0x8cd8], R22 ;  /* 0x008cd81601007387 */ /* 0x0005e20000100a00 */
[----:B------:R0:W-:Y:S02]  /*4b350*/  STL.64 [R1+0x8c70], R14 ;  /* 0x008c700e01007387 */ /* 0x0001e40000100a00 */
[----:B--2---:R-:W-:-:S02]  /*4b360*/  IMAD.MOV.U32 R22, RZ, RZ, R13 ;  /* 0x000000ffff167224 */ /* 0x004fc400078e000d */
[----:B------:R-:W-:Y:S02]  /*4b370*/  IMAD.MOV.U32 R23, RZ, RZ, R12 ;  /* 0x000000ffff177224 */ /* 0x000fe400078e000c */
[----:B0-----:R-:W-:Y:S02]  /*4b380*/  IMAD.MOV.U32 R14, RZ, RZ, R2 ;  /* 0x000000ffff0e7224 */ /* 0x001fe400078e0002 */
[----:B------:R-:W-:Y:S01]  /*4b390*/  IMAD.MOV.U32 R15, RZ, RZ, R29 ;  /* 0x000000ffff0f7224 */ /* 0x000fe200078e001d */
[----:B------:R-:W2:Y:S01]  /*4b3a0*/  LDL.LU R2, [R1+0x8d58] ;  /* 0x008d580001027983 */ /* 0x000ea20000300800 */
[----:B------:R-:W-:Y:S03]  /*4b3b0*/  STL.64 [R1+0x8cf0], R22 ;  /* 0x008cf01601007387 */ /* 0x000fe60000100a00 */
[----:B------:R0:W-:Y:S01]  /*4b3c0*/  STL.64 [R1+0x8cd0], R14 ;  /* 0x008cd00e01007387 */ /* 0x0001e20000100a00 */
[----:B------:R-:W2:Y:S02]  /*4b3d0*/  LDL.LU R12, [R1+0x8f0] ;  /* 0x0008f000010c7983 */ /* 0x000ea40000300800 */
[----:B------:R-:W2:Y:S01]  /*4b3e0*/  LDL.LU R13, [R1+0x8f4] ;  /* 0x0008f400010d7983 */ /* 0x000ea20000300800 */
[----:B0-----:R-:W2:Y:S01]  /*4b3f0*/  LDL.LU R14, [R1+0x8f8] ;  /* 0x0008f800010e7983 */ /* 0x001ea20000300800 */
[----:B------:R-:W2:Y:S02]  /*4b400*/  LDL.LU R15, [R1+0x8fc] ;  /* 0x0008fc00010f7983 */ /* 0x000ea40000300800 */
[----:B---3--:R-:W-:-:S02]  /*4b410*/  IMAD.MOV.U32 R22, RZ, RZ, R7 ;  /* 0x000000ffff167224 */ /* 0x008fc400078e0007 */
[----:B------:R-:W-:-:S05]  /*4b420*/  IMAD.MOV.U32 R23, RZ, RZ, R6 ;  /* 0x000000ffff177224 */ /* 0x000fca00078e0006 */
[----:B------:R0:W-:Y:S04]  /*4b430*/  STL.64 [R1+0x8d08], R22 ;  /* 0x008d081601007387 */ /* 0x0001e80000100a00 */
[----:B0-----:R-:W3:Y:S04]  /*4b440*/  LDL.64 R22, [R1+0xb8] ;  /* 0x0000b80001167983 */ /* 0x001ee80000100a00 */
[----:B---3--:R4:W-:Y:S02]  /*4b450*/  STL.64 [R1+0x8d20], R22 ;  /* 0x008d201601007387 */ /* 0x0089e40000100a00 */
[----:B----4-:R-:W-:-:S02]  /*4b460*/  IMAD.MOV.U32 R22, RZ, RZ, R5 ;  /* 0x000000ffff167224 */ /* 0x010fc400078e0005 */
[----:B------:R-:W-:-:S05]  /*4b470*/  IMAD.MOV.U32 R23, RZ, RZ, R4 ;  /* 0x000000ffff177224 */ /* 0x000fca00078e0004 */
[----:B------:R-:W-:Y:S01]  /*4b480*/  STL.64 [R1+0x8d38], R22 ;  /* 0x008d381601007387 */ /* 0x000fe20000100a00 */
[----:B--2---:R-:W-:Y:S02]  /*4b490*/  STL.64 [R1+0x8ce8], R14 ;  /* 0x008ce80e01007387 */ /* 0x004fe40000100a00 */
[----:B------:R0:W-:Y:S02]  /*4b4a0*/  STL.64 [R1+0x8ce0], R12 ;  /* 0x008ce00c01007387 */ /* 0x0001e40000100a00 */
[----:B0-----:R-:W2:Y:S01]  /*4b4b0*/  LDL.LU R12, [R1+0x900] ;  /* 0x00090000010c7983 */ /* 0x001ea20000300800 */
[----:B------:R-:W2:Y:S02]  /*4b4c0*/  LDL.LU R13, [R1+0x904] ;  /* 0x00090400010d7983 */ /* 0x000ea40000300800 */
[----:B------:R-:W3:Y:S02]  /*4b4d0*/  LDL.LU R14, [R1+0x908] ;  /* 0x00090800010e7983 */ /* 0x000ee40000300800 */
[----:B------:R-:W3:Y:S01]  /*4b4e0*/  LDL.LU R15, [R1+0x90c] ;  /* 0x00090c00010f7983 */ /* 0x000ee20000300800 */
        /* <DEDUP_REMOVED lines=36> */
[----:B------:R-:W-:Y:S02]  /*4b730*/  STL.64 [R1+0x8c58], R10 ;  /* 0x008c580a01007387 */ /* 0x000fe40000100a00 */
[----:B------:R0:W-:Y:S02]  /*4b740*/  STL.64 [R1+0x8c50], R8 ;  /* 0x008c500801007387 */ /* 0x0001e40000100a00 */
[----:B0-----:R-:W4:Y:S01]  /*4b750*/  LDL.LU R8, [R1+0x8d0] ;  /* 0x0008d00001087983 */ /* 0x001f220000300800 */
[----:B------:R-:W4:Y:S02]  /*4b760*/  LDL.LU R9, [R1+0x8d4] ;  /* 0x0008d40001097983 */ /* 0x000f240000300800 */
[----:B------:R-:W4:Y:S02]  /*4b770*/  LDL.LU R10, [R1+0x8d8] ;  /* 0x0008d800010a7983 */ /* 0x000f240000300800 */
[----:B------:R-:W4:Y:S01]  /*4b780*/  LDL.LU R11, [R1+0x8dc] ;  /* 0x0008dc00010b7983 */ /* 0x000f220000300800 */
        /* <DEDUP_REMOVED lines=13> */
[----:B0-----:R-:W2:Y:S01]  /*4b860*/  LDL.64 R18, [R1+0x78] ;  /* 0x0000780001127983 */ /* 0x001ea20000100a00 */
[----:B------:R-:W-:Y:S02]  /*4b870*/  STL [R1+0x84c4], R3 ;  /* 0x0084c40301007387 */ /* 0x000fe40000100800 */
[----:B------:R-:W3:Y:S02]  /*4b880*/  LDL.LU.64 R14, [R1+0x8d48] ;  /* 0x008d4800010e7983 */ /* 0x000ee40000300a00 */
[----:B------:R-:W3:Y:S11]  /*4b890*/  LDL.LU.64 R12, [R1+0x8d40] ;  /* 0x008d4000010c7983 */ /* 0x000ef60000300a00 */
[----:B------:R-:W-:Y:S02]  /*4b8a0*/  @!UPT UIADD3 URZ, URZ, URZ, URZ ;  /* 0x0000003f3f3ff290 */ /* 0x000fe4000fffe03f */
        /* <DEDUP_REMOVED lines=20> */
[----:B------:R0:W-:Y:S04]  /*4b9f0*/  STL.64 [R1+0x8c40], R4 ;  /* 0x008c400401007387 */ /* 0x0001e80000100a00 */
[----:B0-----:R-:W2:Y:S01]  /*4ba00*/  LDL.LU R4, [R1+0x8e0] ;  /* 0x0008e00001047983 */ /* 0x001ea20000300800 */
[----:B------:R-:W2:Y:S02]  /*4ba10*/  LDL.LU R5, [R1+0x8e4] ;  /* 0x0008e40001057983 */ /* 0x000ea40000300800 */
[----:B------:R-:W2:Y:S02]  /*4ba20*/  LDL.LU R6, [R1+0x8e8] ;  /* 0x0008e80001067983 */ /* 0x000ea40000300800 */
[----:B------:R-:W2:Y:S01]  /*4ba30*/  LDL.LU R7, [R1+0x8ec] ;  /* 0x0008ec0001077983 */ /* 0x000ea20000300800 */
        /* <DEDUP_REMOVED lines=13> */
[----:B0-----:R-:W3:Y:S01]  /*4bb10*/  LDL.LU.64 R22, [R1+0x8cd8] ;  /* 0x008cd80001167983 */ /* 0x001ee20000300a00 */
[C---:B--2---:R-:W-:Y:S08]  /*4bb20*/  HMMA.16816.F32.BF16 R4, R24.reuse, R18, R4 ;  /* 0x000000121804723c */ /* 0x044ff00000041804 */
[----:B---3--:R-:W-:Y:S01]  /*4bb30*/  HMMA.16816.F32.BF16 R20, R24, R22, R12 ;  /* 0x000000161814723c */ /* 0x008fe2000004180c */
[----:B------:R-:W4:Y:S11]  /*4bb40*/  LDL.LU.64 R14, [R1+0x8cd0] ;  /* 0x008cd000010e7983 */ /* 0x000f360000300a00 */
[----:B------:R-:W-:Y:S11]  /*4bb50*/  @!UPT UIADD3 URZ, URZ, URZ, URZ ;  /* 0x0000003f3f3ff290 */ /* 0x000ff6000fffe03f */
[----:B------:R-:W-:Y:S01]  /*4bb60*/  STL.64 [R1+0x1530], R20 ;  /* 0x0015301401007387 */ /* 0x000fe20000100a00 */
[----:B------:R0:W-:Y:S03]  /*4bb70*/  STL.64 [R1+0x1538], R22 ;  /* 0x0015381601007387 */ /* 0x0001e60000100a00 */
[----:B0-----:R-:W2:Y:S01]  /*4bb80*/  LDL.LU.64 R22, [R1+0x8cc8] ;  /* 0x008cc80001167983 */ /* 0x001ea20000300a00 */
[----:B------:R-:W3:Y:S02]  /*4bb90*/  LDL.LU.64 R20, [R1+0x8cc0] ;  /* 0x008cc00001147983 */ /* 0x000ee40000300a00 */
[----:B------:R-:W-:Y:S02]  /*4bba0*/  STL.64 [R1+0x1520], R4 ;  /* 0x0015200401007387 */ /* 0x000fe40000100a00 */
[----:B------:R4:W-:Y:S01]  /*4bbb0*/  STL.64 [R1+0x1528], R6 ;  /* 0x0015280601007387 */ /* 0x0009e20000100a00 */
[----:B------:R-:W2:Y:S01]  /*4bbc0*/  LDL.LU R16, [R1+0x8c0] ;  /* 0x0008c00001107983 */ /* 0x000ea20000300800 */
[----:B------:R-:W-:-:S02]  /*4bbd0*/  IMAD.MOV.U32 R3, RZ, RZ, R18 ;  /* 0x000000ffff037224 */ /* 0x000fc400078e0012 */
[----:B------:R-:W-:Y:S01]  /*4bbe0*/  IMAD.MOV.U32 R0, RZ, RZ, R19 ;  /* 0x000000ffff007224 */ /* 0x000fe200078e0013 */
[C---:B----4-:R-:W-:Y:S11]  /*4bbf0*/  HMMA.16816.F32.BF16 R4, R24.reuse, R14, R8 ;  /* 0x0000000e1804723c */ /* 0x050ff60000041808 */
[----:B------:R-:W-:Y:S11]  /*4bc00*/  @!UPT UIADD3 URZ, URZ, URZ, URZ ;  /* 0x0000003f3f3ff290 */ /* 0x000ff6000fffe03f */
[----:B------:R-:W-:Y:S01]  /*4bc10*/  @!UPT UIADD3 URZ, URZ, URZ, URZ ;  /* 0x0000003f3f3ff290 */ /* 0x000fe2000fffe03f */
[----:B------:R0:W-:Y:S01]  /*4bc20*/  STL.64 [R1+0x1510], R4 ;  /* 0x0015100401007387 */ /* 0x0001e20000100a00 */
[----:B------:R1:W-:Y:S02]  /*4bc30*/  STL.64 [R1+0x1518], R6 ;  /* 0x0015180601007387 */ /* 0x0003e40000100a00 */
[----:B------:R-:W2:Y:S02]  /*4bc40*/  LDL.LU R17, [R1+0x8c4] ;  /* 0x0008c40001117983 */ /* 0x000ea40000300800 */
[----:B------:R-:W2:Y:S01]  /*4bc50*/  LDL.LU R18, [R1+0x8c8] ;  /* 0x0008c80001127983 */ /* 0x000ea20000300800 */
[----:B------:R-:W2:Y:S04]  /*4bc60*/  LDL.LU R19, [R1+0x8cc] ;  /* 0x0008cc0001137983 */ /* 0x000ea80000300800 */
[----:B0-----:R-:W4:Y:S01]  /*4bc70*/  LDL.LU R4, [R1+0x590] ;  /* 0x0005900001047983 */ /* 0x001f220000300800 */
[----:B------:R-:W4:Y:S02]  /*4bc80*/  LDL.LU R5, [R1+0x594] ;  /* 0x0005940001057983 */ /* 0x000f240000300800 */
[----:B-1----:R-:W4:Y:S02]  /*4bc90*/  LDL.LU R6, [R1+0x598] ;  /* 0x0005980001067983 */ /* 0x002f240000300800 */
[----:B------:R-:W4:Y:S01]  /*4bca0*/  LDL.LU R7, [R1+0x59c] ;  /* 0x00059c0001077983 */ /* 0x000f220000300800 */
        /* <DEDUP_REMOVED lines=11> */
[----:B--2---:R-:W-:Y:S01]  /*4bd60*/  STL.64 [R1+0x8c90], R14 ;  /* 0x008c900e01007387 */ /* 0x004fe20000100a00 */
[----:B------:R0:W-:Y:S02]  /*4bd70*/  STL.64 [R1+0x8c68], R10 ;  /* 0x008c680a01007387 */ /* 0x0001e40000100a00 */
[----:B------:R1:W-:Y:S01]  /*4bd80*/  STL.64 [R1+0x8c60], R8 ;  /* 0x008c600801007387 */ /* 0x0003e20000100a00 */
[----:B0-----:R-:W2:Y:S01]  /*4bd90*/  LDL.64 R10, [R1+0x8] ;  /* 0x00000800010a7983 */ /* 0x001ea20000100a00 */
[----:B------:R-:W-:Y:S03]  /*4bda0*/  HMMA.16816.F32.BF16 R16, R24, R22, R16 ;  /* 0x000000161810723c */ /* 0x000fe60000041810 */
[----:B--2---:R0:W-:Y:S01]  /*4bdb0*/  STL.64 [R1+0x8c88], R10 ;  /* 0x008c880a01007387 */ /* 0x0041e20000100a00 */
[----:B-1----:R-:W2:Y:S02]  /*4bdc0*/  LDL.LU R8, [R1+0x570] ;  /* 0x0005700001087983 */ /* 0x002ea40000300800 */
[----:B------:R-:W2:Y:S01]  /*4bdd0*/  LDL.LU R9, [R1+0x574] ;  /* 0x0005740001097983 */ /* 0x000ea20000300800 */
[----:B0-----:R-:W2:Y:S01]  /*4bde0*/  LDL.LU R10, [R1+0x578] ;  /* 0x00057800010a7983 */ /* 0x001ea20000300800 */
[----:B------:R-:W2:Y:S02]  /*4bdf0*/  LDL.LU R11, [R1+0x57c] ;  /* 0x00057c00010b7983 */ /* 0x000ea40000300800 */
[----:B---3--:R-:W-:-:S02]  /*4be00*/  IMAD.MOV.U32 R14, RZ, RZ, R21 ;  /* 0x000000ffff0e7224 */ /* 0x008fc400078e0015 */
[----:B------:R-:W-:Y:S01]  /*4be10*/  IMAD.MOV.U32 R15, RZ, RZ, R20 ;  /* 0x000000ffff0f7224 */ /* 0x000fe200078e0014 */
[----:B--2---:R-:W-:Y:S01]  /*4be20*/  STL.64 [R1+0x8ca0], R10 ;  /* 0x008ca00a01007387 */ /* 0x004fe20000100a00 */
[----:B------:R0:W-:Y:S03]  /*4be30*/  STL.64 [R1+0x8c98], R8 ;  /* 0x008c980801007387 */ /* 0x0001e60000100a00 */
[----:B0-----:R-:W2:Y:S01]  /*4be40*/  LDL.LU R8, [R1+0x580] ;  /* 0x0005800001087983 */ /* 0x001ea20000300800 */
[----:B------:R-:W2:Y:S02]  /*4be50*/  LDL.LU R9, [R1+0x584] ;  /* 0x0005840001097983 */ /* 0x000ea40000300800 */
[----:B------:R-:W2:Y:S02]  /*4be60*/  LDL.LU R10, [R1+0x588] ;  /* 0x00058800010a7983 */ /* 0x000ea40000300800 */
[----:B------:R-:W2:Y:S01]  /*4be70*/  LDL.LU R11, [R1+0x58c] ;  /* 0x00058c00010b7983 */ /* 0x000ea20000300800 */
[----:B------:R-:W-:Y:S01]  /*4be80*/  STL.64 [R1+0x1500], R16 ;  /* 0x0015001001007387 */ /* 0x000fe20000100a00 */
[----:B------:R0:W-:Y:S03]  /*4be90*/  STL.64 [R1+0x1508], R18 ;  /* 0x0015081201007387 */ /* 0x0001e60000100a00 */
[----:B0-----:R-:W4:Y:S01]  /*4bea0*/  LDL.LU.64 R18, [R1+0x8cb8] ;  /* 0x008cb80001127983 */ /* 0x001f220000300a00 */
[----:B------:R-:W-:-:S02]  /*4beb0*/  IMAD.MOV.U32 R17, RZ, RZ, R22 ;  /* 0x000000ffff117224 */ /* 0x000fc400078e0016 */
[----:B------:R-:W-:Y:S02]  /*4bec0*/  IMAD.MOV.U32 R16, RZ, RZ, R23 ;  /* 0x000000ffff107224 */ /* 0x000fe400078e0017 */
[----:B------:R-:W2:Y:S01]  /*4bed0*/  LDL.LU.64 R22, [R1+0x8cb0] ;  /* 0x008cb00001167983 */ /* 0x000ea20000300a00 */
[----:B------:R-:W2:Y:S01]  /*4bee0*/  LDL.LU.64 R20, [R1+0x8ca8] ;  /* 0x008ca80001147983 */ /* 0x000ea20000300a00 */
[----:B----4-:R-:W-:Y:S08]  /*4bef0*/  HMMA.16816.F32.BF16 R24, R24, R18, R4 ;  /* 0x000000121818723c */ /* 0x010ff00000041804 */
[C---:B--2---:R-:W-:Y:S01]  /*4bf00*/  HMMA.16816.F32.BF16 R12, R20.reuse, R14, R8 ;  /* 0x0000000e140c723c */ /* 0x044fe20000041808 */
[----:B------:R-:W2:Y:S11]  /*4bf10*/  LDL.LU R4, [R1+0x540] ;  /* 0x0005400001047983 */ /* 0x000eb60000300800 */
[----:B------:R-:W-:Y:S03]  /*4bf20*/  @!UPT UIADD3 URZ, URZ, URZ, URZ ;  /* 0x0000003f3f3ff290 */ /* 0x000fe6000fffe03f */
[----:B------:R0:W-:Y:S01]  /*4bf30*/  STL.64 [R1+0x1130], R24 ;  /* 0x0011301801007387 */ /* 0x0001e20000100a00 */
[----:B------:R1:W-:Y:S02]  /*4bf40*/  STL.64 [R1+0x1138], R26 ;  /* 0x0011381a01007387 */ /* 0x0003e40000100a00 */
[----:B------:R-:W2:Y:S02]  /*4bf50*/  LDL.LU R5, [R1+0x544] ;  /* 0x0005440001057983 */ /* 0x000ea40000300800 */
[----:B------:R-:W2:Y:S01]  /*4bf60*/  LDL.LU R6, [R1+0x548] ;  /* 0x0005480001067983 */ /* 0x000ea20000300800 */
[----:B------:R-:W2:Y:S04]  /*4bf70*/  LDL.LU R7, [R1+0x54c] ;  /* 0x00054c0001077983 */ /* 0x000ea80000300800 */
[----:B0-----:R-:W3:Y:S01]  /*4bf80*/  LDL.LU R24, [R1+0x530] ;  /* 0x0005300001187983 */ /* 0x001ee20000300800 */
[----:B------:R-:W3:Y:S02]  /*4bf90*/  LDL.LU R25, [R1+0x534] ;  /* 0x0005340001197983 */ /* 0x000ee40000300800 */
[----:B-1----:R-:W3:Y:S02]  /*4bfa0*/  LDL.LU R26, [R1+0x538] ;  /* 0x00053800011a7983 */ /* 0x002ee40000300800 */
[----:B------:R-:W3:Y:S01]  /*4bfb0*/  LDL.LU R27, [R1+0x53c] ;  /* 0x00053c00011b7983 */ /* 0x000ee20000300800 */
[----:B------:R-:W-:Y:S01]  /*4bfc0*/  STL.64 [R1+0x8ba8], R18 ;  /* 0x008ba81201007387 */ /* 0x000fe20000100a00 */
[----:B------:R-:W4:Y:S02]  /*4bfd0*/  LDL.LU.64 R10, [R1+0x8ca0] ;  /* 0x008ca000010a7983 */ /* 0x000f240000300a00 */
[----:B------:R-:W4:Y:S02]  /*4bfe0*/  LDL.LU.64 R8, [R1+0x8c98] ;  /* 0x008c980001087983 */ /* 0x000f240000300a00 */
[----:B------:R-:W-:Y:S01]  /*4bff0*/  STL.64 [R1+0x1120], R12 ;  /* 0x0011200c01007387 */ /* 0x000fe20000100a00 */
[----:B------:R0:W-:Y:S04]  /*4c000*/  STL.64 [R1+0x1128], R14 ;  /* 0x0011280e01007387 */ /* 0x0001e80000100a00 */
[----:B0-----:R-:W4:Y:S02]  /*4c010*/  LDL.LU.64 R14, [R1+0x8c90] ;  /* 0x008c9000010e7983 */ /* 0x001f240000300a00 */
        /* <DEDUP_REMOVED lines=9> */
[----:B------:R-:W-:Y:S01]  /*4c0b0*/  STL.64 [R1+0x8c10], R18 ;  /* 0x008c101201007387 */ /* 0x000fe20000100a00 */
[----:B------:R0:W-:Y:S04]  /*4c0c0*/  STL.64 [R1+0x8c08], R16 ;  /* 0x008c081001007387 */ /* 0x0001e80000100a00 */
[----:B0-----:R-:W2:Y:S01]  /*4c0d0*/  LDL.LU R16, [R1+0x890] ;  /* 0x0008900001107983 */ /* 0x001ea20000300800 */
[----:B------:R-:W2:Y:S02]  /*4c0e0*/  LDL.LU R17, [R1+0x894] ;  /* 0x0008940001117983 */ /* 0x000ea40000300800 */
[----:B------:R-:W2:Y:S02]  /*4c0f0*/  LDL.LU R18, [R1+0x898] ;  /* 0x0008980001127983 */ /* 0x000ea40000300800 */
[----:B------:R-:W2:Y:S02]  /*4c100*/  LDL.LU R19, [R1+0x89c] ;  /* 0x00089c0001137983 */ /* 0x000ea40000300800 */
[----:B--2---:R0:W-:Y:S01]  /*4c110*/  STL.64 [R1+0x8c20], R18 ;  /* 0x008c201201007387 */ /* 0x0041e20000100a00 */
[----:B------:R-:W-:Y:S03]  /*4c120*/  STL.64 [R1+0x8c18], R16 ;  /* 0x008c181001007387 */ /* 0x000fe60000100a00 */
[----:B0-----:R-:W2:Y:S01]  /*4c130*/  LDL.64 R18, [R1+0xc8] ;  /* 0x0000c80001127983 */ /* 0x001ea20000100a00 */
[C---:B----4-:R-:W-:Y:S03]  /*4c140*/  HMMA.16816.F32.BF16 R12, R20.reuse, R10, R12 ;  /* 0x0000000a140c723c */ /* 0x050fe6000004180c */
[----:B--2---:R0:W-:Y:S04]  /*4c150*/  STL.64 [R1+0x8c28], R18 ;  /* 0x008c281201007387 */ /* 0x0041e80000100a00 */
[----:B0-----:R-:W2:Y:S11]  /*4c160*/  LDL.64 R18, [R1+0x38] ;  /* 0x0000380001127983 */ /* 0x001eb60000100a00 */
[----:B------:R-:W-:Y:S05]  /*4c170*/  @!UPT UIADD3 URZ, URZ, URZ, URZ ;  /* 0x0000003f3f3ff290 */ /* 0x000fea000fffe03f */
[----:B------:R0:W-:Y:S02]  /*4c180*/  STL.64 [R1+0x1100], R12 ;  /* 0x0011000c01007387 */ /* 0x0001e40000100a00 */
[----:B------:R1:W-:Y:S02]  /*4c190*/  STL.64 [R1+0x1108], R14 ;  /* 0x0011080e01007387 */ /* 0x0003e40000100a00 */
[----:B0-----:R-:W-:Y:S01]  /*4c1a0*/  IMAD.MOV.U32 R13, RZ, RZ, R10 ;  /* 0x000000ffff0d7224 */ /* 0x001fe200078e000a */
[----:B-1----:R-:W4:Y:S01]  /*4c1b0*/  LDL.LU.64 R14, [R1+0x8c70] ;  /* 0x008c7000010e7983 */ /* 0x002f220000300a00 */
[----:B------:R-:W-:Y:S02]  /*4c1c0*/  IMAD.MOV.U32 R12, RZ, RZ, R11 ;  /* 0x000000ffff0c7224 */ /* 0x000fe400078e000b */
[----:B------:R-:W4:Y:S02]  /*4c1d0*/  LDL.LU.64 R10, [R1+0x8c68] ;  /* 0x008c6800010a7983 */ /* 0x000f240000300a00 */
[----:B------:R-:W4:Y:S02]  /*4c1e0*/  LDL.LU.64 R8, [R1+0x8c60] ;  /* 0x008c600001087983 */ /* 0x000f240000300a00 */
[C---:B----4-:R-:W-:Y:S11]  /*4c1f0*/  HMMA.16816.F32.BF16 R8, R20.reuse, R14, R8 ;  /* 0x0000000e1408723c */ /* 0x050ff60000041808 */
[----:B------:R-:W-:Y:S11]  /*4c200*/  @!UPT UIADD3 URZ, URZ, URZ, URZ ;  /* 0x0000003f3f3ff290 */ /* 0x000ff6000fffe03f */
[----:B------:R-:W-:Y:S01]  /*4c210*/  @!UPT UIADD3 URZ, URZ, URZ, URZ ;  /* 0x0000003f3f3ff290 */ /* 0x000fe2000fffe03f */
[----:B------:R-:W-:Y:S01]  /*4c220*/  STL.64 [R1+0x10f0], R8 ;  /* 0x0010f00801007387 */ /* 0x000fe20000100a00 */
[----:B------:R0:W-:Y:S03]  /*4c230*/  STL.64 [R1+0x10f8], R10 ;  /* 0x0010f80a01007387 */ /* 0x0001e60000100a00 */
[----:B0-----:R-:W4:Y:S01]  /*4c240*/  LDL.LU.64 R10, [R1+0x8c58] ;  /* 0x008c5800010a7983 */ /* 0x001f220000300a00 */
[----:B------:R-:W2:Y:S02]  /*4c250*/  LDL.LU.64 R8, [R1+0x8c50] ;  /* 0x008c500001087983 */ /* 0x000ea40000300a00 */
[----:B------:R-:W-:Y:S02]  /*4c260*/  STL.64 [R1+0x8c38], R14 ;  /* 0x008c380e01007387 */ /* 0x000fe40000100a00 */
[----:B------:R0:W-:Y:S02]  /*4c270*/  STL.64 [R1+0x8c30], R12 ;  /* 0x008c300c01007387 */ /* 0x0001e40000100a00 */
[----:B0-----:R-:W2:Y:S01]  /*4c280*/  LDL.LU R12, [R1+0x8b0] ;  /* 0x0008b000010c7983 */ /* 0x001ea20000300800 */
[----:B------:R-:W2:Y:S02]  /*4c290*/  LDL.LU R13, [R1+0x8b4] ;  /* 0x0008b400010d7983 */ /* 0x000ea40000300800 */
[----:B------:R-:W2:Y:S02]  /*4c2a0*/  LDL.LU R14, [R1+0x8b8] ;  /* 0x0008b800010e7983 */ /* 0x000ea40000300800 */
[----:B------:R-:W2:Y:S01]  /*4c2b0*/  LDL.LU R15, [R1+0x8bc] ;  /* 0x0008bc00010f7983 */ /* 0x000ea20000300800 */
[C---:B----4-:R-:W-:Y:S11]  /*4c2c0*/  HMMA.16816.F32.BF16 R4, R20.reuse, R10, R4 ;  /* 0x0000000a1404723c */ /* 0x050ff60000041804 */
[----:B------:R-:W-:Y:S11]  /*4c2d0*/  @!UPT UIADD3 URZ, URZ, URZ, URZ ;  /* 0x0000003f3f3ff290 */ /* 0x000ff6000fffe03f */
[----:B------:R-:W-:Y:S01]  /*4c2e0*/  @!UPT UIADD3 URZ, URZ, URZ, URZ ;  /* 0x0000003f3f3ff290 */ /* 0x000fe2000fffe03f */
[----:B------:R-:W-:Y:S01]  /*4c2f0*/  STL.64 [R1+0x10e0], R4 ;  /* 0x0010e00401007387 */ /* 0x000fe20000100a00 */
[----:B------:R0:W-:Y:S03]  /*4c300*/  STL.64 [R1+0x10e8], R6 ;  /* 0x0010e80601007387 */ /* 0x0001e60000100a00 */
[----:B0-----:R-:W3:Y:S01]  /*4c310*/  LDL.LU.64 R6, [R1+0x8c48] ;  /* 0x008c480001067983 */ /* 0x001ee20000300a00 */
[----:B------:R-:W4:Y:S02]  /*4c320*/  LDL.LU.64 R4, [R1+0x8c40] ;  /* 0x008c400001047983 */ /* 0x000f240000300a00 */
[----:B------:R4:W-:Y:S02]  /*4c330*/  STL.64 [R1+0x8b38], R10 ;  /* 0x008b380a01007387 */ /* 0x0009e40000100a00 */
[----:B--2---:R-:W-:Y:S01]  /*4c340*/  STL.64 [R1+0x8b30], R8 ;  /* 0x008b300801007387 */ /* 0x004fe20000100a00 */
[C---:B------:R-:W-:Y:S08]  /*4c350*/  HMMA.16816.F32.BF16 R12, R20.reuse, R18, R12 ;  /* 0x00000012140c723c */ /* 0x040ff0000004180c */
[----:B---3--:R-:W-:Y:S11]  /*4c360*/  HMMA.16816.F32.BF16 R24, R20, R6, R24 ;  /* 0x000000061418723c */ /* 0x008ff60000041818 */
[----:B------:R-:W-:Y:S11]  /*4c370*/  @!UPT UIADD3 URZ, URZ, URZ, URZ ;  /* 0x0000003f3f3ff290 */ /* 0x000ff6000fffe03f */
[----:B------:R-:W-:Y:S01]  /*4c380*/  @!UPT UIADD3 URZ, URZ, URZ, URZ ;  /* 0x0000003f3f3ff290 */ /* 0x000fe2000fffe03f */
[----:B------:R-:W-:Y:S01]  /*4c390*/  STL.64 [R1+0x10d0], R24 ;  /* 0x0010d01801007387 */ /* 0x000fe20000100a00 */
[----:B------:R-:W-:Y:S02]  /*4c3a0*/  STL.64 [R1+0x10d8], R26 ;  /* 0x0010d81a01007387 */ /* 0x000fe40000100a00 */
[----:B------:R-:W0:Y:S04]  /*4c3b0*/  LDSM.16.MT88.4 R24, [R2+0x4000] ;  /* 0x004000000218783b */ /* 0x000e280000004200 */
[----:B----4-:R-:W-:Y:S02]  /*4c3c0*/  IMAD.MOV.U32 R10, RZ, RZ, R5 ;  /* 0x000000ffff0a7224 */ /* 0x010fe400078e0005 */
[----:B------:R-:W-:Y:S02]  /*4c3d0*/  IMAD.MOV.U32 R11, RZ, RZ, R4 ;  /* 0x000000ffff0b7224 */ /* 0x000fe400078e0004 */
[----:B------:R-:W-:-:S02]  /*4c3e0*/  IMAD.MOV.U32 R5, RZ, RZ, R18 ;  /* 0x000000ffff057224 */ /* 0x000fc400078e0012 */
[----:B------:R-:W-:Y:S01]  /*4c3f0*/  IMAD.MOV.U32 R4, RZ, RZ, R19 ;  /* 0x000000ffff047224 */ /* 0x000fe200078e0013 */
[----:B0-----:R-:W-:Y:S01]  /*4c400*/  STL.64 [R1+0x8a68], R26 ;  /* 0x008a681a01007387 */ /* 0x001fe20000100a00 */
[----:B------:R0:W-:Y:S03]  /*4c410*/  STL.64 [R1+0x8a60], R24 ;  /* 0x008a601801007387 */ /* 0x0001e60000100a00 */
[----:B0-----:R-:W2:Y:S01]  /*4c420*/  LDL.LU R24, [R1+0x8a0] ;  /* 0x0008a00001187983 */ /* 0x001ea20000300800 */
[----:B------:R-:W2:Y:S02]  /*4c430*/  LDL.LU R25, [R1+0x8a4] ;  /* 0x0008a40001197983 */ /* 0x000ea40000300800 */
[----:B------:R-:W2:Y:S02]  /*4c440*/  LDL.LU R26, [R1+0x8a8] ;  /* 0x0008a800011a7983 */ /* 0x000ea40000300800 */
[----:B------:R-:W2:Y:S01]  /*4c450*/  LDL.LU R27, [R1+0x8ac] ;  /* 0x0008ac00011b7983 */ /* 0x000ea20000300800 */
[----:B------:R-:W-:Y:S01]  /*4c460*/  STL.64 [R1+0x14f0], R12 ;  /* 0x0014f00c01007387 */ /* 0x000fe20000100a00 */
[----:B------:R0:W-:Y:S03]  /*4c470*/  STL.64 [R1+0x14f8], R14 ;  /* 0x0014f80e01007387 */ /* 0x0001e60000100a00 */
[----:B0-----:R-:W3:Y:S01]  /*4c480*/  LDL.LU.64 R14, [R1+0x8c38] ;  /* 0x008c3800010e7983 */ /* 0x001ee20000300a00 */
[----:B------:R-:W4:Y:S02]  /*4c490*/  LDL.LU.64 R12, [R1+0x8c30] ;  /* 0x008c3000010c7983 */ /* 0x000f240000300a00 */
[----:B------:R-:W2:Y:S02]  /*4c4a0*/  LDL.LU.64 R18, [R1+0x8c28] ;  /* 0x008c280001127983 */ /* 0x000ea40000300a00 */
[----:B------:R-:W-:Y:S01]  /*4c4b0*/  STL [R1+0x8b14], R4 ;  /* 0x008b140401007387 */ /* 0x000fe20000100800 */
[----:B------:R-:W-:Y:S01]  /*4c4c0*/  STL [R1+0x8b10], R5 ;  /* 0x008b100501007387 */ /* 0x000fe20000100800 */
[----:B------:R0:W-:Y:S03]  /*4c4d0*/  STL.64 [R1+0x8bc8], R6 ;  /* 0x008bc80601007387 */ /* 0x0001e60000100a00 */
[----:B0-----:R-:W3:Y:S01]  /*4c4e0*/  LDL.64 R6, [R1+0xa8] ;  /* 0x0000a80001067983 */ /* 0x001ee20000100a00 */
[C---:B--2---:R-:W-:Y:S11]  /*4c4f0*/  HMMA.16816.F32.BF16 R24, R20.reuse, R18, R24 ;  /* 0x000000121418723c */ /* 0x044ff60000041818 */
[----:B------:R-:W-:Y:S11]  /*4c500*/  @!UPT UIADD3 URZ, URZ, URZ, URZ ;  /* 0x0000003f3f3ff290 */ /* 0x000ff6000fffe03f */
[----:B------:R-:W-:Y:S01]  /*4c510*/  @!UPT UIADD3 URZ, URZ, URZ, URZ ;  /* 0x0000003f3f3ff290 */ /* 0x000fe2000fffe03f */
[----:B------:R0:W-:Y:S01]  /*4c520*/  STL.64 [R1+0x14e0], R24 ;  /* 0x0014e01801007387 */ /* 0x0001e20000100a00 */
[----:B------:R-:W-:Y:S02]  /*4c530*/  STL.64 [R1+0x14e8], R26 ;  /* 0x0014e81a01007387 */ /* 0x000fe40000100a00 */
[----:B0-----:R-:W-:Y:S02]  /*4c540*/  IMAD.MOV.U32 R25, RZ, RZ, R18 ;  /* 0x000000ffff197224 */ /* 0x001fe400078e0012 */
[----:B------:R-:W-:Y:S02]  /*4c550*/  IMAD.MOV.U32 R24, RZ, RZ, R19 ;  /* 0x000000ffff187224 */ /* 0x000fe400078e0013 */
[----:B------:R-:W2:Y:S01]  /*4c560*/  LDL.LU.64 R18, [R1+0x8c20] ;  /* 0x008c200001127983 */ /* 0x000ea20000300a00 */
[----:B------:R-:W2:Y:S02]  /*4c570*/  LDL.LU.64 R16, [R1+0x8c18] ;  /* 0x008c180001107983 */ /* 0x000ea40000300a00 */
[----:B------:R0:W-:Y:S02]  /*4c580*/  STL [R1+0x8b1c], R24 ;  /* 0x008b1c1801007387 */ /* 0x0001e40000100800 */
[----:B------:R1:W-:Y:S01]  /*4c590*/  STL [R1+0x8b18], R25 ;  /* 0x008b181901007387 */ /* 0x0003e20000100800 */
[----:B0-----:R-:W3:Y:S01]  /*4c5a0*/  LDL.LU R24, [R1+0x880] ;  /* 0x0008800001187983 */ /* 0x001ee20000300800 */
[----:B-1----:R-:W3:Y:S02]  /*4c5b0*/  LDL.LU R25, [R1+0x884] ;  /* 0x0008840001197983 */ /* 0x002ee40000300800 */
[----:B------:R-:W3:Y:S02]  /*4c5c0*/  LDL.LU R26, [R1+0x888] ;  /* 0x00088800011a7983 */ /* 0x000ee40000300800 */
[----:B------:R-:W3:Y:S01]  /*4c5d0*/  LDL.LU R27, [R1+0x88c] ;  /* 0x00088c00011b7983 */ /* 0x000ee20000300800 */
[----:B--2---:R-:W-:Y:S01]  /*4c5e0*/  HMMA.16816.F32.BF16 R8, R20, R10, R16 ;  /* 0x0000000a1408723c */ /* 0x004fe20000041810 */
[----:B------:R-:W2:Y:S01]  /*4c5f0*/  LDL.LU.64 R18, [R1+0x8c10] ;  /* 0x008c100001127983 */ /* 0x000ea20000300a00 */
[----:B------:R-:W2:Y:S11]  /*4c600*/  LDL.LU.64 R16, [R1+0x8c08] ;  /* 0x008c080001107983 */ /* 0x000eb60000300a00 */
[----:B------:R-:W-:Y:S10]  /*4c610*/  @!UPT UIADD3 URZ, URZ, URZ, URZ ;  /* 0x0000003f3f3ff290 */ /* 0x000ff4000fffe03f */
[----:B------:R0:W-:Y:S01]  /*4c620*/  STL.64 [R1+0x14d0], R8 ;  /* 0x0014d00801007387 */ /* 0x0001e20000100a00 */
[----:B------:R1:W-:Y:S03]  /*4c630*/  STL.64 [R1+0x14d8], R10 ;  /* 0x0014d80a01007387 */ /* 0x0003e60000100a00 */
[----:B0-----:R-:W2:Y:S01]  /*4c640*/  LDL.LU R8, [R1+0x4e0] ;  /* 0x0004e00001087983 */ /* 0x001ea20000300800 */
[----:B------:R-:W2:Y:S02]  /*4c650*/  LDL.LU R9, [R1+0x4e4] ;  /* 0x0004e40001097983 */ /* 0x000ea40000300800 */
[----:B-1----:R-:W2:Y:S02]  /*4c660*/  LDL.LU R10, [R1+0x4e8] ;  /* 0x0004e800010a7983 */ /* 0x002ea40000300800 */
[----:B------:R-:W2:Y:S02]  /*4c670*/  LDL.LU R11, [R1+0x4ec] ;  /* 0x0004ec00010b7983 */ /* 0x000ea40000300800 */
[----:B--2---:R4:W-:Y:S01]  /*4c680*/  STL.64 [R1+0x8b48], R10 ;  /* 0x008b480a01007387 */ /* 0x0049e20000100a00 */
[----:B------:R-:W-:Y:S02]  /*4c690*/  STL.64 [R1+0x8b40], R8 ;  /* 0x008b400801007387 */ /* 0x000fe40000100a00 */
[----:B----4-:R-:W-:-:S02]  /*4c6a0*/  IMAD.MOV.U32 R10, RZ, RZ, R13 ;  /* 0x000000ffff0a7224 */ /* 0x010fc400078e000d */
[----:B------:R-:W-:-:S05]  /*4c6b0*/  IMAD.MOV.U32 R11, RZ, RZ, R12 ;  /* 0x000000ffff0b7224 */ /* 0x000fca00078e000c */
[----:B------:R3:W-:Y:S02]  /*4c6c0*/  STL.64 [R1+0x8b60], R10 ;  /* 0x008b600a01007387 */ /* 0x0007e40000100a00 */
[----:B---3--:R-:W-:Y:S01]  /*4c6d0*/  HMMA.16816.F32.BF16 R8, R20, R6, R24 ;  /* 0x000000061408723c */ /* 0x008fe20000041818 */
[----:B------:R-:W-:Y:S02]  /*4c6e0*/  IMAD.MOV.U32 R13, RZ, RZ, R6 ;  /* 0x000000ffff0d7224 */ /* 0x000fe400078e0006 */
[----:B------:R-:W-:Y:S11]  /*4c6f0*/  IMAD.MOV.U32 R12, RZ, RZ, R7 ;  /* 0x000000ffff0c7224 */ /* 0x000ff600078e0007 */
[----:B------:R-:W-:Y:S09]  /*4c700*/  @!UPT UIADD3 URZ, URZ, URZ, URZ ;  /* 0x0000003f3f3ff290 */ /* 0x000ff2000fffe03f */
[----:B------:R-:W-:Y:S01]  /*4c710*/  STL.64 [R1+0x14c0], R8 ;  /* 0x0014c00801007387 */ /* 0x000fe20000100a00 */
[----:B------:R0:W-:Y:S02]  /*4c720*/  STL.64 [R1+0x14c8], R10 ;  /* 0x0014c80a01007387 */ /* 0x0001e40000100a00 */
[----:B0-----:R-:W-:Y:S02]  /*4c730*/  IMAD.MOV.U32 R10, RZ, RZ, R19 ;  /* 0x000000ffff0a7224 */ /* 0x001fe400078e0013 */
[----:B------:R-:W-:-:S05]  /*4c740*/  IMAD.MOV.U32 R11, RZ, RZ, R18 ;  /* 0x000000ffff0b7224 */ /* 0x000fca00078e0012 */
[----:B------:R-:W-:Y:S01]  /*4c750*/  STL.64 [R1+0x8b78], R10 ;  /* 0x008b780a01007387 */ /* 0x000fe20000100a00 */
        /* <DEDUP_REMOVED lines=10> */
[----:B--2---:R0:W-:Y:S01]  /*4c800*/  STL.64 [R1+0x8bd8], R6 ;  /* 0x008bd80601007387 */ /* 0x0041e20000100a00 */
[----:B----4-:R-:W-:Y:S02]  /*4c810*/  STL.64 [R1+0x8bd0], R4 ;  /* 0x008bd00401007387 */ /* 0x010fe40000100a00 */
[----:B0-----:R-:W-:-:S02]  /*4c820*/  IMAD.MOV.U32 R6, RZ, RZ, R3 ;  /* 0x000000ffff067224 */ /* 0x001fc400078e0003 */
[----:B------:R-:W-:-:S05]  /*4c830*/  IMAD.MOV.U32 R7, RZ, RZ, R0 ;  /* 0x000000ffff077224 */ /* 0x000fca00078e0000 */
[----:B------:R0:W-:Y:S04]  /*4c840*/  STL.64 [R1+0x8be8], R6 ;  /* 0x008be80601007387 */ /* 0x0001e80000100a00 */
[----:B0-----:R-:W2:Y:S01]  /*4c850*/  LDL.64 R6, [R1+0x88] ;  /* 0x0000880001067983 */ /* 0x001ea20000100a00 */
[----:B------:R-:W-:Y:S02]  /*4c860*/  IMAD.MOV.U32 R18, RZ, RZ, R17 ;  /* 0x000000ffff127224 */ /* 0x000fe400078e0011 */
[----:B------:R-:W-:Y:S01]  /*4c870*/  IMAD.MOV.U32 R19, RZ, RZ, R16 ;  /* 0x000000ffff137224 */ /* 0x000fe200078e0010 */
[----:B--2---:R-:W-:Y:S04]  /*4c880*/  STL.64 [R1+0x8c00], R6 ;  /* 0x008c000601007387 */ /* 0x004fe80000100a00 */
[----:B------:R0:W-:Y:S02]  /*4c890*/  STL.64 [R1+0x8bc0], R18 ;  /* 0x008bc01201007387 */ /* 0x0001e40000100a00 */
[----:B0-----:R-:W2:Y:S04]  /*4c8a0*/  LDL.64 R18, [R1+0x68] ;  /* 0x0000680001127983 */ /* 0x001ea80000100a00 */
[----:B--2---:R0:W-:Y:S01]  /*4c8b0*/  STL.64 [R1+0x8be0], R18 ;  /* 0x008be01201007387 */ /* 0x0041e20000100a00 */
[----:B------:R-:W2:Y:S02]  /*4c8c0*/  LDL.LU R16, [R1+0x850] ;  /* 0x0008500001107983 */ /* 0x000ea40000300800 */
[----:B------:R-:W2:Y:S01]  /*4c8d0*/  LDL.LU R17, [R1+0x854] ;  /* 0x0008540001117983 */ /* 0x000ea20000300800 */
[----:B0-----:R-:W4:Y:S01]  /*4c8e0*/  LDL.LU R18, [R1+0x858] ;  /* 0x0008580001127983 */ /* 0x001f220000300800 */
[----:B------:R-:W4:Y:S02]  /*4c8f0*/  LDL.LU R19, [R1+0x85c] ;  /* 0x00085c0001137983 */ /* 0x000f240000300800 */
[----:B------:R-:W2:Y:S02]  /*4c900*/  LDL.LU R24, [R1+0x870] ;  /* 0x0008700001187983 */ /* 0x000ea40000300800 */
[----:B------:R-:W3:Y:S01]  /*4c910*/  LDL.LU R25, [R1+0x874] ;  /* 0x0008740001197983 */ /* 0x000ee20000300800 */
[----:B------:R-:W3:Y:S01]  /*4c920*/  LDL.LU R26, [R1+0x878] ;  /* 0x00087800011a7983 */ /* 0x000ee20000300800 */
[----:B------:R-:W3:Y:S02]  /*4c930*/  LDL.LU R27, [R1+0x87c] ;  /* 0x00087c00011b7983 */ /* 0x000ee40000300800 */
[----:B------:R-:W3:Y:S01]  /*4c940*/  LDL.64 R6, [R1+0x98] ;  /* 0x0000980001067983 */ /* 0x000ee20000100a00 */
[----:B----4-:R-:W-:Y:S01]  /*4c950*/  STL.64 [R1+0x8bf8], R18 ;  /* 0x008bf81201007387 */ /* 0x010fe20000100a00 */
[----:B--2---:R0:W-:Y:S03]  /*4c960*/  STL.64 [R1+0x8bf0], R16 ;  /* 0x008bf01001007387 */ /* 0x0041e60000100a00 */
[----:B0-----:R-:W2:Y:S01]  /*4c970*/  LDL.LU R16, [R1+0x860] ;  /* 0x0008600001107983 */ /* 0x001ea20000300800 */
[----:B------:R-:W2:Y:S02]  /*4c980*/  LDL.LU R17, [R1+0x864] ;  /* 0x0008640001117983 */ /* 0x000ea40000300800 */
[----:B------:R-:W2:Y:S02]  /*4c990*/  LDL.LU R18, [R1+0x868] ;  /* 0x0008680001127983 */ /* 0x000ea40000300800 */
[----:B------:R-:W2:Y:S01]  /*4c9a0*/  LDL.LU R19, [R1+0x86c] ;  /* 0x00086c0001137983 */ /* 0x000ea20000300800 */
[----:B------:R-:W4:Y:S04]  /*4c9b0*/  LDL.64 R10, [R1+0x28] ;  /* 0x00002800010a7983 */ /* 0x000f280000100a00 */
[----:B----4-:R0:W-:Y:S01]  /*4c9c0*/  STL.64 [R1+0x8ba0], R10 ;  /* 0x008ba00a01007387 */ /* 0x0101e20000100a00 */
[----:B------:R-:W4:Y:S02]  /*4c9d0*/  LDL.LU R8, [R1+0x520] ;  /* 0x0005200001087983 */ /* 0x000f240000300800 */
[----:B------:R-:W4:Y:S01]  /*4c9e0*/  LDL.LU R9, [R1+0x524] ;  /* 0x0005240001097983 */ /* 0x000f220000300800 */
[----:B0-----:R-:W2:Y:S01]  /*4c9f0*/  LDL.LU R10, [R1+0x528] ;  /* 0x00052800010a7983 */ /* 0x001ea20000300800 */
[----:B------:R-:W2:Y:S01]  /*4ca00*/  LDL.LU R11, [R1+0x52c] ;  /* 0x00052c00010b7983 */ /* 0x000ea20000300800 */
[----:B---3--:R-:W-:Y:S02]  /*4ca10*/  HMMA.16816.F32.BF16 R24, R20, R6, R24 ;  /* 0x000000061418723c */ /* 0x008fe40000041818 */
[----:B--2---:R-:W-:Y:S01]  /*4ca20*/  STL.64 [R1+0x8bb8], R10 ;  /* 0x008bb80a01007387 */ /* 0x004fe20000100a00 */
[----:B----4-:R0:W-:Y:S03]  /*4ca30*/  STL.64 [R1+0x8bb0], R8 ;  /* 0x008bb00801007387 */ /* 0x0101e60000100a00 */
        /* <DEDUP_REMOVED lines=14> */
[----:B------:R-:W3:Y:S02]  /*4cb20*/  LDL.LU R14, [R1+0x518] ;  /* 0x00051800010e7983 */ /* 0x000ee40000300800 */
[----:B------:R-:W3:Y:S01]  /*4cb30*/  LDL.LU R15, [R1+0x51c] ;  /* 0x00051c00010f7983 */ /* 0x000ee20000300800 */
[----:B------:R-:W-:Y:S01]  /*4cb40*/  STL.64 [R1+0x14b0], R24 ;  /* 0x0014b01801007387 */ /* 0x000fe20000100a00 */
[----:B------:R0:W-:Y:S02]  /*4cb50*/  STL.64 [R1+0x14b8], R26 ;  /* 0x0014b81a01007387 */ /* 0x0001e40000100a00 */
[----:B0-----:R-:W-:-:S02]  /*4cb60*/  IMAD.MOV.U32 R27, RZ, RZ, R6 ;  /* 0x000000ffff1b7224 */ /* 0x001fc400078e0006 */
[----:B------:R-:W-:Y:S02]  /*4cb70*/  IMAD.MOV.U32 R26, RZ, RZ, R7 ;  /* 0x000000ffff1a7224 */ /* 0x000fe400078e0007 */
[----:B------:R-:W4:Y:S02]  /*4cb80*/  LDL.LU.64 R6, [R1+0x8c00] ;  /* 0x008c000001067983 */ /* 0x000f240000300a00 */
        /* <DEDUP_REMOVED lines=10> */
[----:B------:R-:W4:Y:S11]  /*4cc30*/  LDL.LU.64 R18, [R1+0x8be0] ;  /* 0x008be00001127983 */ /* 0x000f360000300a00 */
[----:B------:R-:W-:Y:S11]  /*4cc40*/  @!UPT UIADD3 URZ, URZ, URZ, URZ ;  /* 0x0000003f3f3ff290 */ /* 0x000ff6000fffe03f */
[----:B------:R-:W-:Y:S01]  /*4cc50*/  STL.64 [R1+0x1490], R4 ;  /* 0x0014900401007387 */ /* 0x000fe20000100a00 */
[----:B------:R0:W-:Y:S03]  /*4cc60*/  STL.64 [R1+0x1498], R6 ;  /* 0x0014980601007387 */ /* 0x0001e60000100a00 */
[----:B0-----:R-:W4:Y:S01]  /*4cc70*/  LDL.LU.64 R6, [R1+0x8bd8] ;  /* 0x008bd80001067983 */ /* 0x001f220000300a00 */
[----:B------:R-:W4:Y:S02]  /*4cc80*/  LDL.LU.64 R4, [R1+0x8bd0] ;  /* 0x008bd00001047983 */ /* 0x000f240000300a00 */
[C---:B----4-:R-:W-:Y:S11]  /*4cc90*/  HMMA.16816.F32.BF16 R4, R20.reuse, R18, R4 ;  /* 0x000000121404723c */ /* 0x050ff60000041804 */
[----:B------:R-:W-:Y:S11]  /*4cca0*/  @!UPT UIADD3 URZ, URZ, URZ, URZ ;  /* 0x0000003f3f3ff290 */ /* 0x000ff6000fffe03f */
[----:B------:R-:W-:Y:S01]  /*4ccb0*/  @!UPT UIADD3 URZ, URZ, URZ, URZ ;  /* 0x0000003f3f3ff290 */ /* 0x000fe2000fffe03f */
[----:B------:R0:W-:Y:S01]  /*4ccc0*/  STL.64 [R1+0x1480], R4 ;  /* 0x0014800401007387 */ /* 0x0001e20000100a00 */
[----:B------:R1:W-:Y:S02]  /*4ccd0*/  STL.64 [R1+0x1488], R6 ;  /* 0x0014880601007387 */ /* 0x0003e40000100a00 */
[----:B0-----:R-:W-:Y:S01]  /*4cce0*/  IMAD.MOV.U32 R4, RZ, RZ, R18 ;  /* 0x000000ffff047224 */ /* 0x001fe200078e0012 */
[----:B-1----:R-:W4:Y:S01]  /*4ccf0*/  LDL.LU.64 R6, [R1+0x8bc8] ;  /* 0x008bc80001067983 */ /* 0x002f220000300a00 */
[----:B------:R-:W-:Y:S02]  /*4cd00*/  IMAD.MOV.U32 R5, RZ, RZ, R19 ;  /* 0x000000ffff057224 */ /* 0x000fe400078e0013 */
[----:B------:R-:W2:Y:S02]  /*4cd10*/  LDL.LU.64 R18, [R1+0x8bc0] ;  /* 0x008bc00001127983 */ /* 0x000ea40000300a00 */
[C---:B--2---:R-:W-:Y:S01]  /*4cd20*/  HMMA.16816.F32.BF16 R16, R20.reuse, R18, R8 ;  /* 0x000000121410723c */ /* 0x044fe20000041808 */
[----:B----4-:R-:W-:Y:S01]  /*4cd30*/  STL.64 [R1+0x8b28], R6 ;  /* 0x008b280601007387 */ /* 0x010fe20000100a00 */
[----:B------:R0:W-:Y:S03]  /*4cd40*/  STL.64 [R1+0x8b20], R4 ;  /* 0x008b200401007387 */ /* 0x0001e60000100a00 */
[----:B0-----:R-:W2:Y:S01]  /*4cd50*/  LDL.LU R4, [R1+0x4d0] ;  /* 0x0004d00001047983 */ /* 0x001ea20000300800 */
[----:B------:R-:W2:Y:S02]  /*4cd60*/  LDL.LU R5, [R1+0x4d4] ;  /* 0x0004d40001057983 */ /* 0x000ea40000300800 */
[----:B------:R-:W2:Y:S02]  /*4cd70*/  LDL.LU R6, [R1+0x4d8] ;  /* 0x0004d80001067983 */ /* 0x000ea40000300800 */
[----:B------:R-:W2:Y:S01]  /*4cd80*/  LDL.LU R7, [R1+0x4dc] ;  /* 0x0004dc0001077983 */ /* 0x000ea20000300800 */
[----:B------:R-:W4:Y:S01]  /*4cd90*/  LDL.LU.64 R10, [R1+0x8bb8] ;  /* 0x008bb800010a7983 */ /* 0x000f220000300a00 */
[----:B------:R-:W4:Y:S11]  /*4cda0*/  LDL.LU.64 R8, [R1+0x8bb0] ;  /* 0x008bb00001087983 */ /* 0x000f360000300a00 */
[----:B------:R-:W-:Y:S01]  /*4cdb0*/  STL.64 [R1+0x1470], R16 ;  /* 0x0014701001007387 */ /* 0x000fe20000100a00 */
[----:B------:R0:W-:Y:S03]  /*4cdc0*/  STL.64 [R1+0x1478], R18 ;  /* 0x0014781201007387 */ /* 0x0001e60000100a00 */
[----:B0-----:R-:W4:Y:S02]  /*4cdd0*/  LDL.LU.64 R18, [R1+0x8ba8] ;  /* 0x008ba80001127983 */ /* 0x001f240000300a00 */
[----:B----4-:R-:W-:Y:S02]  /*4cde0*/  HMMA.16816.F32.BF16 R20, R20, R18, R8 ;  /* 0x000000121414723c */ /* 0x010fe40000041808 */
[----:B------:R-:W3:Y:S01]  /*4cdf0*/  LDL.LU.64 R10, [R1+0x8ba0] ;  /* 0x008ba000010a7983 */ /* 0x000ee20000300a00 */
[----:B------:R-:W-:-:S02]  /*4ce00*/  IMAD.MOV.U32 R24, RZ, RZ, R18 ;  /* 0x000000ffff187224 */ /* 0x000fc400078e0012 */
[----:B------:R-:W-:Y:S11]  /*4ce10*/  IMAD.MOV.U32 R25, RZ, RZ, R19 ;  /* 0x000000ffff197224 */ /* 0x000ff600078e0013 */
[----:B------:R-:W-:Y:S07]  /*4ce20*/  @!UPT UIADD3 URZ, URZ, URZ, URZ ;  /* 0x0000003f3f3ff290 */ /* 0x000fee000fffe03f */
[----:B------:R0:W-:Y:S01]  /*4ce30*/  STL.64 [R1+0x10c0], R20 ;  /* 0x0010c01401007387 */ /* 0x0001e20000100a00 */
[----:B------:R1:W-:Y:S02]  /*4ce40*/  STL.64 [R1+0x10c8], R22 ;  /* 0x0010c81601007387 */ /* 0x0003e40000100a00 */
[----:B------:R-:W3:Y:S02]  /*4ce50*/  LDL.LU.64 R18, [R1+0x8b98] ;  /* 0x008b980001127983 */ /* 0x000ee40000300a00 */
[----:B------:R-:W3:Y:S01]  /*4ce60*/  LDL.LU.64 R16, [R1+0x8b90] ;  /* 0x008b900001107983 */ /* 0x000ee20000300a00 */
[----:B0-----:R-:W4:Y:S01]  /*4ce70*/  LDL.LU R20, [R1+0x440] ;  /* 0x0004400001147983 */ /* 0x001f220000300800 */
[----:B------:R-:W4:Y:S02]  /*4ce80*/  LDL.LU R21, [R1+0x444] ;  /* 0x0004440001157983 */ /* 0x000f240000300800 */
[----:B-1----:R-:W4:Y:S02]  /*4ce90*/  LDL.LU R22, [R1+0x448] ;  /* 0x0004480001167983 */ /* 0x002f240000300800 */
[----:B------:R-:W4:Y:S01]  /*4cea0*/  LDL.LU R23, [R1+0x44c] ;  /* 0x00044c0001177983 */ /* 0x000f220000300800 */
[----:B---3--:R-:W-:Y:S01]  /*4ceb0*/  HMMA.16816.F32.BF16 R12, R16, R10, R12 ;  /* 0x0000000a100c723c */ /* 0x008fe2000004180c */
[----:B------:R-:W-:-:S02]  /*4cec0*/  IMAD.MOV.U32 R3, RZ, RZ, R10 ;  /* 0x000000ffff037224 */ /* 0x000fc400078e000a */
        /* <DEDUP_REMOVED lines=16> */
[----:B------:R-:W2:Y:S11]  /*4cfd0*/  LDL.LU.64 R12, [R1+0x8b50] ;  /* 0x008b5000010c7983 */ /* 0x000eb60000300a00 */
[----:B------:R-:W-:Y:S09]  /*4cfe0*/  @!UPT UIADD3 URZ, URZ, URZ, URZ ;  /* 0x0000003f3f3ff290 */ /* 0x000ff2000fffe03f */
[----:B------:R-:W-:Y:S01]  /*4cff0*/  STL.64 [R1+0xbf0], R8 ;  /* 0x000bf00801007387 */ /* 0x000fe20000100a00 */
[----:B------:R0:W-:Y:S03]  /*4d000*/  STL.64 [R1+0xbf8], R10 ;  /* 0x000bf80a01007387 */ /* 0x0001e60000100a00 */
[----:B0-----:R-:W3:Y:S01]  /*4d010*/  LDL.LU.64 R10, [R1+0x8b48] ;  /* 0x008b4800010a7983 */ /* 0x001ee20000300a00 */
[----:B------:R-:W3:Y:S02]  /*4d020*/  LDL.LU.64 R8, [R1+0x8b40] ;  /* 0x008b400001087983 */ /* 0x000ee40000300a00 */
[C---:B---3--:R-:W-:Y:S11]  /*4d030*/  HMMA.16816.F32.BF16 R8, R16.reuse, R14, R8 ;  /* 0x0000000e1008723c */ /* 0x048ff60000041808 */
[----:B------:R-:W-:Y:S11]  /*4d040*/  @!UPT UIADD3 URZ, URZ, URZ, URZ ;  /* 0x0000003f3f3ff290 */ /* 0x000ff6000fffe03f */
[----:B------:R-:W-:Y:S01]  /*4d050*/  @!UPT UIADD3 URZ, URZ, URZ, URZ ;  /* 0x0000003f3f3ff290 */ /* 0x000fe2000fffe03f */
[----:B------:R-:W-:Y:S01]  /*4d060*/  STL.64 [R1+0xbc0], R8 ;  /* 0x000bc00801007387 */ /* 0x000fe20000100a00 */
[----:B------:R0:W-:Y:S03]  /*4d070*/  STL.64 [R1+0xbc8], R10 ;  /* 0x000bc80a01007387 */ /* 0x0001e60000100a00 */
[----:B0-----:R-:W2:Y:S01]  /*4d080*/  LDL.LU.64 R10, [R1+0x8b38] ;  /* 0x008b3800010a7983 */ /* 0x001ea20000300a00 */
[----:B------:R-:W3:Y:S02]  /*4d090*/  LDL.LU.64 R8, [R1+0x8b30] ;  /* 0x008b300001087983 */ /* 0x000ee40000300a00 */
[----:B------:R-:W-:Y:S01]  /*4d0a0*/  STL.64 [R1+0x8a50], R14 ;  /* 0x008a500e01007387 */ /* 0x000fe20000100a00 */
[C---:B--2---:R-:W-:Y:S11]  /*4d0b0*/  HMMA.16816.F32.BF16 R4, R16.reuse, R10, R4 ;  /* 0x0000000a1004723c */ /* 0x044ff60000041804 */
[----:B------:R-:W-:Y:S11]  /*4d0c0*/  @!UPT UIADD3 URZ, URZ, URZ, URZ ;  /* 0x0000003f3f3ff290 */ /* 0x000ff6000fffe03f */
[----:B------:R-:W-:Y:S01]  /*4d0d0*/  @!UPT UIADD3 URZ, URZ, URZ, URZ ;  /* 0x0000003f3f3ff290 */ /* 0x000fe2000fffe03f */
[----:B------:R-:W-:Y:S01]  /*4d0e0*/  STL.64 [R1+0xb90], R4 ;  /* 0x000b900401007387 */ /* 0x000fe20000100a00 */
[----:B------:R0:W-:Y:S03]  /*4d0f0*/  STL.64 [R1+0xb98], R6 ;  /* 0x000b980601007387 */ /* 0x0001e60000100a00 */
[----:B0-----:R-:W4:Y:S01]  /*4d100*/  LDL.LU.64 R6, [R1+0x8b28] ;  /* 0x008b280001067983 */ /* 0x001f220000300a00 */
[----:B------:R-:W2:Y:S02]  /*4d110*/  LDL.LU.64 R4, [R1+0x8b20] ;  /* 0x008b200001047983 */ /* 0x000ea40000300a00 */
[----:B------:R-:W-:Y:S02]  /*4d120*/  STL.64 [R1+0x8a30], R10 ;  /* 0x008a300a01007387 */ /* 0x000fe40000100a00 */
[----:B---3--:R4:W-:Y:S02]  /*4d130*/  STL.64 [R1+0x8a28], R8 ;  /* 0x008a280801007387 */ /* 0x0089e40000100a00 */
[----:B----4-:R-:W-:Y:S01]  /*4d140*/  HMMA.16816.F32.BF16 R8, R16, R6, R20 ;  /* 0x000000061008723c */ /* 0x010fe20000041814 */
[----:B------:R-:W0:Y:S04]  /*4d150*/  LDSM.16.MT88.4 R20, [R2+0x4080] ;  /* 0x004080000214783b */ /* 0x000e280000004200 */
[----:B------:R-:W-:Y:S11]  /*4d160*/  STL.64 [R1+0x8a20], R6 ;  /* 0x008a200601007387 */ /* 0x000ff60000100a00 */
[----:B------:R-:W-:Y:S07]  /*4d170*/  @!UPT UIADD3 URZ, URZ, URZ, URZ ;  /* 0x0000003f3f3ff290 */ /* 0x000fee000fffe03f */
[----:B------:R-:W-:Y:S01]  /*4d180*/  STL.64 [R1+0xb60], R8 ;  /* 0x000b600801007387 */ /* 0x000fe20000100a00 */
[----:B------:R2:W-:Y:S03]  /*4d190*/  STL.64 [R1+0xb68], R10 ;  /* 0x000b680a01007387 */ /* 0x0005e60000100a00 */
[----:B0-----:R0:W-:Y:S01]  /*4d1a0*/  STL.64 [R1+0x8960], R22 ;  /* 0x0089601601007387 */ /* 0x0011e20000100a00 */
[----:B------:R1:W-:Y:S02]  /*4d1b0*/  STL.64 [R1+0x8958], R20 ;  /* 0x0089581401007387 */ /* 0x0003e40000100a00 */
[----:B--2---:R-:W-:Y:S02]  /*4d1c0*/  IMAD.MOV.U32 R10, RZ, RZ, R4 ;  /* 0x000000ffff0a7224 */ /* 0x004fe400078e0004 */
[----:B------:R-:W-:Y:S02]  /*4d1d0*/  IMAD.MOV.U32 R11, RZ, RZ, R5 ;  /* 0x000000ffff0b7224 */ /* 0x000fe400078e0005 */
[----:B0-----:R-:W-:-:S02]  /*4d1e0*/  IMAD.MOV.U32 R22, RZ, RZ, R24 ;  /* 0x000000ffff167224 */ /* 0x001fc400078e0018 */
[----:B------:R-:W-:Y:S01]  /*4d1f0*/  IMAD.MOV.U32 R23, RZ, RZ, R25 ;  /* 0x000000ffff177224 */ /* 0x000fe200078e0019 */
[----:B------:R-:W2:Y:S01]  /*4d200*/  LDL.LU R24, [R1+0x8b1c] ;  /* 0x008b1c0001187983 */ /* 0x000ea20000300800 */
[----:B------:R-:W3:Y:S03]  /*4d210*/  LDL.LU R25, [R1+0x8b18] ;  /* 0x008b180001197983 */ /* 0x000ee60000300800 */
[----:B------:R0:W-:Y:S01]  /*4d220*/  STL.64 [R1+0x8a98], R22 ;  /* 0x008a981601007387 */ /* 0x0001e20000100a00 */
[----:B------:R-:W4:Y:S02]  /*4d230*/  LDL.LU R4, [R1+0x8b14] ;  /* 0x008b140001047983 */ /* 0x000f240000300800 */
[----:B------:R-:W2:Y:S02]  /*4d240*/  LDL.LU R5, [R1+0x8b10] ;  /* 0x008b100001057983 */ /* 0x000ea40000300800 */
[----:B-1----:R-:W2:Y:S01]  /*4d250*/  LDL.LU R20, [R1+0x460] ;  /* 0x0004600001147983 */ /* 0x002ea20000300800 */
[----:B------:R-:W2:Y:S04]  /*4d260*/  LDL.LU R21, [R1+0x464] ;  /* 0x0004640001157983 */ /* 0x000ea80000300800 */
[----:B0-----:R-:W2:Y:S01]  /*4d270*/  LDL.LU R22, [R1+0x468] ;  /* 0x0004680001167983 */ /* 0x001ea20000300800 */
[----:B------:R-:W2:Y:S03]  /*4d280*/  LDL.LU R23, [R1+0x46c] ;  /* 0x00046c0001177983 */ /* 0x000ea60000300800 */
[----:B--2---:R0:W-:Y:S01]  /*4d290*/  STL.64 [R1+0x8aa8], R22 ;  /* 0x008aa81601007387 */ /* 0x0041e20000100a00 */
[----:B------:R-:W-:Y:S02]  /*4d2a0*/  STL.64 [R1+0x8aa0], R20 ;  /* 0x008aa01401007387 */ /* 0x000fe40000100a00 */
[----:B0-----:R-:W-:-:S02]  /*4d2b0*/  IMAD.MOV.U32 R22, RZ, RZ, R29 ;  /* 0x000000ffff167224 */ /* 0x001fc400078e001d */
[----:B------:R-:W-:-:S05]  /*4d2c0*/  IMAD.MOV.U32 R23, RZ, RZ, R28 ;  /* 0x000000ffff177224 */ /* 0x000fca00078e001c */
[----:B------:R-:W-:Y:S01]  /*4d2d0*/  STL.64 [R1+0x8ab8], R22 ;  /* 0x008ab81601007387 */ /* 0x000fe20000100a00 */
[----:B------:R0:W-:Y:S03]  /*4d2e0*/  STL.64 [R1+0x8a90], R10 ;  /* 0x008a900a01007387 */ /* 0x0001e60000100a00 */
[----:B0-----:R-:W2:Y:S04]  /*4d2f0*/  LDL.64 R10, [R1+0x78] ;  /* 0x00007800010a7983 */ /* 0x001ea80000100a00 */
[----:B--2---:R0:W-:Y:S01]  /*4d300*/  STL.64 [R1+0x8ab0], R10 ;  /* 0x008ab00a01007387 */ /* 0x0041e20000100a00 */
[----:B------:R-:W2:Y:S02]  /*4d310*/  LDL.LU R8, [R1+0x470] ;  /* 0x0004700001087983 */ /* 0x000ea40000300800 */
[----:B------:R-:W2:Y:S01]  /*4d320*/  LDL.LU R9, [R1+0x474] ;  /* 0x0004740001097983 */ /* 0x000ea20000300800 */
[----:B0-----:R-:W2:Y:S01]  /*4d330*/  LDL.LU R10, [R1+0x478] ;  /* 0x00047800010a7983 */ /* 0x001ea20000300800 */
[----:B------:R-:W2:Y:S02]  /*4d340*/  LDL.LU R11, [R1+0x47c] ;  /* 0x00047c00010b7983 */ /* 0x000ea40000300800 */
[----:B------:R-:W-:-:S02]  /*4d350*/  IMAD.MOV.U32 R22, RZ, RZ, R27 ;  /* 0x000000ffff167224 */ /* 0x000fc400078e001b */
[----:B------:R-:W-:Y:S01]  /*4d360*/  IMAD.MOV.U32 R23, RZ, RZ, R26 ;  /* 0x000000ffff177224 */ /* 0x000fe200078e001a */
[----:B--2---:R-:W-:Y:S01]  /*4d370*/  STL.64 [R1+0x8ac8], R10 ;  /* 0x008ac80a01007387 */ /* 0x004fe20000100a00 */
[----:B------:R0:W-:Y:S03]  /*4d380*/  STL.64 [R1+0x8ac0], R8 ;  /* 0x008ac00801007387 */ /* 0x0001e60000100a00 */
[----:B------:R1:W-:Y:S01]  /*4d390*/  STL.64 [R1+0x8ad0], R22 ;  /* 0x008ad01601007387 */ /* 0x0003e20000100a00 */
[----:B0-----:R-:W2:Y:S01]  /*4d3a0*/  LDL.LU R8, [R1+0x480] ;  /* 0x0004800001087983 */ /* 0x001ea20000300800 */
[----:B------:R-:W2:Y:S02]  /*4d3b0*/  LDL.LU R9, [R1+0x484] ;  /* 0x0004840001097983 */ /* 0x000ea40000300800 */
[----:B------:R-:W2:Y:S02]  /*4d3c0*/  LDL.LU R10, [R1+0x488] ;  /* 0x00048800010a7983 */ /* 0x000ea40000300800 */
[----:B------:R-:W2:Y:S02]  /*4d3d0*/  LDL.LU R11, [R1+0x48c] ;  /* 0x00048c00010b7983 */ /* 0x000ea40000300800 */
[----:B---3--:R-:W-:-:S02]  /*4d3e0*/  IMAD.MOV.U32 R14, RZ, RZ, R25 ;  /* 0x000000ffff0e7224 */ /* 0x008fc400078e0019 */
[----:B------:R-:W-:Y:S02]  /*4d3f0*/  IMAD.MOV.U32 R15, RZ, RZ, R24 ;  /* 0x000000ffff0f7224 */ /* 0x000fe400078e0018 */
[----:B-1----:R-:W-:Y:S02]  /*4d400*/  IMAD.MOV.U32 R22, RZ, RZ, R13 ;  /* 0x000000ffff167224 */ /* 0x002fe400078e000d */
[----:B------:R-:W-:Y:S01]  /*4d410*/  IMAD.MOV.U32 R23, RZ, RZ, R12 ;  /* 0x000000ffff177224 */ /* 0x000fe200078e000c */
[----:B------:R-:W-:Y:S04]  /*4d420*/  STL.64 [R1+0x8b00], R14 ;  /* 0x008b000e01007387 */ /* 0x000fe80000100a00 */
[----:B--2---:R-:W-:Y:S01]  /*4d430*/  STL.64 [R1+0x8ae0], R10 ;  /* 0x008ae00a01007387 */ /* 0x004fe20000100a00 */
[----:B------:R-:W-:Y:S02]  /*4d440*/  STL.64 [R1+0x8ad8], R8 ;  /* 0x008ad80801007387 */ /* 0x000fe40000100a00 */
[----:B------:R0:W-:Y:S02]  /*4d450*/  STL.64 [R1+0x8ae8], R22 ;  /* 0x008ae81601007387 */ /* 0x0001e40000100a00 */
[----:B0-----:R-:W2:Y:S04]  /*4d460*/  LDL.64 R22, [R1+0xb8] ;  /* 0x0000b80001167983 */ /* 0x001ea80000100a00 */
[----:B--2---:R0:W-:Y:S01]  /*4d470*/  STL.64 [R1+0x8b08], R22 ;  /* 0x008b081601007387 */ /* 0x0041e20000100a00 */
[----:B------:R-:W2:Y:S02]  /*4d480*/  LDL.LU R20, [R1+0x4c0] ;  /* 0x0004c00001147983 */ /* 0x000ea40000300800 */
[----:B------:R-:W2:Y:S01]  /*4d490*/  LDL.LU R21, [R1+0x4c4] ;  /* 0x0004c40001157983 */ /* 0x000ea20000300800 */
[----:B0-----:R-:W2:Y:S01]  /*4d4a0*/  LDL.LU R22, [R1+0x4c8] ;  /* 0x0004c80001167983 */ /* 0x001ea20000300800 */
[----:B------:R-:W2:Y:S02]  /*4d4b0*/  LDL.LU R23, [R1+0x4cc] ;  /* 0x0004cc0001177983 */ /* 0x000ea40000300800 */
[----:B------:R-:W3:Y:S02]  /*4d4c0*/  LDL.LU R8, [R1+0x490] ;  /* 0x0004900001087983 */ /* 0x000ee40000300800 */
[----:B------:R-:W3:Y:S01]  /*4d4d0*/  LDL.LU R9, [R1+0x494] ;  /* 0x0004940001097983 */ /* 0x000ee20000300800 */
[----:B------:R-:W2:Y:S01]  /*4d4e0*/  LDL.LU R10, [R1+0x498] ;  /* 0x00049800010a7983 */ /* 0x000ea20000300800 */
[----:B------:R-:W2:Y:S03]  /*4d4f0*/  LDL.LU R11, [R1+0x49c] ;  /* 0x00049c00010b7983 */ /* 0x000ea60000300800 */
[----:B--2---:R-:W-:Y:S01]  /*4d500*/  STL.64 [R1+0x8af8], R10 ;  /* 0x008af80a01007387 */ /* 0x004fe20000100a00 */
[----:B---3--:R0:W-:Y:S03]  /*4d510*/  STL.64 [R1+0x8af0], R8 ;  /* 0x008af00801007387 */ /* 0x0081e60000100a00 */
[----:B0-----:R-:W2:Y:S01]  /*4d520*/  LDL.LU R8, [R1+0x4a0] ;  /* 0x0004a00001087983 */ /* 0x001ea20000300800 */
[----:B------:R-:W2:Y:S02]  /*4d530*/  LDL.LU R9, [R1+0x4a4] ;  /* 0x0004a40001097983 */ /* 0x000ea40000300800 */
[----:B------:R-:W2:Y:S02]  /*4d540*/  LDL.LU R10, [R1+0x4a8] ;  /* 0x0004a800010a7983 */ /* 0x000ea40000300800 */
[----:B------:R-:W2:Y:S01]  /*4d550*/  LDL.LU R11, [R1+0x4ac] ;  /* 0x0004ac00010b7983 */ /* 0x000ea20000300800 */
[----:B------:R-:W3:Y:S01]  /*4d560*/  LDL.LU R24, [R1+0xd0] ;  /* 0x0000d00001187983 */ /* 0x000ee20000300800 */
[----:B------:R-:W3:Y:S02]  /*4d570*/  LDL.LU R25, [R1+0xd4] ;  /* 0x0000d40001197983 */ /* 0x000ee40000300800 */
[----:B------:R-:W2:Y:S02]  /*4d580*/  LDL.LU R26, [R1+0xd8] ;  /* 0x0000d800011a7983 */ /* 0x000ea40000300800 */
[----:B------:R-:W2:Y:S02]  /*4d590*/  LDL.LU R27, [R1+0xdc] ;  /* 0x0000dc00011b7983 */ /* 0x000ea40000300800 */
[----:B--2---:R0:W-:Y:S01]  /*4d5a0*/  STL.64 [R1+0x8a78], R26 ;  /* 0x008a781a01007387 */ /* 0x0041e20000100a00 */
[----:B---3--:R1:W-:Y:S03]  /*4d5b0*/  STL.64 [R1+0x8a70], R24 ;  /* 0x008a701801007387 */ /* 0x0083e60000100a00 */
[----:B0-----:R-:W2:Y:S01]  /*4d5c0*/  LDL.64 R26, [R1+0x58] ;  /* 0x00005800011a7983 */ /* 0x001ea20000100a00 */
[----:B------:R-:W-:-:S02]  /*4d5d0*/  IMAD.MOV.U32 R14, RZ, RZ, R5 ;  /* 0x000000ffff0e7224 */ /* 0x000fc400078e0005 */
[----:B----4-:R-:W-:-:S07]  /*4d5e0*/  IMAD.MOV.U32 R15, RZ, RZ, R4 ;  /* 0x000000ffff0f7224 */ /* 0x010fce00078e0004 */
[C---:B------:R-:W-:Y:S01]  /*4d5f0*/  HMMA.16816.F32.BF16 R12, R16.reuse, R14, R20 ;  /* 0x0000000e100c723c */ /* 0x040fe20000041814 */
[----:B--2---:R0:W-:Y:S01]  /*4d600*/  STL.64 [R1+0x8a88], R26 ;  /* 0x008a881a01007387 */ /* 0x0041e20000100a00 */
[----:B-1----:R-:W2:Y:S02]  /*4d610*/  LDL.LU R24, [R1+0x450] ;  /* 0x0004500001187983 */ /* 0x002ea40000300800 */
[----:B------:R-:W2:Y:S01]  /*4d620*/  LDL.LU R25, [R1+0x454] ;  /* 0x0004540001197983 */ /* 0x000ea20000300800 */
[----:B0-----:R-:W2:Y:S01]  /*4d630*/  LDL.LU R26, [R1+0x458] ;  /* 0x00045800011a7983 */ /* 0x001ea20000300800 */
[----:B------:R-:W2:Y:S02]  /*4d640*/  LDL.LU R27, [R1+0x45c] ;  /* 0x00045c00011b7983 */ /* 0x000ea40000300800 */
[----:B------:R-:W3:Y:S02]  /*4d650*/  LDL.64 R6, [R1+0x18] ;  /* 0x0000180001067983 */ /* 0x000ee40000100a00 */
[----:B---3--:R0:W-:Y:S01]  /*4d660*/  STL.64 [R1+0x8a58], R6 ;  /* 0x008a580601007387 */ /* 0x0081e20000100a00 */
[----:B------:R-:W3:Y:S02]  /*4d670*/  LDL.LU R4, [R1+0x4b0] ;  /* 0x0004b00001047983 */ /* 0x000ee40000300800 */
[----:B------:R-:W3:Y:S01]  /*4d680*/  LDL.LU R5, [R1+0x4b4] ;  /* 0x0004b40001057983 */ /* 0x000ee20000300800 */
[----:B0-----:R-:W3:Y:S01]  /*4d690*/  LDL.LU R6, [R1+0x4b8] ;  /* 0x0004b80001067983 */ /* 0x001ee20000300800 */
[----:B------:R-:W3:Y:S02]  /*4d6a0*/  LDL.LU R7, [R1+0x4bc] ;  /* 0x0004bc0001077983 */ /* 0x000ee40000300800 */
[----:B------:R-:W4:Y:S06]  /*4d6b0*/  LDL.LU.64 R22, [R1+0x8b08] ;  /* 0x008b080001167983 */ /* 0x000f2c0000300a00 */
[----:B------:R-:W-:Y:S01]  /*4d6c0*/  STL.64 [R1+0x1460], R12 ;  /* 0x0014600c01007387 */ /* 0x000fe20000100a00 */
[----:B------:R0:W-:Y:S04]  /*4d6d0*/  STL.64 [R1+0x1468], R14 ;  /* 0x0014680e01007387 */ /* 0x0001e80000100a00 */
[----:B0-----:R-:W3:Y:S01]  /*4d6e0*/  LDL.LU.64 R14, [R1+0x8b00] ;  /* 0x008b0000010e7983 */ /* 0x001ee20000300a00 */
[C---:B----4-:R-:W-:Y:S08]  /*4d6f0*/  HMMA.16816.F32.BF16 R8, R16.reuse, R22, R8 ;  /* 0x000000161008723c */ /* 0x050ff00000041808 */
[----:B---3--:R-:W-:Y:S07]  /*4d700*/  HMMA.16816.F32.BF16 R4, R16, R14, R4 ;  /* 0x0000000e1004723c */ /* 0x008fee0000041804 */
[----:B------:R-:W-:-:S02]  /*4d710*/  IMAD.MOV.U32 R14, RZ, RZ, R3 ;  /* 0x000000ffff0e7224 */ /* 0x000fc400078e0003 */
[----:B------:R-:W-:Y:S02]  /*4d720*/  IMAD.MOV.U32 R15, RZ, RZ, R0 ;  /* 0x000000ffff0f7224 */ /* 0x000fe400078e0000 */
[----:B------:R-:W-:Y:S11]  /*4d730*/  IMAD.MOV.U32 R3, RZ, RZ, R22 ;  /* 0x000000ffff037224 */ /* 0x000ff600078e0016 */
[----:B------:R-:W-:Y:S01]  /*4d740*/  @!UPT UIADD3 URZ, URZ, URZ, URZ ;  /* 0x0000003f3f3ff290 */ /* 0x000fe2000fffe03f */
[----:B------:R-:W-:Y:S01]  /*4d750*/  STL.64 [R1+0x1450], R4 ;  /* 0x0014500401007387 */ /* 0x000fe20000100a00 */
[----:B------:R-:W-:Y:S02]  /*4d760*/  STL.64 [R1+0x1458], R6 ;  /* 0x0014580601007387 */ /* 0x000fe40000100a00 */
[----:B------:R0:W-:Y:S02]  /*4d770*/  STL.64 [R1+0x8a80], R14 ;  /* 0x008a800e01007387 */ /* 0x0001e40000100a00 */
[----:B------:R-:W3:Y:S01]  /*4d780*/  LDL.LU R12, [R1+0x430] ;  /* 0x00043000010c7983 */ /* 0x000ee20000300800 */
[----:B------:R-:W3:Y:S01]  /*4d790*/  LDL.LU R13, [R1+0x434] ;  /* 0x00043400010d7983 */ /* 0x000ee20000300800 */
[----:B------:R-:W-:-:S03]  /*4d7a0*/  IMAD.MOV.U32 R0, RZ, RZ, R23 ;  /* 0x000000ffff007224 */ /* 0x000fc600078e0017 */
[----:B0-----:R-:W3:Y:S01]  /*4d7b0*/  LDL.LU R14, [R1+0x438] ;  /* 0x00043800010e7983 */ /* 0x001ee20000300800 */
[----:B------:R-:W3:Y:S02]  /*4d7c0*/  LDL.LU R15, [R1+0x43c] ;  /* 0x00043c00010f7983 */ /* 0x000ee40000300800 */
[----:B------:R-:W4:Y:S02]  /*4d7d0*/  LDL.LU R4, [R1+0x270] ;  /* 0x0002700001047983 */ /* 0x000f240000300800 */
[----:B------:R-:W4:Y:S01]  /*4d7e0*/  LDL.LU R5, [R1+0x274] ;  /* 0x0002740001057983 */ /* 0x000f220000300800 */
[----:B------:R-:W4:Y:S01]  /*4d7f0*/  LDL.LU R6, [R1+0x278] ;  /* 0x0002780001067983 */ /* 0x000f220000300800 */
[----:B------:R-:W4:Y:S02]  /*4d800*/  LDL.LU R7, [R1+0x27c] ;  /* 0x00027c0001077983 */ /* 0x000f240000300800 */
[----:B------:R-:W-:Y:S02]  /*4d810*/  STL.64 [R1+0x1440], R8 ;  /* 0x0014400801007387 */ /* 0x000fe40000100a00 */
[----:B------:R0:W-:Y:S02]  /*4d820*/  STL.64 [R1+0x1448], R10 ;  /* 0x0014480a01007387 */ /* 0x0001e40000100a00 */
        /* <DEDUP_REMOVED lines=10> */
[C---:B--2---:R-:W-:Y:S02]  /*4d8d0*/  HMMA.16816.F32.BF16 R20, R16.reuse, R22, R8 ;  /* 0x000000161014723c */ /* 0x044fe40000041808 */
[----:B------:R-:W2:Y:S01]  /*4d8e0*/  LDL.LU.64 R10, [R1+0x8ac8] ;  /* 0x008ac800010a7983 */ /* 0x000ea20000300a00 */
[----:B------:R-:W2:Y:S11]  /*4d8f0*/  LDL.LU.64 R8, [R1+0x8ac0] ;  /* 0x008ac00001087983 */ /* 0x000eb60000300a00 */
[----:B------:R-:W-:Y:S09]  /*4d900*/  @!UPT UIADD3 URZ, URZ, URZ, URZ ;  /* 0x0000003f3f3ff290 */ /* 0x000ff2000fffe03f */
[----:B------:R-:W-:Y:S01]  /*4d910*/  STL.64 [R1+0x1420], R20 ;  /* 0x0014201401007387 */ /* 0x000fe20000100a00 */
[----:B------:R0:W-:Y:S03]  /*4d920*/  STL.64 [R1+0x1428], R22 ;  /* 0x0014281601007387 */ /* 0x0001e60000100a00 */
[----:B0-----:R-:W2:Y:S02]  /*4d930*/  LDL.LU.64 R22, [R1+0x8ab8] ;  /* 0x008ab80001167983 */ /* 0x001ea40000300a00 */
[C---:B--2---:R-:W-:Y:S02]  /*4d940*/  HMMA.16816.F32.BF16 R20, R16.reuse, R22, R8 ;  /* 0x000000161014723c */ /* 0x044fe40000041808 */
[----:B------:R-:W2:Y:S11]  /*4d950*/  LDL.LU.64 R10, [R1+0x8ab0] ;  /* 0x008ab000010a7983 */ /* 0x000eb60000300a00 */
[----:B------:R-:W-:Y:S10]  /*4d960*/  @!UPT UIADD3 URZ, URZ, URZ, URZ ;  /* 0x0000003f3f3ff290 */ /* 0x000ff4000fffe03f */
        /* <DEDUP_REMOVED lines=9> */
[----:B0-----:R-:W-:Y:S01]  /*4da00*/  IMAD.MOV.U32 R21, RZ, RZ, R10 ;  /* 0x000000ffff157224 */ /* 0x001fe200078e000a */
[----:B-1----:R-:W2:Y:S01]  /*4da10*/  LDL.LU.64 R22, [R1+0x8a98] ;  /* 0x008a980001167983 */ /* 0x002ea20000300a00 */
[----:B------:R-:W-:Y:S02]  /*4da20*/  IMAD.MOV.U32 R20, RZ, RZ, R11 ;  /* 0x000000ffff147224 */ /* 0x000fe400078e000b */
[----:B------:R-:W2:Y:S02]  /*4da30*/  LDL.LU.64 R10, [R1+0x8a90] ;  /* 0x008a9000010a7983 */ /* 0x000ea40000300a00 */
[C---:B--2---:R-:W-:Y:S01]  /*4da40*/  HMMA.16816.F32.BF16 R8, R16.reuse, R10, R24 ;  /* 0x0000000a1008723c */ /* 0x044fe20000041818 */
[----:B------:R-:W3:Y:S11]  /*4da50*/  LDL.LU.64 R26, [R1+0x8a88] ;  /* 0x008a8800011a7983 */ /* 0x000ef60000300a00 */
[----:B------:R-:W-:Y:S11]  /*4da60*/  @!UPT UIADD3 URZ, URZ, URZ, URZ ;  /* 0x0000003f3f3ff290 */ /* 0x000ff6000fffe03f */
[----:B------:R0:W-:Y:S01]  /*4da70*/  STL.64 [R1+0x13f0], R8 ;  /* 0x0013f00801007387 */ /* 0x0001e20000100a00 */
[----:B------:R1:W-:Y:S03]  /*4da80*/  STL.64 [R1+0x13f8], R10 ;  /* 0x0013f80a01007387 */ /* 0x0003e60000100a00 */
[----:B0-----:R-:W2:Y:S01]  /*4da90*/  LDL.LU R8, [R1+0x240] ;  /* 0x0002400001087983 */ /* 0x001ea20000300800 */
[----:B------:R-:W2:Y:S02]  /*4daa0*/  LDL.LU R9, [R1+0x244] ;  /* 0x0002440001097983 */ /* 0x000ea40000300800 */
[----:B-1----:R-:W2:Y:S02]  /*4dab0*/  LDL.LU R10, [R1+0x248] ;  /* 0x00024800010a7983 */ /* 0x002ea40000300800 */
[----:B------:R-:W2:Y:S01]  /*4dac0*/  LDL.LU R11, [R1+0x24c] ;  /* 0x00024c00010b7983 */ /* 0x000ea20000300800 */
[----:B---3--:R-:W-:Y:S01]  /*4dad0*/  HMMA.16816.F32.BF16 R12, R16, R26, R12 ;  /* 0x0000001a100c723c */ /* 0x008fe2000004180c */
[----:B------:R-:W-:-:S02]  /*4dae0*/  IMAD.MOV.U32 R29, RZ, RZ, R26 ;  /* 0x000000ffff1d7224 */ /* 0x000fc400078e001a */
[----:B------:R-:W-:Y:S01]  /*4daf0*/  IMAD.MOV.U32 R28, RZ, RZ, R27 ;  /* 0x000000ffff1c7224 */ /* 0x000fe200078e001b */
[----:B--2---:R0:W-:Y:S01]  /*4db00*/  STL.64 [R1+0x8a40], R10 ;  /* 0x008a400a01007387 */ /* 0x0041e20000100a00 */
[----:B------:R-:W-:Y:S03]  /*4db10*/  STL.64 [R1+0x8a38], R8 ;  /* 0x008a380801007387 */ /* 0x000fe60000100a00 */
[----:B0-----:R-:W2:Y:S11]  /*4db20*/  LDL.64 R10, [R1+0x8] ;  /* 0x00000800010a7983 */ /* 0x001eb60000100a00 */
[----:B------:R-:W-:Y:S04]  /*4db30*/  @!UPT UIADD3 URZ, URZ, URZ, URZ ;  /* 0x0000003f3f3ff290 */ /* 0x000fe8000fffe03f */
[----:B------:R-:W-:Y:S02]  /*4db40*/  STL.64 [R1+0x13e0], R12 ;  /* 0x0013e00c01007387 */ /* 0x000fe40000100a00 */
[----:B------:R0:W-:Y:S02]  /*4db50*/  STL.64 [R1+0x13e8], R14 ;  /* 0x0013e80e01007387 */ /* 0x0001e40000100a00 */
[----:B0-----:R-:W4:Y:S01]  /*4db60*/  LDL.LU.64 R14, [R1+0x8a80] ;  /* 0x008a8000010e7983 */ /* 0x001f220000300a00 */
[----:B------:R-:W3:Y:S02]  /*4db70*/  LDL.LU.64 R26, [R1+0x8a78] ;  /* 0x008a7800011a7983 */ /* 0x000ee40000300a00 */
[----:B------:R-:W3:Y:S02]  /*4db80*/  LDL.LU.64 R24, [R1+0x8a70] ;  /* 0x008a700001187983 */ /* 0x000ee40000300a00 */
[----:B---3--:R-:W-:Y:S01]  /*4db90*/  HMMA.16816.F32.BF16 R16, R16, R22, R24 ;  /* 0x000000161010723c */ /* 0x008fe20000041818 */
[----:B------:R-:W4:Y:S01]  /*4dba0*/  LDL.LU.64 R26, [R1+0x8a68] ;  /* 0x008a6800011a7983 */ /* 0x000f220000300a00 */
[----:B------:R-:W4:Y:S11]  /*4dbb0*/  LDL.LU.64 R24, [R1+0x8a60] ;  /* 0x008a600001187983 */ /* 0x000f360000300a00 */
[----:B------:R-:W-:Y:S10]  /*4dbc0*/  @!UPT UIADD3 URZ, URZ, URZ, URZ ;  /* 0x0000003f3f3ff290 */ /* 0x000ff4000fffe03f */
[----:B------:R0:W-:Y:S01]  /*4dbd0*/  STL.64 [R1+0xb30], R16 ;  /* 0x000b301001007387 */ /* 0x0001e20000100a00 */
[----:B------:R1:W-:Y:S03]  /*4dbe0*/  STL.64 [R1+0xb38], R18 ;  /* 0x000b381201007387 */ /* 0x0003e60000100a00 */
[----:B0-----:R-:W3:Y:S01]  /*4dbf0*/  LDL.LU R16, [R1+0x260] ;  /* 0x0002600001107983 */ /* 0x001ee20000300800 */
[----:B------:R-:W3:Y:S02]  /*4dc00*/  LDL.LU R17, [R1+0x264] ;  /* 0x0002640001117983 */ /* 0x000ee40000300800 */
[----:B-1----:R-:W3:Y:S02]  /*4dc10*/  LDL.LU R18, [R1+0x268] ;  /* 0x0002680001127983 */ /* 0x002ee40000300800 */
[----:B------:R-:W3:Y:S01]  /*4dc20*/  LDL.LU R19, [R1+0x26c] ;  /* 0x00026c0001137983 */ /* 0x000ee20000300800 */
[----:B------:R-:W-:Y:S01]  /*4dc30*/  STL.64 [R1+0x8970], R22 ;  /* 0x0089701601007387 */ /* 0x000fe20000100a00 */
[----:B------:R0:W-:Y:S03]  /*4dc40*/  STL.64 [R1+0x8a48], R20 ;  /* 0x008a481401007387 */ /* 0x0001e60000100a00 */
[----:B0-----:R-:W2:Y:S01]  /*4dc50*/  LDL.LU R20, [R1+0x250] ;  /* 0x0002500001147983 */ /* 0x001ea20000300800 */
[----:B------:R-:W2:Y:S02]  /*4dc60*/  LDL.LU R21, [R1+0x254] ;  /* 0x0002540001157983 */ /* 0x000ea40000300800 */
[----:B------:R-:W2:Y:S02]  /*4dc70*/  LDL.LU R22, [R1+0x258] ;  /* 0x0002580001167983 */ /* 0x000ea40000300800 */
[----:B------:R-:W2:Y:S01]  /*4dc80*/  LDL.LU R23, [R1+0x25c] ;  /* 0x00025c0001177983 */ /* 0x000ea20000300800 */
[C---:B----4-:R-:W-:Y:S01]  /*4dc90*/  HMMA.16816.F32.BF16 R12, R24.reuse, R14, R4 ;  /* 0x0000000e180c723c */ /* 0x050fe20000041804 */
[----:B------:R-:W3:Y:S11]  /*4dca0*/  LDL.LU.64 R6, [R1+0x8a58] ;  /* 0x008a580001067983 */ /* 0x000ef60000300a00 */
[----:B------:R-:W-:Y:S11]  /*4dcb0*/  @!UPT UIADD3 URZ, URZ, URZ, URZ ;  /* 0x0000003f3f3ff290 */ /* 0x000ff6000fffe03f */
[----:B------:R-:W-:Y:S01]  /*4dcc0*/  STL.64 [R1+0x1340], R12 ;  /* 0x0013400c01007387 */ /* 0x000fe20000100a00 */
[----:B------:R0:W-:Y:S03]  /*4dcd0*/  STL.64 [R1+0x1348], R14 ;  /* 0x0013480e01007387 */ /* 0x0001e60000100a00 */
[----:B0-----:R-:W4:Y:S01]  /*4dce0*/  LDL.LU.64 R14, [R1+0x8a50] ;  /* 0x008a5000010e7983 */ /* 0x001f220000300a00 */
[C---:B--2---:R-:W-:Y:S08]  /*4dcf0*/  HMMA.16816.F32.BF16 R20, R24.reuse, R10, R20 ;  /* 0x0000000a1814723c */ /* 0x044ff00000041814 */
[----:B---3--:R-:W-:Y:S01]  /*4dd00*/  HMMA.16816.F32.BF16 R16, R24, R6, R16 ;  /* 0x000000061810723c */ /* 0x008fe20000041810 */
[----:B------:R-:W-:-:S02]  /*4dd10*/  IMAD.MOV.U32 R13, RZ, RZ, R6 ;  /* 0x000000ffff0d7224 */ /* 0x000fc400078e0006 */
[----:B------:R-:W-:Y:S11]  /*4dd20*/  IMAD.MOV.U32 R12, RZ, RZ, R7 ;  /* 0x000000ffff0c7224 */ /* 0x000ff600078e0007 */
[----:B------:R-:W-:Y:S09]  /*4dd30*/  @!UPT UIADD3 URZ, URZ, URZ, URZ ;  /* 0x0000003f3f3ff290 */ /* 0x000ff2000fffe03f */
[----:B------:R0:W-:Y:S01]  /*4dd40*/  STL.64 [R1+0x1330], R16 ;  /* 0x0013301001007387 */ /* 0x0001e20000100a00 */
[----:B------:R1:W-:Y:S02]  /*4dd50*/  STL.64 [R1+0x1338], R18 ;  /* 0x0013381201007387 */ /* 0x0003e40000100a00 */
[----:B------:R-:W2:Y:S02]  /*4dd60*/  LDL.LU R4, [R1+0x230] ;  /* 0x0002300001047983 */ /* 0x000ea40000300800 */
[----:B------:R-:W2:Y:S01]  /*4dd70*/  LDL.LU R5, [R1+0x234] ;  /* 0x0002340001057983 */ /* 0x000ea20000300800 */
[----:B------:R-:W2:Y:S01]  /*4dd80*/  LDL.LU R6, [R1+0x238] ;  /* 0x0002380001067983 */ /* 0x000ea20000300800 */
[----:B------:R-:W2:Y:S03]  /*4dd90*/  LDL.LU R7, [R1+0x23c] ;  /* 0x00023c0001077983 */ /* 0x000ea60000300800 */
[----:B0-----:R-:W3:Y:S01]  /*4dda0*/  LDL.LU R16, [R1+0x220] ;  /* 0x0002200001107983 */ /* 0x001ee20000300800 */
[----:B------:R-:W3:Y:S02]  /*4ddb0*/  LDL.LU R17, [R1+0x224] ;  /* 0x0002240001117983 */ /* 0x000ee40000300800 */
[----:B-1----:R-:W3:Y:S02]  /*4ddc0*/  LDL.LU R18, [R1+0x228] ;  /* 0x0002280001127983 */ /* 0x002ee40000300800 */
[----:B------:R-:W3:Y:S01]  /*4ddd0*/  LDL.LU R19, [R1+0x22c] ;  /* 0x00022c0001137983 */ /* 0x000ee20000300800 */
[----:B------:R0:W-:Y:S01]  /*4dde0*/  STL.64 [R1+0x1320], R20 ;  /* 0x0013201401007387 */ /* 0x0001e20000100a00 */
[----:B------:R1:W-:Y:S03]  /*4ddf0*/  STL.64 [R1+0x1328], R22 ;  /* 0x0013281601007387 */ /* 0x0003e60000100a00 */
[----:B0-----:R-:W2:Y:S01]  /*4de00*/  LDL.LU.64 R20, [R1+0x8a48] ;  /* 0x008a480001147983 */ /* 0x001ea20000300a00 */
[----:B-1----:R-:W-:-:S02]  /*4de10*/  IMAD.MOV.U32 R23, RZ, RZ, R10 ;  /* 0x000000ffff177224 */ /* 0x002fc400078e000a */
[----:B------:R-:W-:Y:S02]  /*4de20*/  IMAD.MOV.U32 R22, RZ, RZ, R11 ;  /* 0x000000ffff167224 */ /* 0x000fe400078e000b */
[----:B------:R-:W4:Y:S01]  /*4de30*/  LDL.LU.64 R10, [R1+0x8a40] ;  /* 0x008a4000010a7983 */ /* 0x000f220000300a00 */
[----:B------:R-:W4:Y:S02]  /*4de40*/  LDL.LU.64 R8, [R1+0x8a38] ;  /* 0x008a380001087983 */ /* 0x000f240000300a00 */
[----:B------:R-:W-:Y:S01]  /*4de50*/  STL.64 [R1+0x89e8], R22 ;  /* 0x0089e81601007387 */ /* 0x000fe20000100a00 */
[----:B--2---:R0:W-:Y:S04]  /*4de60*/  STL.64 [R1+0x89e0], R20 ;  /* 0x0089e01401007387 */ /* 0x0041e80000100a00 */
[----:B0-----:R-:W2:Y:S01]  /*4de70*/  LDL.LU R20, [R1+0x400] ;  /* 0x0004000001147983 */ /* 0x001ea20000300800 */
[----:B------:R-:W2:Y:S02]  /*4de80*/  LDL.LU R21, [R1+0x404] ;  /* 0x0004040001157983 */ /* 0x000ea40000300800 */
[----:B------:R-:W2:Y:S02]  /*4de90*/  LDL.LU R22, [R1+0x408] ;  /* 0x0004080001167983 */ /* 0x000ea40000300800 */
[----:B------:R-:W2:Y:S01]  /*4dea0*/  LDL.LU R23, [R1+0x40c] ;  /* 0x00040c0001177983 */ /* 0x000ea20000300800 */
[C---:B----4-:R-:W-:Y:S01]  /*4deb0*/  HMMA.16816.F32.BF16 R8, R24.reuse, R14, R8 ;  /* 0x0000000e1808723c */ /* 0x050fe20000041808 */
[----:B--2---:R0:W-:Y:S01]  /*4dec0*/  STL.64 [R1+0x89f8], R22 ;  /* 0x0089f81601007387 */ /* 0x0041e20000100a00 */
[----:B------:R-:W-:Y:S03]  /*4ded0*/  STL.64 [R1+0x89f0], R20 ;  /* 0x0089f01401007387 */ /* 0x000fe60000100a00 */
[----:B0-----:R-:W2:Y:S04]  /*4dee0*/  LDL.64 R22, [R1+0xc8] ;  /* 0x0000c80001167983 */ /* 0x001ea80000100a00 */
[----:B--2---:R0:W-:Y:S04]  /*4def0*/  STL.64 [R1+0x8a08], R22 ;  /* 0x008a081601007387 */ /* 0x0041e80000100a00 */
[----:B0-----:R-:W2:Y:S10]  /*4df00*/  LDL.64 R22, [R1+0x38] ;  /* 0x0000380001167983 */ /* 0x001eb40000100a00 */
[----:B------:R-:W-:Y:S02]  /*4df10*/  STL.64 [R1+0x1310], R8 ;  /* 0x0013100801007387 */ /* 0x000fe40000100a00 */
[----:B------:R0:W-:Y:S02]  /*4df20*/  STL.64 [R1+0x1318], R10 ;  /* 0x0013180a01007387 */ /* 0x0001e40000100a00 */
        /* <DEDUP_REMOVED lines=13> */
[----:B------:R-:W2:Y:S02]  /*4e000*/  LDL.LU R14, [R1+0x428] ;  /* 0x00042800010e7983 */ /* 0x000ea40000300800 */
[----:B------:R-:W2:Y:S11]  /*4e010*/  LDL.LU R15, [R1+0x42c] ;  /* 0x00042c00010f7983 */ /* 0x000eb60000300800 */
[----:B------:R-:W-:Y:S02]  /*4e020*/  @!UPT UIADD3 URZ, URZ, URZ, URZ ;  /* 0x0000003f3f3ff290 */ /* 0x000fe4000fffe03f */
[----:B------:R-:W-:Y:S01]  /*4e030*/  STL.64 [R1+0x1300], R4 ;  /* 0x0013000401007387 */ /* 0x000fe20000100a00 */
[----:B------:R0:W-:Y:S03]  /*4e040*/  STL.64 [R1+0x1308], R6 ;  /* 0x0013080601007387 */ /* 0x0001e60000100a00 */
[----:B0-----:R-:W3:Y:S01]  /*4e050*/  LDL.LU.64 R6, [R1+0x8a20] ;  /* 0x008a200001067983 */ /* 0x001ee20000300a00 */
[----:B------:R0:W-:Y:S02]  /*4e060*/  STL.64 [R1+0x8908], R10 ;  /* 0x0089080a01007387 */ /* 0x0001e40000100a00 */
[----:B------:R-:W-:Y:S01]  /*4e070*/  STL.64 [R1+0x8900], R8 ;  /* 0x0089000801007387 */ /* 0x000fe20000100a00 */
[----:B0-----:R-:W4:Y:S01]  /*4e080*/  LDL.64 R10, [R1+0xa8] ;  /* 0x0000a800010a7983 */ /* 0x001f220000100a00 */
[C---:B---3--:R-:W-:Y:S08]  /*4e090*/  HMMA.16816.F32.BF16 R16, R24.reuse, R6, R16 ;  /* 0x000000061810723c */ /* 0x048ff00000041810 */
[----:B--2---:R-:W-:Y:S11]  /*4e0a0*/  HMMA.16816.F32.BF16 R12, R24, R22, R12 ;  /* 0x00000016180c723c */ /* 0x004ff6000004180c */
[----:B------:R-:W-:Y:S04]  /*4e0b0*/  @!UPT UIADD3 URZ, URZ, URZ, URZ ;  /* 0x0000003f3f3ff290 */ /* 0x000fe8000fffe03f */
[----:B------:R-:W-:Y:S01]  /*4e0c0*/  STL.64 [R1+0x12f0], R16 ;  /* 0x0012f01001007387 */ /* 0x000fe20000100a00 */
[----:B------:R-:W-:Y:S02]  /*4e0d0*/  STL.64 [R1+0x12f8], R18 ;  /* 0x0012f81201007387 */ /* 0x000fe40000100a00 */
[----:B------:R-:W0:Y:S02]  /*4e0e0*/  LDSM.16.MT88.4 R16, [R2+0x4100] ;  /* 0x004100000210783b */ /* 0x000e240000004200 */
[----:B0-----:R0:W-:Y:S02]  /*4e0f0*/  STL.64 [R1+0x8838], R18 ;  /* 0x0088381201007387 */ /* 0x0011e40000100a00 */
[----:B------:R-:W-:Y:S02]  /*4e100*/  STL.64 [R1+0x8830], R16 ;  /* 0x0088301001007387 */ /* 0x000fe40000100a00 */
[----:B------:R-:W-:Y:S02]  /*4e110*/  STL.64 [R1+0x1970], R12 ;  /* 0x0019700c01007387 */ /* 0x000fe40000100a00 */
[----:B------:R1:W-:Y:S02]  /*4e120*/  STL.64 [R1+0x1978], R14 ;  /* 0x0019780e01007387 */ /* 0x0003e40000100a00 */
[----:B0-----:R-:W-:-:S02]  /*4e130*/  IMAD.MOV.U32 R18, RZ, RZ, R3 ;  /* 0x000000ffff127224 */ /* 0x001fc400078e0003 */
[----:B------:R-:W-:Y:S02]  /*4e140*/  IMAD.MOV.U32 R19, RZ, RZ, R0 ;  /* 0x000000ffff137224 */ /* 0x000fe400078e0000 */
[----:B------:R-:W-:Y:S01]  /*4e150*/  IMAD.MOV.U32 R3, RZ, RZ, R22 ;  /* 0x000000ffff037224 */ /* 0x000fe200078e0016 */
[----:B-1----:R-:W2:Y:S01]  /*4e160*/  LDL.LU.64 R14, [R1+0x8a18] ;  /* 0x008a1800010e7983 */ /* 0x002ea20000300a00 */
[----:B------:R-:W2:Y:S02]  /*4e170*/  LDL.LU.64 R12, [R1+0x8a10] ;  /* 0x008a1000010c7983 */ /* 0x000ea40000300a00 */
[----:B------:R-:W-:Y:S02]  /*4e180*/  IMAD.MOV.U32 R0, RZ, RZ, R23 ;  /* 0x000000ffff007224 */ /* 0x000fe400078e0017 */
        /* <DEDUP_REMOVED lines=8> */
[----:B------:R-:W3:Y:S02]  /*4e210*/  LDL.LU.64 R22, [R1+0x89f8] ;  /* 0x0089f80001167983 */ /* 0x000ee40000300a00 */
[----:B------:R-:W3:Y:S02]  /*4e220*/  LDL.LU.64 R20, [R1+0x89f0] ;  /* 0x0089f00001147983 */ /* 0x000ee40000300a00 */
[----:B---3--:R-:W-:Y:S11]  /*4e230*/  HMMA.16816.F32.BF16 R20, R24, R18, R20 ;  /* 0x000000121814723c */ /* 0x008ff60000041814 */
[----:B------:R-:W-:Y:S11]  /*4e240*/  @!UPT UIADD3 URZ, URZ, URZ, URZ ;  /* 0x0000003f3f3ff290 */ /* 0x000ff6000fffe03f */
[----:B------:R-:W-:Y:S01]  /*4e250*/  @!UPT UIADD3 URZ, URZ, URZ, URZ ;  /* 0x0000003f3f3ff290 */ /* 0x000fe2000fffe03f */
[----:B------:R-:W-:Y:S01]  /*4e260*/  STL.64 [R1+0x1950], R20 ;  /* 0x0019501401007387 */ /* 0x000fe20000100a00 */
[----:B------:R0:W-:Y:S03]  /*4e270*/  STL.64 [R1+0x1958], R22 ;  /* 0x0019581601007387 */ /* 0x0001e60000100a00 */
[----:B0-----:R-:W3:Y:S01]  /*4e280*/  LDL.LU.64 R22, [R1+0x89e8] ;  /* 0x0089e80001167983 */ /* 0x001ee20000300a00 */
[----:B------:R-:W2:Y:S02]  /*4e290*/  LDL.LU.64 R20, [R1+0x89e0] ;  /* 0x0089e00001147983 */ /* 0x000ea40000300a00 */
[----:B------:R-:W-:Y:S02]  /*4e2a0*/  STL.64 [R1+0x88d8], R18 ;  /* 0x0088d81201007387 */ /* 0x000fe40000100a00 */
[----:B------:R0:W-:Y:S02]  /*4e2b0*/  STL.64 [R1+0x89a0], R16 ;  /* 0x0089a01001007387 */ /* 0x0001e40000100a00 */
[----:B0-----:R-:W2:Y:S01]  /*4e2c0*/  LDL.LU R16, [R1+0x3f0] ;  /* 0x0003f00001107983 */ /* 0x001ea20000300800 */
[----:B------:R-:W2:Y:S02]  /*4e2d0*/  LDL.LU R17, [R1+0x3f4] ;  /* 0x0003f40001117983 */ /* 0x000ea40000300800 */
[----:B------:R-:W2:Y:S02]  /*4e2e0*/  LDL.LU R18, [R1+0x3f8] ;  /* 0x0003f80001127983 */ /* 0x000ea40000300800 */
[----:B------:R-:W2:Y:S02]  /*4e2f0*/  LDL.LU R19, [R1+0x3fc] ;  /* 0x0003fc0001137983 */ /* 0x000ea40000300800 */
[----:B----4-:R-:W-:-:S02]  /*4e300*/  IMAD.MOV.U32 R5, RZ, RZ, R10 ;  /* 0x000000ffff057224 */ /* 0x010fc400078e000a */
[----:B------:R-:W-:Y:S01]  /*4e310*/  IMAD.MOV.U32 R4, RZ, RZ, R11 ;  /* 0x000000ffff047224 */ /* 0x000fe200078e000b */
[----:B--2---:R-:W-:Y:S11]  /*4e320*/  HMMA.16816.F32.BF16 R16, R24, R10, R16 ;  /* 0x0000000a1810723c */ /* 0x004ff60000041810 */
[----:B------:R-:W-:Y:S11]  /*4e330*/  @!UPT UIADD3 URZ, URZ, URZ, URZ ;  /* 0x0000003f3f3ff290 */ /* 0x000ff6000fffe03f */
[----:B------:R-:W-:Y:S01]  /*4e340*/  @!UPT UIADD3 URZ, URZ, URZ, URZ ;  /* 0x0000003f3f3ff290 */ /* 0x000fe2000fffe03f */
[----:B------:R-:W-:Y:S01]  /*4e350*/  STL.64 [R1+0x1940], R16 ;  /* 0x0019401001007387 */ /* 0x000fe20000100a00 */
[----:B------:R-:W-:Y:S02]  /*4e360*/  STL.64 [R1+0x1948], R18 ;  /* 0x0019481201007387 */ /* 0x000fe40000100a00 */
[----:B------:R-:W2:Y:S02]  /*4e370*/  LDL.LU R8, [R1+0x1d0] ;  /* 0x0001d00001087983 */ /* 0x000ea40000300800 */
[----:B------:R-:W2:Y:S01]  /*4e380*/  LDL.LU R9, [R1+0x1d4] ;  /* 0x0001d40001097983 */ /* 0x000ea20000300800 */
[----:B------:R-:W4:Y:S01]  /*4e390*/  LDL.LU R10, [R1+0x1d8] ;  /* 0x0001d800010a7983 */ /* 0x000f220000300800 */
[----:B------:R-:W4:Y:S02]  /*4e3a0*/  LDL.LU R11, [R1+0x1dc] ;  /* 0x0001dc00010b7983 */ /* 0x000f240000300800 */
[----:B---3--:R-:W-:Y:S02]  /*4e3b0*/  IMAD.MOV.U32 R14, RZ, RZ, R23 ;  /* 0x000000ffff0e7224 */ /* 0x008fe400078e0017 */
[----:B------:R-:W-:Y:S01]  /*4e3c0*/  IMAD.MOV.U32 R15, RZ, RZ, R22 ;  /* 0x000000ffff0f7224 */ /* 0x000fe200078e0016 */
[----:B----4-:R-:W-:Y:S01]  /*4e3d0*/  STL.64 [R1+0x8920], R10 ;  /* 0x0089200a01007387 */ /* 0x010fe20000100a00 */
[----:B--2---:R0:W-:Y:S03]  /*4e3e0*/  STL.64 [R1+0x8918], R8 ;  /* 0x0089180801007387 */ /* 0x0041e60000100a00 */
[----:B------:R1:W-:Y:S01]  /*4e3f0*/  STL.64 [R1+0x8928], R14 ;  /* 0x0089280e01007387 */ /* 0x0003e20000100a00 */
[----:B0-----:R-:W2:Y:S01]  /*4e400*/  LDL.LU R8, [R1+0x1e0] ;  /* 0x0001e00001087983 */ /* 0x001ea20000300800 */
[----:B------:R-:W2:Y:S02]  /*4e410*/  LDL.LU R9, [R1+0x1e4] ;  /* 0x0001e40001097983 */ /* 0x000ea40000300800 */
[----:B------:R-:W3:Y:S02]  /*4e420*/  LDL.LU R10, [R1+0x1e8] ;  /* 0x0001e800010a7983 */ /* 0x000ee40000300800 */
[----:B------:R-:W3:Y:S02]  /*4e430*/  LDL.LU R11, [R1+0x1ec] ;  /* 0x0001ec00010b7983 */ /* 0x000ee40000300800 */
[----:B-1----:R-:W-:-:S02]  /*4e440*/  IMAD.MOV.U32 R14, RZ, RZ, R13 ;  /* 0x000000ffff0e7224 */ /* 0x002fc400078e000d */
[----:B------:R-:W-:Y:S01]  /*4e450*/  IMAD.MOV.U32 R15, RZ, RZ, R12 ;  /* 0x000000ffff0f7224 */ /* 0x000fe200078e000c */
[----:B---3--:R-:W-:Y:S01]  /*4e460*/  STL.64 [R1+0x8938], R10 ;  /* 0x0089380a01007387 */ /* 0x008fe20000100a00 */
[----:B--2---:R-:W-:Y:S03]  /*4e470*/  STL.64 [R1+0x8930], R8 ;  /* 0x0089300801007387 */ /* 0x004fe60000100a00 */
[----:B------:R0:W-:Y:S02]  /*4e480*/  STL.64 [R1+0x8940], R14 ;  /* 0x0089400e01007387 */ /* 0x0001e40000100a00 */
[----:B0-----:R-:W2:Y:S04]  /*4e490*/  LDL.64 R14, [R1+0x28] ;  /* 0x00002800010e7983 */ /* 0x001ea80000100a00 */
[----:B--2---:R0:W-:Y:S01]  /*4e4a0*/  STL.64 [R1+0x8968], R14 ;  /* 0x0089680e01007387 */ /* 0x0041e20000100a00 */
[----:B------:R-:W2:Y:S02]  /*4e4b0*/  LDL.LU R12, [R1+0x210] ;  /* 0x00021000010c7983 */ /* 0x000ea40000300800 */
[----:B------:R-:W2:Y:S01]  /*4e4c0*/  LDL.LU R13, [R1+0x214] ;  /* 0x00021400010d7983 */ /* 0x000ea20000300800 */
[----:B0-----:R-:W3:Y:S01]  /*4e4d0*/  LDL.LU R14, [R1+0x218] ;  /* 0x00021800010e7983 */ /* 0x001ee20000300800 */
[----:B------:R-:W3:Y:S02]  /*4e4e0*/  LDL.LU R15, [R1+0x21c] ;  /* 0x00021c00010f7983 */ /* 0x000ee40000300800 */
[----:B------:R-:W-:-:S02]  /*4e4f0*/  IMAD.MOV.U32 R22, RZ, RZ, R29 ;  /* 0x000000ffff167224 */ /* 0x000fc400078e001d */
[----:B------:R-:W-:Y:S01]  /*4e500*/  IMAD.MOV.U32 R23, RZ, RZ, R28 ;  /* 0x000000ffff177224 */ /* 0x000fe200078e001c */
[----:B---3--:R-:W-:Y:S01]  /*4e510*/  STL.64 [R1+0x8980], R14 ;  /* 0x0089800e01007387 */ /* 0x008fe20000100a00 */
[----:B--2---:R-:W-:Y:S03]  /*4e520*/  STL.64 [R1+0x8978], R12 ;  /* 0x0089780c01007387 */ /* 0x004fe60000100a00 */
[----:B------:R0:W-:Y:S02]  /*4e530*/  STL.64 [R1+0x8988], R22 ;  /* 0x0089881601007387 */ /* 0x0001e40000100a00 */
[----:B0-----:R-:W2:Y:S01]  /*4e540*/  LDL.64 R22, [R1+0x68] ;  /* 0x0000680001167983 */ /* 0x001ea20000100a00 */
[----:B------:R-:W-:Y:S02]  /*4e550*/  IMAD.MOV.U32 R18, RZ, RZ, R21 ;  /* 0x000000ffff127224 */ /* 0x000fe400078e0015 */
[----:B------:R-:W-:Y:S01]  /*4e560*/  IMAD.MOV.U32 R19, RZ, RZ, R20 ;  /* 0x000000ffff137224 */ /* 0x000fe200078e0014 */
[----:B--2---:R-:W-:Y:S01]  /*4e570*/  STL.64 [R1+0x89a8], R22 ;  /* 0x0089a81601007387 */ /* 0x004fe20000100a00 */
[----:B------:R-:W2:Y:S02]  /*4e580*/  LDL.LU R12, [R1+0x3a0] ;  /* 0x0003a000010c7983 */ /* 0x000ea40000300800 */
[----:B------:R-:W2:Y:S02]  /*4e590*/  LDL.LU R13, [R1+0x3a4] ;  /* 0x0003a400010d7983 */ /* 0x000ea40000300800 */
[----:B------:R-:W3:Y:S01]  /*4e5a0*/  LDL.LU R14, [R1+0x3a8] ;  /* 0x0003a800010e7983 */ /* 0x000ee20000300800 */
[----:B------:R-:W3:Y:S01]  /*4e5b0*/  LDL.LU R15, [R1+0x3ac] ;  /* 0x0003ac00010f7983 */ /* 0x000ee20000300800 */
[----:B------:R0:W-:Y:S03]  /*4e5c0*/  STL.64 [R1+0x89b0], R18 ;  /* 0x0089b01201007387 */ /* 0x0001e60000100a00 */
[----:B0-----:R-:W4:Y:S04]  /*4e5d0*/  LDL.64 R18, [R1+0x88] ;  /* 0x0000880001127983 */ /* 0x001f280000100a00 */
[----:B----4-:R0:W-:Y:S04]  /*4e5e0*/  STL.64 [R1+0x89c8], R18 ;  /* 0x0089c81201007387 */ /* 0x0101e80000100a00 */
[----:B0-----:R-:W4:Y:S01]  /*4e5f0*/  LDL.64 R18, [R1+0x98] ;  /* 0x0000980001127983 */ /* 0x001f220000100a00 */
[----:B------:R-:W2:Y:S02]  /*4e600*/  LDL.LU R20, [R1+0x3c0] ;  /* 0x0003c00001147983 */ /* 0x000ea40000300800 */
[----:B------:R-:W2:Y:S02]  /*4e610*/  LDL.LU R21, [R1+0x3c4] ;  /* 0x0003c40001157983 */ /* 0x000ea40000300800 */
[----:B------:R-:W2:Y:S01]  /*4e620*/  LDL.LU R22, [R1+0x3c8] ;  /* 0x0003c80001167983 */ /* 0x000ea20000300800 */
[----:B------:R-:W2:Y:S04]  /*4e630*/  LDL.LU R23, [R1+0x3cc] ;  /* 0x0003cc0001177983 */ /* 0x000ea80000300800 */
[----:B--2---:R-:W-:Y:S01]  /*4e640*/  STL.64 [R1+0x89c0], R22 ;  /* 0x0089c01601007387 */ /* 0x004fe20000100a00 */
[----:B------:R0:W-:Y:S03]  /*4e650*/  STL.64 [R1+0x89b8], R20 ;  /* 0x0089b81401007387 */ /* 0x0001e60000100a00 */
[----:B0-----:R-:W2:Y:S01]  /*4e660*/  LDL.LU R20, [R1+0x3d0] ;  /* 0x0003d00001147983 */ /* 0x001ea20000300800 */
[----:B------:R-:W2:Y:S02]  /*4e670*/  LDL.LU R21, [R1+0x3d4] ;  /* 0x0003d40001157983 */ /* 0x000ea40000300800 */
[----:B------:R-:W2:Y:S02]  /*4e680*/  LDL.LU R22, [R1+0x3d8] ;  /* 0x0003d80001167983 */ /* 0x000ea40000300800 */
[----:B------:R-:W2:Y:S02]  /*4e690*/  LDL.LU R23, [R1+0x3dc] ;  /* 0x0003dc0001177983 */ /* 0x000ea40000300800 */
[----:B--2---:R-:W-:Y:S01]  /*4e6a0*/  STL.64 [R1+0x89d8], R22 ;  /* 0x0089d81601007387 */ /* 0x004fe20000100a00 */
[----:B------:R0:W-:Y:S03]  /*4e6b0*/  STL.64 [R1+0x89d0], R20 ;  /* 0x0089d01401007387 */ /* 0x0001e60000100a00 */
[----:B0-----:R-:W2:Y:S01]  /*4e6c0*/  LDL.LU R20, [R1+0x3e0] ;  /* 0x0003e00001147983 */ /* 0x001ea20000300800 */
[----:B------:R-:W2:Y:S02]  /*4e6d0*/  LDL.LU R21, [R1+0x3e4] ;  /* 0x0003e40001157983 */ /* 0x000ea40000300800 */
[----:B------:R-:W2:Y:S02]  /*4e6e0*/  LDL.LU R22, [R1+0x3e8] ;  /* 0x0003e80001167983 */ /* 0x000ea40000300800 */
[----:B------:R-:W2:Y:S01]  /*4e6f0*/  LDL.LU R23, [R1+0x3ec] ;  /* 0x0003ec0001177983 */ /* 0x000ea20000300800 */
[----:B---3--:R-:W-:Y:S01]  /*4e700*/  STL.64 [R1+0x8998], R14 ;  /* 0x0089980e01007387 */ /* 0x008fe20000100a00 */
[----:B------:R0:W-:Y:S03]  /*4e710*/  STL.64 [R1+0x8990], R12 ;  /* 0x0089900c01007387 */ /* 0x0001e60000100a00 */
[----:B0-----:R-:W3:Y:S01]  /*4e720*/  LDL.LU R12, [R1+0x3b0] ;  /* 0x0003b000010c7983 */ /* 0x001ee20000300800 */
[----:B------:R-:W3:Y:S02]  /*4e730*/  LDL.LU R13, [R1+0x3b4] ;  /* 0x0003b400010d7983 */ /* 0x000ee40000300800 */
[----:B------:R-:W3:Y:S02]  /*4e740*/  LDL.LU R14, [R1+0x3b8] ;  /* 0x0003b800010e7983 */ /* 0x000ee40000300800 */
[----:B------:R-:W3:Y:S01]  /*4e750*/  LDL.LU R15, [R1+0x3bc] ;  /* 0x0003bc00010f7983 */ /* 0x000ee20000300800 */
[----:B------:R-:W3:Y:S01]  /*4e760*/  LDL.LU R8, [R1+0x1f0] ;  /* 0x0001f00001087983 */ /* 0x000ee20000300800 */
[----:B------:R-:W3:Y:S02]  /*4e770*/  LDL.LU R9, [R1+0x1f4] ;  /* 0x0001f40001097983 */ /* 0x000ee40000300800 */
[----:B------:R-:W3:Y:S02]  /*4e780*/  LDL.LU R10, [R1+0x1f8] ;  /* 0x0001f800010a7983 */ /* 0x000ee40000300800 */
[----:B------:R-:W3:Y:S02]  /*4e790*/  LDL.LU R11, [R1+0x1fc] ;  /* 0x0001fc00010b7983 */ /* 0x000ee40000300800 */
[----:B----4-:R-:W-:-:S02]  /*4e7a0*/  IMAD.MOV.U32 R29, RZ, RZ, R18 ;  /* 0x000000ffff1d7224 */ /* 0x010fc400078e0012 */
[----:B------:R-:W-:Y:S01]  /*4e7b0*/  IMAD.MOV.U32 R28, RZ, RZ, R19 ;  /* 0x000000ffff1c7224 */ /* 0x000fe200078e0013 */
[C---:B--2---:R-:W-:Y:S01]  /*4e7c0*/  HMMA.16816.F32.BF16 R20, R24.reuse, R18, R20 ;  /* 0x000000121814723c */ /* 0x044fe20000041814 */
[----:B---3--:R-:W-:Y:S01]  /*4e7d0*/  STL.64 [R1+0x8950], R10 ;  /* 0x0089500a01007387 */ /* 0x008fe20000100a00 */
[----:B------:R0:W-:Y:S03]  /*4e7e0*/  STL.64 [R1+0x8948], R8 ;  /* 0x0089480801007387 */ /* 0x0001e60000100a00 */
[----:B0-----:R-:W2:Y:S01]  /*4e7f0*/  LDL.LU R8, [R1+0x200] ;  /* 0x0002000001087983 */ /* 0x001ea20000300800 */
[----:B------:R-:W2:Y:S02]  /*4e800*/  LDL.LU R9, [R1+0x204] ;  /* 0x0002040001097983 */ /* 0x000ea40000300800 */
[----:B------:R-:W2:Y:S02]  /*4e810*/  LDL.LU R10, [R1+0x208] ;  /* 0x00020800010a7983 */ /* 0x000ea40000300800 */
[----:B------:R-:W2:Y:S01]  /*4e820*/  LDL.LU R11, [R1+0x20c] ;  /* 0x00020c00010b7983 */ /* 0x000ea20000300800 */
[----:B------:R-:W-:Y:S01]  /*4e830*/  STL [R1+0x88cc], R4 ;  /* 0x0088cc0401007387 */ /* 0x000fe20000100800 */
[----:B------:R-:W-:Y:S11]  /*4e840*/  STL [R1+0x88c8], R5 ;  /* 0x0088c80501007387 */ /* 0x000ff60000100800 */
[----:B------:R-:W-:Y:S02]  /*4e850*/  STL.64 [R1+0x1930], R20 ;  /* 0x0019301401007387 */ /* 0x000fe40000100a00 */
[----:B------:R0:W-:Y:S02]  /*4e860*/  STL.64 [R1+0x1938], R22 ;  /* 0x0019381601007387 */ /* 0x0001e40000100a00 */
[----:B0-----:R-:W3:Y:S01]  /*4e870*/  LDL.LU.64 R22, [R1+0x89d8] ;  /* 0x0089d80001167983 */ /* 0x001ee20000300a00 */
[----:B------:R-:W3:Y:S02]  /*4e880*/  LDL.LU.64 R20, [R1+0x89d0] ;  /* 0x0089d00001147983 */ /* 0x000ee40000300a00 */
[----:B------:R-:W3:Y:S02]  /*4e890*/  LDL.LU.64 R18, [R1+0x89c8] ;  /* 0x0089c80001127983 */ /* 0x000ee40000300a00 */
[----:B------:R-:W-:Y:S01]  /*4e8a0*/  STL [R1+0x88d4], R28 ;  /* 0x0088d41c01007387 */ /* 0x000fe20000100800 */
[----:B------:R-:W-:Y:S01]  /*4e8b0*/  STL [R1+0x88d0], R29 ;  /* 0x0088d01d01007387 */ /* 0x000fe20000100800 */
        /* <DEDUP_REMOVED lines=11> */
[----:B0-----:R-:W4:Y:S01]  /*4e970*/  LDL.LU R4, [R1+0x1c0] ;  /* 0x0001c00001047983 */ /* 0x001f220000300800 */
[----:B------:R-:W4:Y:S02]  /*4e980*/  LDL.LU R5, [R1+0x1c4] ;  /* 0x0001c40001057983 */ /* 0x000f240000300800 */
[----:B------:R-:W4:Y:S02]  /*4e990*/  LDL.LU R6, [R1+0x1c8] ;  /* 0x0001c80001067983 */ /* 0x000f240000300800 */
[----:B------:R-:W4:Y:S01]  /*4e9a0*/  LDL.LU R7, [R1+0x1cc] ;  /* 0x0001cc0001077983 */ /* 0x000f220000300800 */
[C---:B---3--:R-:W-:Y:S01]  /*4e9b0*/  HMMA.16816.F32.BF16 R16, R24.reuse, R18, R20 ;  /* 0x000000121810723c */ /* 0x048fe20000041814 */
[----:B------:R-:W3:Y:S11]  /*4e9c0*/  LDL.LU.64 R22, [R1+0x89a8] ;  /* 0x0089a80001167983 */ /* 0x000ef60000300a00 */
[----:B------:R-:W-:Y:S11]  /*4e9d0*/  @!UPT UIADD3 URZ, URZ, URZ, URZ ;  /* 0x0000003f3f3ff290 */ /* 0x000ff6000fffe03f */
[----:B------:R0:W-:Y:S01]  /*4e9e0*/  STL.64 [R1+0x1910], R16 ;  /* 0x0019101001007387 */ /* 0x0001e20000100a00 */
[----:B------:R-:W-:Y:S03]  /*4e9f0*/  STL.64 [R1+0x1918], R18 ;  /* 0x0019181201007387 */ /* 0x000fe60000100a00 */
[----:B0-----:R-:W2:Y:S01]  /*4ea00*/  LDL.LU.64 R16, [R1+0x89a0] ;  /* 0x0089a00001107983 */ /* 0x001ea20000300a00 */
        /* <DEDUP_REMOVED lines=16> */
[----:B---3--:R-:W-:Y:S02]  /*4eb10*/  HMMA.16816.F32.BF16 R24, R24, R22, R12 ;  /* 0x000000161818723c */ /* 0x008fe4000004180c */
[----:B------:R-:W2:Y:S01]  /*4eb20*/  LDL.LU.64 R14, [R1+0x8968] ;  /* 0x00896800010e7983 */ /* 0x000ea20000300a00 */
[----:B------:R-:W2:Y:S02]  /*4eb30*/  LDL.LU.64 R22, [R1+0x8960] ;  /* 0x0089600001167983 */ /* 0x000ea40000300a00 */
[----:B------:R-:W2:Y:S02]  /*4eb40*/  LDL.LU.64 R20, [R1+0x8958] ;  /* 0x0089580001147983 */ /* 0x000ea40000300a00 */
[----:B------:R-:W-:-:S02]  /*4eb50*/  IMAD.MOV.U32 R18, RZ, RZ, R3 ;  /* 0x000000ffff127224 */ /* 0x000fc400078e0003 */
[----:B------:R-:W-:Y:S11]  /*4eb60*/  IMAD.MOV.U32 R19, RZ, RZ, R0 ;  /* 0x000000ffff137224 */ /* 0x000ff600078e0000 */
[----:B------:R-:W-:Y:S03]  /*4eb70*/  @!UPT UIADD3 URZ, URZ, URZ, URZ ;  /* 0x0000003f3f3ff290 */ /* 0x000fe6000fffe03f */
        /* <DEDUP_REMOVED lines=34> */
[----:B0-----:R-:W4:Y:S01]  /*4eda0*/  LDL.LU.64 R10, [R1+0x8908] ;  /* 0x00890800010a7983 */ /* 0x001f220000300a00 */
[----:B------:R-:W2:Y:S02]  /*4edb0*/  LDL.LU.64 R8, [R1+0x8900] ;  /* 0x0089000001087983 */ /* 0x000ea40000300a00 */
[----:B------:R0:W-:Y:S02]  /*4edc0*/  STL.64 [R1+0x87f8], R14 ;  /* 0x0087f80e01007387 */ /* 0x0001e40000100a00 */
[----:B------:R-:W2:Y:S01]  /*4edd0*/  LDL.LU R12, [R1+0x370] ;  /* 0x00037000010c7983 */ /* 0x000ea20000300800 */
[----:B------:R-:W2:Y:S04]  /*4ede0*/  LDL.LU R13, [R1+0x374] ;  /* 0x00037400010d7983 */ /* 0x000ea80000300800 */
[----:B0-----:R-:W2:Y:S01]  /*4edf0*/  LDL.LU R14, [R1+0x378] ;  /* 0x00037800010e7983 */ /* 0x001ea20000300800 */
[----:B------:R-:W2:Y:S01]  /*4ee00*/  LDL.LU R15, [R1+0x37c] ;  /* 0x00037c00010f7983 */ /* 0x000ea20000300800 */
[C---:B----4-:R-:W-:Y:S02]  /*4ee10*/  HMMA.16816.F32.BF16 R4, R20.reuse, R10, R4 ;  /* 0x0000000a1404723c */ /* 0x050fe40000041804 */
        /* <DEDUP_REMOVED lines=9> */
[----:B0-----:R-:W3:Y:S01]  /*4eeb0*/  LDL.LU.64 R6, [R1+0x88f8] ;  /* 0x0088f80001067983 */ /* 0x001ee20000300a00 */
[----:B------:R-:W4:Y:S02]  /*4eec0*/  LDL.LU.64 R4, [R1+0x88f0] ;  /* 0x0088f00001047983 */ /* 0x000f240000300a00 */
[----:B------:R-:W-:Y:S02]  /*4eed0*/  STL.64 [R1+0x87e0], R10 ;  /* 0x0087e00a01007387 */ /* 0x000fe40000100a00 */
[----:B------:R-:W-:Y:S01]  /*4eee0*/  STL.64 [R1+0x87d8], R8 ;  /* 0x0087d80801007387 */ /* 0x000fe20000100a00 */
[----:B---3--:R-:W-:Y:S01]  /*4eef0*/  HMMA.16816.F32.BF16 R24, R20, R6, R24 ;  /* 0x000000061418723c */ /* 0x008fe20000041818 */
[----:B------:R-:W-:Y:S11]  /*4ef00*/  STL.64 [R1+0x8810], R6 ;  /* 0x0088100601007387 */ /* 0x000ff60000100a00 */
[----:B------:R-:W-:Y:S11]  /*4ef10*/  @!UPT UIADD3 URZ, URZ, URZ, URZ ;  /* 0x0000003f3f3ff290 */ /* 0x000ff6000fffe03f */
[----:B------:R-:W-:Y:S01]  /*4ef20*/  STL.64 [R1+0x1210], R24 ;  /* 0x0012101801007387 */ /* 0x000fe20000100a00 */
[----:B------:R-:W-:Y:S02]  /*4ef30*/  STL.64 [R1+0x1218], R26 ;  /* 0x0012181a01007387 */ /* 0x000fe40000100a00 */
[----:B------:R-:W0:Y:S02]  /*4ef40*/  LDSM.16.MT88.4 R24, [R2+0x4180] ;  /* 0x004180000218783b */ /* 0x000e240000004200 */
[----:B0-----:R0:W-:Y:S02]  /*4ef50*/  STL.64 [R1+0x8728], R26 ;  /* 0x0087281a01007387 */ /* 0x0011e40000100a00 */
[----:B------:R1:W-:Y:S02]  /*4ef60*/  STL.64 [R1+0x8720], R24 ;  /* 0x0087201801007387 */ /* 0x0003e40000100a00 */
[----:B0-----:R-:W3:Y:S01]  /*4ef70*/  LDL.64 R26, [R1+0x48] ;  /* 0x00004800011a7983 */ /* 0x001ee20000100a00 */
[----:B------:R-:W-:-:S02]  /*4ef80*/  IMAD.MOV.U32 R10, RZ, RZ, R17 ;  /* 0x000000ffff0a7224 */ /* 0x000fc400078e0011 */
[----:B------:R-:W-:Y:S02]  /*4ef90*/  IMAD.MOV.U32 R11, RZ, RZ, R16 ;  /* 0x000000ffff0b7224 */ /* 0x000fe400078e0010 */
[C---:B--2---:R-:W-:Y:S01]  /*4efa0*/  HMMA.16816.F32.BF16 R16, R20.reuse, R18, R12 ;  /* 0x000000121410723c */ /* 0x044fe2000004180c */
[----:B---3--:R0:W-:Y:S01]  /*4efb0*/  STL.64 [R1+0x8878], R26 ;  /* 0x0088781a01007387 */ /* 0x0081e20000100a00 */
[----:B-1----:R-:W2:Y:S02]  /*4efc0*/  LDL.LU R24, [R1+0x380] ;  /* 0x0003800001187983 */ /* 0x002ea40000300800 */
[----:B------:R-:W2:Y:S01]  /*4efd0*/  LDL.LU R25, [R1+0x384] ;  /* 0x0003840001197983 */ /* 0x000ea20000300800 */
[----:B0-----:R-:W2:Y:S01]  /*4efe0*/  LDL.LU R26, [R1+0x388] ;  /* 0x00038800011a7983 */ /* 0x001ea20000300800 */
[----:B------:R-:W2:Y:S02]  /*4eff0*/  LDL.LU R27, [R1+0x38c] ;  /* 0x00038c00011b7983 */ /* 0x000ea40000300800 */
[----:B------:R-:W3:Y:S02]  /*4f000*/  LDL.LU.64 R14, [R1+0x88e8] ;  /* 0x0088e800010e7983 */ /* 0x000ee40000300a00 */
[----:B------:R-:W3:Y:S11]  /*4f010*/  LDL.LU.64 R12, [R1+0x88e0] ;  /* 0x0088e000010c7983 */ /* 0x000ef60000300a00 */
[----:B------:R-:W-:Y:S02]  /*4f020*/  @!UPT UIADD3 URZ, URZ, URZ, URZ ;  /* 0x0000003f3f3ff290 */ /* 0x000fe4000fffe03f */
[----:B------:R-:W-:Y:S01]  /*4f030*/  STL.64 [R1+0x1850], R16 ;  /* 0x0018501001007387 */ /* 0x000fe20000100a00 */
[----:B------:R0:W-:Y:S03]  /*4f040*/  STL.64 [R1+0x1858], R18 ;  /* 0x0018581201007387 */ /* 0x0001e60000100a00 */
[----:B0-----:R-:W3:Y:S01]  /*4f050*/  LDL.LU.64 R18, [R1+0x88d8] ;  /* 0x0088d80001127983 */ /* 0x001ee20000300a00 */
[----:B------:R-:W4:Y:S01]  /*4f060*/  LDL.LU R8, [R1+0x160] ;  /* 0x0001600001087983 */ /* 0x000f220000300800 */
[C---:B--2---:R-:W-:Y:S08]  /*4f070*/  HMMA.16816.F32.BF16 R24, R20.reuse, R10, R24 ;  /* 0x0000000a1418723c */ /* 0x044ff00000041818 */
[----:B---3--:R-:W-:Y:S11]  /*4f080*/  HMMA.16816.F32.BF16 R12, R20, R18, R12 ;  /* 0x00000012140c723c */ /* 0x008ff6000004180c */
[----:B------:R-:W-:Y:S04]  /*4f090*/  @!UPT UIADD3 URZ, URZ, URZ, URZ ;  /* 0x0000003f3f3ff290 */ /* 0x000fe8000fffe03f */
[----:B------:R-:W-:Y:S01]  /*4f0a0*/  STL.64 [R1+0x1840], R24 ;  /* 0x0018401801007387 */ /* 0x000fe20000100a00 */
[----:B------:R-:W-:Y:S07]  /*4f0b0*/  STL.64 [R1+0x1848], R26 ;  /* 0x0018481a01007387 */ /* 0x000fee0000100a00 */
[----:B------:R-:W-:Y:S01]  /*4f0c0*/  STL.64 [R1+0x1830], R12 ;  /* 0x0018300c01007387 */ /* 0x000fe20000100a00 */
[----:B------:R-:W-:Y:S02]  /*4f0d0*/  STL.64 [R1+0x1838], R14 ;  /* 0x0018380e01007387 */ /* 0x000fe40000100a00 */
[----:B------:R-:W2:Y:S02]  /*4f0e0*/  LDL.LU R9, [R1+0x164] ;  /* 0x0001640001097983 */ /* 0x000ea40000300800 */
[----:B------:R-:W3:Y:S01]  /*4f0f0*/  LDL.LU R10, [R1+0x168] ;  /* 0x00016800010a7983 */ /* 0x000ee20000300800 */
[----:B------:R-:W3:Y:S01]  /*4f100*/  LDL.LU R11, [R1+0x16c] ;  /* 0x00016c00010b7983 */ /* 0x000ee20000300800 */
[----:B------:R-:W2:Y:S02]  /*4f110*/  LDL.LU R16, [R1+0x1a0] ;  /* 0x0001a00001107983 */ /* 0x000ea40000300800 */
[----:B------:R-:W2:Y:S02]  /*4f120*/  LDL.LU R17, [R1+0x1a4] ;  /* 0x0001a40001117983 */ /* 0x000ea40000300800 */
[----:B------:R-:W2:Y:S01]  /*4f130*/  LDL.LU R18, [R1+0x1a8] ;  /* 0x0001a80001127983 */ /* 0x000ea20000300800 */
[----:B------:R-:W2:Y:S04]  /*4f140*/  LDL.LU R19, [R1+0x1ac] ;  /* 0x0001ac0001137983 */ /* 0x000ea80000300800 */
[----:B--2---:R0:W-:Y:S01]  /*4f150*/  STL.64 [R1+0x8848], R18 ;  /* 0x0088481201007387 */ /* 0x0041e20000100a00 */
[----:B------:R-:W-:Y:S03]  /*4f160*/  STL.64 [R1+0x8840], R16 ;  /* 0x0088401001007387 */ /* 0x000fe60000100a00 */
[----:B0-----:R-:W2:Y:S04]  /*4f170*/  LDL.64 R18, [R1+0x58] ;  /* 0x0000580001127983 */ /* 0x001ea80000100a00 */
[----:B--2---:R0:W-:Y:S01]  /*4f180*/  STL.64 [R1+0x8858], R18 ;  /* 0x0088581201007387 */ /* 0x0041e20000100a00 */
[----:B------:R-:W2:Y:S02]  /*4f190*/  LDL.LU R12, [R1+0x170] ;  /* 0x00017000010c7983 */ /* 0x000ea40000300800 */
[----:B------:R-:W2:Y:S02]  /*4f1a0*/  LDL.LU R13, [R1+0x174] ;  /* 0x00017400010d7983 */ /* 0x000ea40000300800 */
[----:B------:R-:W2:Y:S01]  /*4f1b0*/  LDL.LU R14, [R1+0x178] ;  /* 0x00017800010e7983 */ /* 0x000ea20000300800 */
[----:B------:R-:W2:Y:S01]  /*4f1c0*/  LDL.LU R15, [R1+0x17c] ;  /* 0x00017c00010f7983 */ /* 0x000ea20000300800 */
[----:B0-----:R-:W-:-:S02]  /*4f1d0*/  IMAD.MOV.U32 R18, RZ, RZ, R28 ;  /* 0x000000ffff127224 */ /* 0x001fc400078e001c */
[----:B------:R-:W-:Y:S01]  /*4f1e0*/  IMAD.MOV.U32 R19, RZ, RZ, R29 ;  /* 0x000000ffff137224 */ /* 0x000fe200078e001d */
[----:B------:R-:W2:Y:S01]  /*4f1f0*/  LDL.LU R28, [R1+0x88d4] ;  /* 0x0088d400011c7983 */ /* 0x000ea20000300800 */
[----:B------:R-:W2:Y:S02]  /*4f200*/  LDL.LU R29, [R1+0x88d0] ;  /* 0x0088d000011d7983 */ /* 0x000ea40000300800 */
[----:B------:R-:W2:Y:S02]  /*4f210*/  LDL.LU R24, [R1+0x330] ;  /* 0x0003300001187983 */ /* 0x000ea40000300800 */
[----:B------:R-:W2:Y:S01]  /*4f220*/  LDL.LU R25, [R1+0x334] ;  /* 0x0003340001197983 */ /* 0x000ea20000300800 */
[----:B------:R-:W2:Y:S01]  /*4f230*/  LDL.LU R26, [R1+0x338] ;  /* 0x00033800011a7983 */ /* 0x000ea20000300800 */
[----:B------:R-:W2:Y:S03]  /*4f240*/  LDL.LU R27, [R1+0x33c] ;  /* 0x00033c00011b7983 */ /* 0x000ea60000300800 */
[----:B--2---:R4:W-:Y:S01]  /*4f250*/  STL.64 [R1+0x8888], R26 ;  /* 0x0088881a01007387 */ /* 0x0049e20000100a00 */
[----:B------:R-:W-:Y:S02]  /*4f260*/  STL.64 [R1+0x8880], R24 ;  /* 0x0088801801007387 */ /* 0x000fe40000100a00 */
[----:B----4-:R-:W-:-:S02]  /*4f270*/  IMAD.MOV.U32 R26, RZ, RZ, R4 ;  /* 0x000000ffff1a7224 */ /* 0x010fc400078e0004 */
[----:B------:R-:W-:Y:S01]  /*4f280*/  IMAD.MOV.U32 R27, RZ, RZ, R5 ;  /* 0x000000ffff1b7224 */ /* 0x000fe200078e0005 */
[----:B------:R-:W2:Y:S01]  /*4f290*/  LDL.LU R4, [R1+0x88cc] ;  /* 0x0088cc0001047983 */ /* 0x000ea20000300800 */
[----:B------:R-:W4:Y:S03]  /*4f2a0*/  LDL.LU R5, [R1+0x88c8] ;  /* 0x0088c80001057983 */ /* 0x000f260000300800 */
        /* <DEDUP_REMOVED lines=17> */
[----:B-1----:R-:W-:-:S02]  /*4f3c0*/  IMAD.MOV.U32 R27, RZ, RZ, R4 ;  /* 0x000000ffff1b7224 */ /* 0x002fc400078e0004 */
[----:B----4-:R-:W-:Y:S01]  /*4f3d0*/  IMAD.MOV.U32 R26, RZ, RZ, R5 ;  /* 0x000000ffff1a7224 */ /* 0x010fe200078e0005 */
[----:B--2---:R-:W-:Y:S01]  /*4f3e0*/  STL.64 [R1+0x88c0], R18 ;  /* 0x0088c01201007387 */ /* 0x004fe20000100a00 */
[----:B------:R0:W-:Y:S03]  /*4f3f0*/  STL.64 [R1+0x88b8], R16 ;  /* 0x0088b81001007387 */ /* 0x0001e60000100a00 */
[----:B0-----:R-:W2:Y:S01]  /*4f400*/  LDL.LU R16, [R1+0x360] ;  /* 0x0003600001107983 */ /* 0x001ea20000300800 */
[----:B------:R-:W2:Y:S02]  /*4f410*/  LDL.LU R17, [R1+0x364] ;  /* 0x0003640001117983 */ /* 0x000ea40000300800 */
[----:B------:R-:W2:Y:S02]  /*4f420*/  LDL.LU R18, [R1+0x368] ;  /* 0x0003680001127983 */ /* 0x000ea40000300800 */
[----:B------:R-:W2:Y:S01]  /*4f430*/  LDL.LU R19, [R1+0x36c] ;  /* 0x00036c0001137983 */ /* 0x000ea20000300800 */
[----:B------:R-:W4:Y:S01]  /*4f440*/  LDL.LU R4, [R1+0x180] ;  /* 0x0001800001047983 */ /* 0x000f220000300800 */
        /* <DEDUP_REMOVED lines=10> */
[----:B0-----:R-:W4:Y:S01]  /*4f4f0*/  LDL.LU R6, [R1+0x318] ;  /* 0x0003180001067983 */ /* 0x001f220000300800 */
[----:B------:R-:W4:Y:S01]  /*4f500*/  LDL.LU R7, [R1+0x31c] ;  /* 0x00031c0001077983 */ /* 0x000f220000300800 */
[C---:B------:R-:W-:Y:S02]  /*4f510*/  HMMA.16816.F32.BF16 R24, R20.reuse, R26, R16 ;  /* 0x0000001a1418723c */ /* 0x040fe40000041810 */
[----:B----4-:R-:W-:Y:S01]  /*4f520*/  STL.64 [R1+0x8868], R6 ;  /* 0x0088680601007387 */ /* 0x010fe20000100a00 */
[----:B--2---:R0:W-:Y:S03]  /*4f530*/  STL.64 [R1+0x8860], R4 ;  /* 0x0088600401007387 */ /* 0x0041e60000100a00 */
[----:B0-----:R-:W2:Y:S01]  /*4f540*/  LDL.LU R4, [R1+0x320] ;  /* 0x0003200001047983 */ /* 0x001ea20000300800 */
[----:B------:R-:W2:Y:S02]  /*4f550*/  LDL.LU R5, [R1+0x324] ;  /* 0x0003240001057983 */ /* 0x000ea40000300800 */
[----:B------:R-:W2:Y:S02]  /*4f560*/  LDL.LU R6, [R1+0x328] ;  /* 0x0003280001067983 */ /* 0x000ea40000300800 */
[----:B------:R-:W2:Y:S01]  /*4f570*/  LDL.LU R7, [R1+0x32c] ;  /* 0x00032c0001077983 */ /* 0x000ea20000300800 */
[----:B------:R0:W-:Y:S01]  /*4f580*/  STL.64 [R1+0x8808], R14 ;  /* 0x0088080e01007387 */ /* 0x0001e20000100a00 */
[----:B------:R1:W-:Y:S03]  /*4f590*/  STL.64 [R1+0x8800], R12 ;  /* 0x0088000c01007387 */ /* 0x0003e60000100a00 */
[----:B0-----:R-:W4:Y:S04]  /*4f5a0*/  LDL.64 R14, [R1+0x18] ;  /* 0x00001800010e7983 */ /* 0x001f280000100a00 */
[----:B----4-:R0:W-:Y:S01]  /*4f5b0*/  STL.64 [R1+0x8828], R14 ;  /* 0x0088280e01007387 */ /* 0x0101e20000100a00 */
[----:B-1----:R-:W4:Y:S02]  /*4f5c0*/  LDL.LU R12, [R1+0x190] ;  /* 0x00019000010c7983 */ /* 0x002f240000300800 */
[----:B------:R-:W4:Y:S01]  /*4f5d0*/  LDL.LU R13, [R1+0x194] ;  /* 0x00019400010d7983 */ /* 0x000f220000300800 */
[----:B0-----:R-:W4:Y:S01]  /*4f5e0*/  LDL.LU R14, [R1+0x198] ;  /* 0x00019800010e7983 */ /* 0x001f220000300800 */
[----:B------:R-:W4:Y:S02]  /*4f5f0*/  LDL.LU R15, [R1+0x19c] ;  /* 0x00019c00010f7983 */ /* 0x000f240000300800 */
[----:B---3--:R0:W-:Y:S02]  /*4f600*/  STL.64 [R1+0x87f0], R10 ;  /* 0x0087f00a01007387 */ /* 0x0081e40000100a00 */
[----:B------:R-:W-:Y:S01]  /*4f610*/  STL.64 [R1+0x87e8], R8 ;  /* 0x0087e80801007387 */ /* 0x000fe20000100a00 */
[----:B0-----:R-:W3:Y:S01]  /*4f620*/  LDL.64 R10, [R1+0x8] ;  /* 0x00000800010a7983 */ /* 0x001ee20000100a00 */
[----:B------:R-:W2:Y:S02]  /*4f630*/  LDL.LU.64 R18, [R1+0x88c0] ;  /* 0x0088c00001127983 */ /* 0x000ea40000300a00 */
[----:B------:R-:W2:Y:S02]  /*4f640*/  LDL.LU.64 R16, [R1+0x88b8] ;  /* 0x0088b80001107983 */ /* 0x000ea40000300a00 */
[----:B------:R-:W-:Y:S01]  /*4f650*/  STL.64 [R1+0x1820], R24 ;  /* 0x0018201801007387 */ /* 0x000fe20000100a00 */
[----:B------:R0:W-:Y:S04]  /*4f660*/  STL.64 [R1+0x1828], R26 ;  /* 0x0018281a01007387 */ /* 0x0001e80000100a00 */
        /* <DEDUP_REMOVED lines=37> */
[----:B0-----:R-:W4:Y:S01]  /*4f8c0*/  LDL.LU.64 R6, [R1+0x8850] ;  /* 0x0088500001067983 */ /* 0x001f220000300a00 */
[----:B------:R-:W2:Y:S02]  /*4f8d0*/  LDL.LU.64 R18, [R1+0x8848] ;  /* 0x0088480001127983 */ /* 0x000ea40000300a00 */
[----:B------:R-:W2:Y:S02]  /*4f8e0*/  LDL.LU.64 R16, [R1+0x8840] ;  /* 0x0088400001107983 */ /* 0x000ea40000300a00 */
[----:B--2---:R-:W-:Y:S01]  /*4f8f0*/  HMMA.16816.F32.BF16 R20, R20, R26, R16 ;  /* 0x0000001a1414723c */ /* 0x004fe20000041810 */
[----:B------:R-:W4:Y:S01]  /*4f900*/  LDL.LU.64 R18, [R1+0x8838] ;  /* 0x0088380001127983 */ /* 0x000f220000300a00 */
[----:B------:R-:W4:Y:S11]  /*4f910*/  LDL.LU.64 R16, [R1+0x8830] ;  /* 0x0088300001107983 */ /* 0x000f360000300a00 */
[----:B------:R-:W-:Y:S10]  /*4f920*/  @!UPT UIADD3 URZ, URZ, URZ, URZ ;  /* 0x0000003f3f3ff290 */ /* 0x000ff4000fffe03f */
[----:B------:R0:W-:Y:S01]  /*4f930*/  STL.64 [R1+0x1200], R20 ;  /* 0x0012001401007387 */ /* 0x0001e20000100a00 */
[----:B------:R1:W-:Y:S03]  /*4f940*/  STL.64 [R1+0x1208], R22 ;  /* 0x0012081601007387 */ /* 0x0003e60000100a00 */
[----:B0-----:R-:W2:Y:S01]  /*4f950*/  LDL.LU R20, [R1+0x140] ;  /* 0x0001400001147983 */ /* 0x001ea20000300800 */
[----:B------:R-:W2:Y:S02]  /*4f960*/  LDL.LU R21, [R1+0x144] ;  /* 0x0001440001157983 */ /* 0x000ea40000300800 */
[----:B-1----:R-:W2:Y:S02]  /*4f970*/  LDL.LU R22, [R1+0x148] ;  /* 0x0001480001167983 */ /* 0x002ea40000300800 */
[----:B------:R-:W2:Y:S01]  /*4f980*/  LDL.LU R23, [R1+0x14c] ;  /* 0x00014c0001177983 */ /* 0x000ea20000300800 */
[C---:B----4-:R-:W-:Y:S01]  /*4f990*/  HMMA.16816.F32.BF16 R4, R16.reuse, R6, R12 ;  /* 0x000000061004723c */ /* 0x050fe2000004180c */
[----:B--2---:R-:W-:Y:S01]  /*4f9a0*/  STL.64 [R1+0x87d0], R22 ;  /* 0x0087d01601007387 */ /* 0x004fe20000100a00 */
[----:B------:R0:W-:Y:S03]  /*4f9b0*/  STL.64 [R1+0x87c8], R20 ;  /* 0x0087c81401007387 */ /* 0x0001e60000100a00 */
[----:B0-----:R-:W2:Y:S01]  /*4f9c0*/  LDL.LU R20, [R1+0x150] ;  /* 0x0001500001147983 */ /* 0x001ea20000300800 */
[----:B------:R-:W2:Y:S02]  /*4f9d0*/  LDL.LU R21, [R1+0x154] ;  /* 0x0001540001157983 */ /* 0x000ea40000300800 */
[----:B------:R-:W2:Y:S02]  /*4f9e0*/  LDL.LU R22, [R1+0x158] ;  /* 0x0001580001167983 */ /* 0x000ea40000300800 */
[----:B------:R-:W2:Y:S01]  /*4f9f0*/  LDL.LU R23, [R1+0x15c] ;  /* 0x00015c0001177983 */ /* 0x000ea20000300800 */
[----:B------:R0:W-:Y:S04]  /*4fa00*/  STL.64 [R1+0x8778], R26 ;  /* 0x0087781a01007387 */ /* 0x0001e80000100a00 */
[----:B0-----:R-:W4:Y:S01]  /*4fa10*/  LDL.64 R26, [R1+0x38] ;  /* 0x00003800011a7983 */ /* 0x001f220000100a00 */
[----:B------:R-:W2:Y:S07]  /*4fa20*/  LDL.LU.64 R14, [R1+0x8828] ;  /* 0x00882800010e7983 */ /* 0x000eae0000300a00 */
[----:B------:R-:W-:Y:S02]  /*4fa30*/  STL.64 [R1+0x1190], R4 ;  /* 0x0011900401007387 */ /* 0x000fe40000100a00 */
[----:B------:R0:W-:Y:S02]  /*4fa40*/  STL.64 [R1+0x1198], R6 ;  /* 0x0011980601007387 */ /* 0x0001e40000100a00 */
        /* <DEDUP_REMOVED lines=10> */
[----:B------:R-:W3:Y:S02]  /*4faf0*/  LDL.LU.64 R14, [R1+0x8808] ;  /* 0x00880800010e7983 */ /* 0x000ee40000300a00 */
[----:B------:R-:W3:Y:S02]  /*4fb00*/  LDL.LU.64 R12, [R1+0x8800] ;  /* 0x00880000010c7983 */ /* 0x000ee40000300a00 */
[C---:B---3--:R-:W-:Y:S11]  /*4fb10*/  HMMA.16816.F32.BF16 R12, R16.reuse, R10, R12 ;  /* 0x0000000a100c723c */ /* 0x048ff6000004180c */
[----:B------:R-:W-:Y:S11]  /*4fb20*/  @!UPT UIADD3 URZ, URZ, URZ, URZ ;  /* 0x0000003f3f3ff290 */ /* 0x000ff6000fffe03f */
[----:B------:R-:W-:Y:S01]  /*4fb30*/  @!UPT UIADD3 URZ, URZ, URZ, URZ ;  /* 0x0000003f3f3ff290 */ /* 0x000fe2000fffe03f */
[----:B------:R0:W-:Y:S01]  /*4fb40*/  STL.64 [R1+0x1170], R12 ;  /* 0x0011700c01007387 */ /* 0x0001e20000100a00 */
[----:B------:R1:W-:Y:S02]  /*4fb50*/  STL.64 [R1+0x1178], R14 ;  /* 0x0011780e01007387 */ /* 0x0003e40000100a00 */
[----:B0-----:R-:W-:Y:S01]  /*4fb60*/  IMAD.MOV.U32 R13, RZ, RZ, R10 ;  /* 0x000000ffff0d7224 */ /* 0x001fe200078e000a */
[----:B-1----:R-:W3:Y:S01]  /*4fb70*/  LDL.LU.64 R14, [R1+0x87f8] ;  /* 0x0087f800010e7983 */ /* 0x002ee20000300a00 */
[----:B------:R-:W-:Y:S02]  /*4fb80*/  IMAD.MOV.U32 R12, RZ, RZ, R11 ;  /* 0x000000ffff0c7224 */ /* 0x000fe400078e000b */
        /* <DEDUP_REMOVED lines=11> */
[----:B0-----:R-:W4:Y:S01]  /*4fc40*/  LDL.LU R12, [R1+0x300] ;  /* 0x00030000010c7983 */ /* 0x001f220000300800 */
[----:B------:R-:W4:Y:S02]  /*4fc50*/  LDL.LU R13, [R1+0x304] ;  /* 0x00030400010d7983 */ /* 0x000f240000300800 */
[----:B------:R-:W4:Y:S02]  /*4fc60*/  LDL.LU R14, [R1+0x308] ;  /* 0x00030800010e7983 */ /* 0x000f240000300800 */
[----:B------:R-:W4:Y:S01]  /*4fc70*/  LDL.LU R15, [R1+0x30c] ;  /* 0x00030c00010f7983 */ /* 0x000f220000300800 */
[C---:B---3--:R-:W-:Y:S11]  /*4fc80*/  HMMA.16816.F32.BF16 R20, R16.reuse, R10, R20 ;  /* 0x0000000a1014723c */ /* 0x048ff60000041814 */
[----:B------:R-:W-:Y:S11]  /*4fc90*/  @!UPT UIADD3 URZ, URZ, URZ, URZ ;  /* 0x0000003f3f3ff290 */ /* 0x000ff6000fffe03f */
[----:B------:R-:W-:Y:S01]  /*4fca0*/  @!UPT UIADD3 URZ, URZ, URZ, URZ ;  /* 0x0000003f3f3ff290 */ /* 0x000fe2000fffe03f */
[----:B------:R-:W-:Y:S01]  /*4fcb0*/  STL.64 [R1+0x1150], R20 ;  /* 0x0011501401007387 */ /* 0x000fe20000100a00 */
[----:B------:R0:W-:Y:S03]  /*4fcc0*/  STL.64 [R1+0x1158], R22 ;  /* 0x0011581601007387 */ /* 0x0001e60000100a00 */
[----:B0-----:R-:W3:Y:S01]  /*4fcd0*/  LDL.LU.64 R22, [R1+0x87d0] ;  /* 0x0087d00001167983 */ /* 0x001ee20000300a00 */
[----:B------:R-:W3:Y:S02]  /*4fce0*/  LDL.LU.64 R20, [R1+0x87c8] ;  /* 0x0087c80001147983 */ /* 0x000ee40000300a00 */
[----:B------:R-:W-:Y:S02]  /*4fcf0*/  STL.64 [R1+0x86d0], R10 ;  /* 0x0086d00a01007387 */ /* 0x000fe40000100a00 */
[----:B--2---:R3:W-:Y:S01]  /*4fd00*/  STL.64 [R1+0x86c8], R8 ;  /* 0x0086c80801007387 */ /* 0x0047e20000100a00 */
[----:B------:R-:W-:Y:S01]  /*4fd10*/  STL.64 [R1+0x8710], R6 ;  /* 0x0087100601007387 */ /* 0x000fe20000100a00 */
[C---:B---3--:R-:W-:Y:S03]  /*4fd20*/  HMMA.16816.F32.BF16 R8, R16.reuse, R6, R20 ;  /* 0x000000061008723c */ /* 0x048fe60000041814 */
[----:B------:R-:W0:Y:S11]  /*4fd30*/  LDSM.16.MT88.4 R20, [R2+0x4200] ;  /* 0x004200000214783b */ /* 0x000e360000004200 */
[----:B------:R-:W-:Y:S09]  /*4fd40*/  @!UPT UIADD3 URZ, URZ, URZ, URZ ;  /* 0x0000003f3f3ff290 */ /* 0x000ff2000fffe03f */
[----:B------:R-:W-:Y:S01]  /*4fd50*/  STL.64 [R1+0x1140], R8 ;  /* 0x0011400801007387 */ /* 0x000fe20000100a00 */
[----:B------:R4:W-:Y:S02]  /*4fd60*/  STL.64 [R1+0x1148], R10 ;  /* 0x0011480a01007387 */ /* 0x0009e40000100a00 */
[----:B----4-:R-:W-:Y:S01]  /*4fd70*/  HMMA.16816.F32.BF16 R8, R16, R26, R12 ;  /* 0x0000001a1008723c */ /* 0x010fe2000004180c */
[----:B0-----:R0:W-:Y:S01]  /*4fd80*/  STL.64 [R1+0x8608], R22 ;  /* 0x0086081601007387 */ /* 0x0011e20000100a00 */
[----:B------:R-:W-:Y:S02]  /*4fd90*/  STL.64 [R1+0x8600], R20 ;  /* 0x0086001401007387 */ /* 0x000fe40000100a00 */
[----:B------:R-:W-:Y:S02]  /*4fda0*/  IMAD.MOV.U32 R7, RZ, RZ, R26 ;  /* 0x000000ffff077224 */ /* 0x000fe400078e001a */
[----:B0-----:R-:W-:Y:S02]  /*4fdb0*/  IMAD.MOV.U32 R22, RZ, RZ, R25 ;  /* 0x000000ffff167224 */ /* 0x001fe400078e0019 */
[----:B------:R-:W-:-:S05]  /*4fdc0*/  IMAD.MOV.U32 R23, RZ, RZ, R24 ;  /* 0x000000ffff177224 */ /* 0x000fca00078e0018 */
[----:B------:R-:W-:Y:S10]  /*4fdd0*/  STL.64 [R1+0x8770], R22 ;  /* 0x0087701601007387 */ /* 0x000ff40000100a00 */
[----:B------:R0:W-:Y:S02]  /*4fde0*/  STL.64 [R1+0x1730], R8 ;  /* 0x0017300801007387 */ /* 0x0001e40000100a00 */
[----:B------:R1:W-:Y:S02]  /*4fdf0*/  STL.64 [R1+0x1738], R10 ;  /* 0x0017380a01007387 */ /* 0x0003e40000100a00 */
[----:B------:R-:W2:Y:S01]  /*4fe00*/  LDL.LU R24, [R1+0x2b0] ;  /* 0x0002b00001187983 */ /* 0x000ea20000300800 */
[----:B------:R-:W2:Y:S01]  /*4fe10*/  LDL.LU R25, [R1+0x2b4] ;  /* 0x0002b40001197983 */ /* 0x000ea20000300800 */
[----:B------:R-:W-:-:S02]  /*4fe20*/  IMAD.MOV.U32 R6, RZ, RZ, R27 ;  /* 0x000000ffff067224 */ /* 0x000fc400078e001b */
[----:B------:R-:W3:Y:S02]  /*4fe30*/  LDL.LU R26, [R1+0x2b8] ;  /* 0x0002b800011a7983 */ /* 0x000ee40000300800 */
[----:B------:R-:W3:Y:S01]  /*4fe40*/  LDL.LU R27, [R1+0x2bc] ;  /* 0x0002bc00011b7983 */ /* 0x000ee20000300800 */
[----:B------:R-:W4:Y:S01]  /*4fe50*/  LDL.LU R12, [R1+0x2d0] ;  /* 0x0002d000010c7983 */ /* 0x000f220000300800 */
[----:B------:R-:W4:Y:S02]  /*4fe60*/  LDL.LU R13, [R1+0x2d4] ;  /* 0x0002d400010d7983 */ /* 0x000f240000300800 */
[----:B------:R-:W2:Y:S02]  /*4fe70*/  LDL.LU R14, [R1+0x2d8] ;  /* 0x0002d800010e7983 */ /* 0x000ea40000300800 */
[----:B------:R-:W2:Y:S01]  /*4fe80*/  LDL.LU R15, [R1+0x2dc] ;  /* 0x0002dc00010f7983 */ /* 0x000ea20000300800 */
[----:B0-----:R-:W3:Y:S01]  /*4fe90*/  LDL.LU R8, [R1+0x2f0] ;  /* 0x0002f00001087983 */ /* 0x001ee20000300800 */
[----:B------:R-:W3:Y:S02]  /*4fea0*/  LDL.LU R9, [R1+0x2f4] ;  /* 0x0002f40001097983 */ /* 0x000ee40000300800 */
[----:B-1----:R-:W3:Y:S02]  /*4feb0*/  LDL.LU R10, [R1+0x2f8] ;  /* 0x0002f800010a7983 */ /* 0x002ee40000300800 */
[----:B------:R-:W3:Y:S01]  /*4fec0*/  LDL.LU R11, [R1+0x2fc] ;  /* 0x0002fc00010b7983 */ /* 0x000ee20000300800 */
[----:B--2---:R0:W-:Y:S01]  /*4fed0*/  STL.64 [R1+0x87b0], R14 ;  /* 0x0087b00e01007387 */ /* 0x0041e20000100a00 */
[----:B----4-:R-:W-:Y:S03]  /*4fee0*/  STL.64 [R1+0x87a8], R12 ;  /* 0x0087a80c01007387 */ /* 0x010fe60000100a00 */
[----:B0-----:R-:W2:Y:S04]  /*4fef0*/  LDL.64 R14, [R1+0xb8] ;  /* 0x0000b800010e7983 */ /* 0x001ea80000100a00 */
[----:B--2---:R0:W-:Y:S04]  /*4ff00*/  STL.64 [R1+0x87c0], R14 ;  /* 0x0087c00e01007387 */ /* 0x0041e80000100a00 */
[----:B0-----:R-:W2:Y:S01]  /*4ff10*/  LDL.64 R14, [R1+0xc8] ;  /* 0x0000c800010e7983 */ /* 0x001ea20000100a00 */
[----:B---3--:R0:W-:Y:S02]  /*4ff20*/  STL.64 [R1+0x8788], R26 ;  /* 0x0087881a01007387 */ /* 0x0081e40000100a00 */
[----:B------:R-:W-:Y:S01]  /*4ff30*/  STL.64 [R1+0x8780], R24 ;  /* 0x0087801801007387 */ /* 0x000fe20000100a00 */
[----:B0-----:R-:W3:Y:S04]  /*4ff40*/  LDL.64 R26, [R1+0x98] ;  /* 0x00009800011a7983 */ /* 0x001ee80000100a00 */
[----:B---3--:R0:W-:Y:S04]  /*4ff50*/  STL.64 [R1+0x8798], R26 ;  /* 0x0087981a01007387 */ /* 0x0081e80000100a00 */
[----:B0-----:R-:W3:Y:S04]  /*4ff60*/  LDL.64 R26, [R1+0xa8] ;  /* 0x0000a800011a7983 */ /* 0x001ee80000100a00 */
[----:B---3--:R0:W-:Y:S01]  /*4ff70*/  STL.64 [R1+0x87b8], R26 ;  /* 0x0087b81a01007387 */ /* 0x0081e20000100a00 */
[----:B------:R-:W3:Y:S02]  /*4ff80*/  LDL.LU R24, [R1+0x2e0] ;  /* 0x0002e00001187983 */ /* 0x000ee40000300800 */
[----:B------:R-:W3:Y:S01]  /*4ff90*/  LDL.LU R25, [R1+0x2e4] ;  /* 0x0002e40001197983 */ /* 0x000ee20000300800 */
[----:B0-----:R-:W3:Y:S01]  /*4ffa0*/  LDL.LU R26, [R1+0x2e8] ;  /* 0x0002e800011a7983 */ /* 0x001ee20000300800 */
[----:B------:R-:W3:Y:S02]  /*4ffb0*/  LDL.LU R27, [R1+0x2ec] ;  /* 0x0002ec00011b7983 */ /* 0x000ee40000300800 */
[----:B------:R-:W4:Y:S02]  /*4ffc0*/  LDL.64 R22, [R1+0x88] ;  /* 0x0000880001167983 */ /* 0x000f240000100a00 */
[----:B----4-:R0:W-:Y:S01]  /*4ffd0*/  STL.64 [R1+0x8790], R22 ;  /* 0x0087901601007387 */ /* 0x0101e20000100a00 */
[----:B------:R-:W4:Y:S02]  /*4ffe0*/  LDL.LU R20, [R1+0x2c0] ;  /* 0x0002c00001147983 */ /* 0x000f240000300800 */
[----:B------:R-:W4:Y:S01]  /*4fff0*/  LDL.LU R21, [R1+0x2c4] ;  /* 0x0002c40001157983 */ /* 0x000f220000300800 */
[----:B0-----:R-:W4:Y:S01]  /*50000*/  LDL.LU R22, [R1+0x2c8] ;  /* 0x0002c80001167983 */ /* 0x001f220000300800 */
[----:B------:R-:W4:Y:S02]  /*50010*/  LDL.LU R23, [R1+0x2cc] ;  /* 0x0002cc0001177983 */ /* 0x000f240000300800 */
[----:B------:R-:W-:Y:S02]  /*50020*/  STL.64 [R1+0x8738], R6 ;  /* 0x0087380601007387 */ /* 0x000fe40000100a00 */
[----:B------:R0:W-:Y:S02]  /*50030*/  STL.64 [R1+0x8730], R4 ;  /* 0x0087300401007387 */ /* 0x0001e40000100a00 */
[----:B0-----:R-:W3:Y:S01]  /*50040*/  LDL.LU R4, [R1+0x130] ;  /* 0x0001300001047983 */ /* 0x001ee20000300800 */
[----:B------:R-:W3:Y:S02]  /*50050*/  LDL.LU R5, [R1+0x134] ;  /* 0x0001340001057983 */ /* 0x000ee40000300800 */
[----:B------:R-:W3:Y:S02]  /*50060*/  LDL.LU R6, [R1+0x138] ;  /* 0x0001380001067983 */ /* 0x000ee40000300800 */
[----:B------:R-:W3:Y:S01]  /*50070*/  LDL.LU R7, [R1+0x13c] ;  /* 0x00013c0001077983 */ /* 0x000ee20000300800 */
[----:B--2---:R-:W-:Y:S01]  /*50080*/  HMMA.16816.F32.BF16 R8, R16, R14, R8 ;  /* 0x0000000e1008723c */ /* 0x004fe20000041808 */
[----:B---3--:R0:W-:Y:S01]  /*50090*/  STL.64 [R1+0x8748], R6 ;  /* 0x0087480601007387 */ /* 0x0081e20000100a00 */
[----:B------:R-:W-:Y:S02]  /*500a0*/  STL.64 [R1+0x8740], R4 ;  /* 0x0087400401007387 */ /* 0x000fe40000100a00 */
[----:B0-----:R-:W-:-:S02]  /*500b0*/  IMAD.MOV.U32 R6, RZ, RZ, R3 ;  /* 0x000000ffff067224 */ /* 0x001fc400078e0003 */
[----:B------:R-:W-:-:S05]  /*500c0*/  IMAD.MOV.U32 R7, RZ, RZ, R0 ;  /* 0x000000ffff077224 */ /* 0x000fca00078e0000 */
[----:B------:R0:W-:Y:S04]  /*500d0*/  STL.64 [R1+0x8760], R6 ;  /* 0x0087600601007387 */ /* 0x0001e80000100a00 */
[----:B0-----:R-:W2:Y:S04]  /*500e0*/  LDL.64 R6, [R1+0x68] ;  /* 0x0000680001067983 */ /* 0x001ea80000100a00 */
[----:B--2---:R0:W-:Y:S01]  /*500f0*/  STL.64 [R1+0x8768], R6 ;  /* 0x0087680601007387 */ /* 0x0041e20000100a00 */
[----:B------:R-:W2:Y:S02]  /*50100*/  LDL.LU R4, [R1+0x2a0] ;  /* 0x0002a00001047983 */ /* 0x000ea40000300800 */
[----:B------:R-:W2:Y:S01]  /*50110*/  LDL.LU R5, [R1+0x2a4] ;  /* 0x0002a40001057983 */ /* 0x000ea20000300800 */
[----:B0-----:R-:W2:Y:S01]  /*50120*/  LDL.LU R6, [R1+0x2a8] ;  /* 0x0002a80001067983 */ /* 0x001ea20000300800 */
[----:B------:R-:W2:Y:S02]  /*50130*/  LDL.LU R7, [R1+0x2ac] ;  /* 0x0002ac0001077983 */ /* 0x000ea40000300800 */
[----:B------:R0:W-:Y:S02]  /*50140*/  STL.64 [R1+0x1720], R8 ;  /* 0x0017200801007387 */ /* 0x0001e40000100a00 */
[----:B------:R1:W-:Y:S02]  /*50150*/  STL.64 [R1+0x1728], R10 ;  /* 0x0017280a01007387 */ /* 0x0003e40000100a00 */
[----:B0-----:R-:W-:-:S02]  /*50160*/  IMAD.MOV.U32 R9, RZ, RZ, R14 ;  /* 0x000000ffff097224 */ /* 0x001fc400078e000e */
[----:B------:R-:W-:Y:S02]  /*50170*/  IMAD.MOV.U32 R8, RZ, RZ, R15 ;  /* 0x000000ffff087224 */ /* 0x000fe400078e000f */
[----:B------:R-:W3:Y:S02]  /*50180*/  LDL.LU.64 R14, [R1+0x87c0] ;  /* 0x0087c000010e7983 */ /* 0x000ee40000300a00 */
[C---:B---3--:R-:W-:Y:S01]  /*50190*/  HMMA.16816.F32.BF16 R24, R16.reuse, R14, R24 ;  /* 0x0000000e1018723c */ /* 0x048fe20000041818 */
[----:B-1----:R-:W-:Y:S02]  /*501a0*/  IMAD.MOV.U32 R11, RZ, RZ, R14 ;  /* 0x000000ffff0b7224 */ /* 0x002fe400078e000e */
        /* <DEDUP_REMOVED lines=21> */
[----:B------:R-:W4:Y:S02]  /*50300*/  LDL.LU.64 R26, [R1+0x8798] ;  /* 0x00879800011a7983 */ /* 0x000f240000300a00 */
        /* <DEDUP_REMOVED lines=17> */
[C---:B--2---:R-:W-:Y:S11]  /*50420*/  HMMA.16816.F32.BF16 R4, R16.reuse, R22, R4 ;  /* 0x000000161004723c */ /* 0x044ff60000041804 */
[----:B------:R-:W-:Y:S11]  /*50430*/  @!UPT UIADD3 URZ, URZ, URZ, URZ ;  /* 0x0000003f3f3ff290 */ /* 0x000ff6000fffe03f */
[----:B------:R-:W-:Y:S01]  /*50440*/  @!UPT UIADD3 URZ, URZ, URZ, URZ ;  /* 0x0000003f3f3ff290 */ /* 0x000fe2000fffe03f */
[----:B------:R-:W-:Y:S01]  /*50450*/  STL.64 [R1+0x16d0], R4 ;  /* 0x0016d00401007387 */ /* 0x000fe20000100a00 */
[----:B------:R0:W-:Y:S03]  /*50460*/  STL.64 [R1+0x16d8], R6 ;  /* 0x0016d80601007387 */ /* 0x0001e60000100a00 */
[----:B0-----:R-:W2:Y:S01]  /*50470*/  LDL.LU.64 R6, [R1+0x8768] ;  /* 0x0087680001067983 */ /* 0x001ea20000300a00 */
[----:B------:R0:W-:Y:S02]  /*50480*/  STL.64 [R1+0x8628], R22 ;  /* 0x0086281601007387 */ /* 0x0001e40000100a00 */
[----:B------:R-:W2:Y:S02]  /*50490*/  LDL.LU R20, [R1+0x290] ;  /* 0x0002900001147983 */ /* 0x000ea40000300800 */
[----:B------:R-:W2:Y:S01]  /*504a0*/  LDL.LU R21, [R1+0x294] ;  /* 0x0002940001157983 */ /* 0x000ea20000300800 */
[----:B0-----:R-:W2:Y:S01]  /*504b0*/  LDL.LU R22, [R1+0x298] ;  /* 0x0002980001167983 */ /* 0x001ea20000300800 */
[----:B------:R-:W2:Y:S02]  /*504c0*/  LDL.LU R23, [R1+0x29c] ;  /* 0x00029c0001177983 */ /* 0x000ea40000300800 */
[C---:B--2---:R-:W-:Y:S11]  /*504d0*/  HMMA.16816.F32.BF16 R20, R16.reuse, R6, R20 ;  /* 0x000000061014723c */ /* 0x044ff60000041814 */
[----:B------:R-:W-:Y:S11]  /*504e0*/  @!UPT UIADD3 URZ, URZ, URZ, URZ ;  /* 0x0000003f3f3ff290 */ /* 0x000ff6000fffe03f */
[----:B------:R-:W-:Y:S01]  /*504f0*/  @!UPT UIADD3 URZ, URZ, URZ, URZ ;  /* 0x0000003f3f3ff290 */ /* 0x000fe2000fffe03f */
[----:B------:R0:W-:Y:S01]  /*50500*/  STL.64 [R1+0x16c0], R20 ;  /* 0x0016c01401007387 */ /* 0x0001e20000100a00 */
[----:B------:R-:W-:Y:S02]  /*50510*/  STL.64 [R1+0x16c8], R22 ;  /* 0x0016c81601007387 */ /* 0x000fe40000100a00 */
[----:B0-----:R-:W-:Y:S02]  /*50520*/  IMAD.MOV.U32 R21, RZ, RZ, R6 ;  /* 0x000000ffff157224 */ /* 0x001fe400078e0006 */
[----:B------:R-:W-:Y:S02]  /*50530*/  IMAD.MOV.U32 R20, RZ, RZ, R7 ;  /* 0x000000ffff147224 */ /* 0x000fe400078e0007 */
[----:B------:R-:W2:Y:S02]  /*50540*/  LDL.LU.64 R6, [R1+0x8760] ;  /* 0x0087600001067983 */ /* 0x000ea40000300a00 */
[----:B--2---:R-:W-:Y:S02]  /*50550*/  HMMA.16816.F32.BF16 R4, R16, R6, R8 ;  /* 0x000000061004723c */ /* 0x004fe40000041808 */
[----:B------:R-:W2:Y:S01]  /*50560*/  LDL.LU.64 R10, [R1+0x8758] ;  /* 0x00875800010a7983 */ /* 0x000ea20000300a00 */
[----:B------:R-:W2:Y:S11]  /*50570*/  LDL.LU.64 R8, [R1+0x8750] ;  /* 0x0087500001087983 */ /* 0x000eb60000300a00 */
[----:B------:R-:W-:Y:S09]  /*50580*/  @!UPT UIADD3 URZ, URZ, URZ, URZ ;  /* 0x0000003f3f3ff290 */ /* 0x000ff2000fffe03f */
[----:B------:R-:W-:Y:S01]  /*50590*/  STL.64 [R1+0x16b0], R4 ;  /* 0x0016b00401007387 */ /* 0x000fe20000100a00 */
[----:B------:R0:W-:Y:S03]  /*505a0*/  STL.64 [R1+0x16b8], R6 ;  /* 0x0016b80601007387 */ /* 0x0001e60000100a00 */
[----:B0-----:R-:W2:Y:S01]  /*505b0*/  LDL.LU.64 R6, [R1+0x8748] ;  /* 0x0087480001067983 */ /* 0x001ea20000300a00 */
[----:B------:R-:W2:Y:S02]  /*505c0*/  LDL.LU.64 R4, [R1+0x8740] ;  /* 0x0087400001047983 */ /* 0x000ea40000300a00 */
[----:B------:R-:W-:Y:S02]  /*505d0*/  IMAD.MOV.U32 R22, RZ, RZ, R24 ;  /* 0x000000ffff167224 */ /* 0x000fe400078e0018 */
[----:B------:R-:W-:Y:S02]  /*505e0*/  IMAD.MOV.U32 R23, RZ, RZ, R3 ;  /* 0x000000ffff177224 */ /* 0x000fe400078e0003 */
[----:B----4-:R-:W-:-:S03]  /*505f0*/  IMAD.MOV.U32 R28, RZ, RZ, R26 ;  /* 0x000000ffff1c7224 */ /* 0x010fc600078e001a */
[----:B------:R0:W-:Y:S01]  /*50600*/  STL.64 [R1+0x8638], R22 ;  /* 0x0086381601007387 */ /* 0x0001e20000100a00 */
[----:B------:R-:W-:Y:S02]  /*50610*/  IMAD.MOV.U32 R3, RZ, RZ, R27 ;  /* 0x000000ffff037224 */ /* 0x000fe400078e001b */
[----:B0-----:R-:W-:Y:S02]  /*50620*/  IMAD.MOV.U32 R22, RZ, RZ, R29 ;  /* 0x000000ffff167224 */ /* 0x001fe400078e001d */
[----:B------:R-:W-:Y:S01]  /*50630*/  IMAD.MOV.U32 R23, RZ, RZ, R0 ;  /* 0x000000ffff177224 */ /* 0x000fe200078e0000 */
[----:B--2---:R-:W-:Y:S01]  /*50640*/  HMMA.16816.F32.BF16 R16, R16, R26, R4 ;  /* 0x0000001a1010723c */ /* 0x004fe20000041804 */
[----:B------:R-:W2:Y:S01]  /*50650*/  LDL.LU.64 R6, [R1+0x8738] ;  /* 0x0087380001067983 */ /* 0x000ea20000300a00 */
[----:B------:R-:W4:Y:S11]  /*50660*/  LDL.LU.64 R4, [R1+0x8730] ;  /* 0x0087300001047983 */ /* 0x000f360000300a00 */
[----:B------:R-:W-:Y:S10]  /*50670*/  @!UPT UIADD3 URZ, URZ, URZ, URZ ;  /* 0x0000003f3f3ff290 */ /* 0x000ff4000fffe03f */
[----:B------:R-:W-:Y:S01]  /*50680*/  STL.64 [R1+0xa60], R16 ;  /* 0x000a601001007387 */ /* 0x000fe20000100a00 */
[----:B------:R0:W-:Y:S02]  /*50690*/  STL.64 [R1+0xa68], R18 ;  /* 0x000a681201007387 */ /* 0x0001e40000100a00 */
[----:B------:R-:W2:Y:S02]  /*506a0*/  LDL.LU.64 R26, [R1+0x8728] ;  /* 0x00872800011a7983 */ /* 0x000ea40000300a00 */
[----:B------:R-:W2:Y:S01]  /*506b0*/  LDL.LU.64 R24, [R1+0x8720] ;  /* 0x0087200001187983 */ /* 0x000ea20000300a00 */
[----:B------:R-:W2:Y:S01]  /*506c0*/  LDL.LU R29, [R1+0x871c] ;  /* 0x00871c00011d7983 */ /* 0x000ea20000300800 */
[----:B------:R-:W2:Y:S02]  /*506d0*/  LDL.LU R0, [R1+0x8718] ;  /* 0x0087180001007983 */ /* 0x000ea40000300800 */
[----:B------:R1:W-:Y:S02]  /*506e0*/  STL.64 [R1+0x8650], R22 ;  /* 0x0086501601007387 */ /* 0x0003e40000100a00 */
[----:B0-----:R-:W-:-:S02]  /*506f0*/  IMAD.MOV.U32 R18, RZ, RZ, R21 ;  /* 0x000000ffff127224 */ /* 0x001fc400078e0015 */
[----:B------:R-:W-:Y:S02]  /*50700*/  IMAD.MOV.U32 R19, RZ, RZ, R20 ;  /* 0x000000ffff137224 */ /* 0x000fe400078e0014 */
[----:B-1----:R-:W-:Y:S02]  /*50710*/  IMAD.MOV.U32 R22, RZ, RZ, R15 ;  /* 0x000000ffff167224 */ /* 0x002fe400078e000f */
[----:B------:R-:W-:-:S05]  /*50720*/  IMAD.MOV.U32 R23, RZ, RZ, R14 ;  /* 0x000000ffff177224 */ /* 0x000fca00078e000e */
[----:B------:R-:W-:Y:S01]  /*50730*/  STL.64 [R1+0x8668], R22 ;  /* 0x0086681601007387 */ /* 0x000fe20000100a00 */
[----:B------:R0:W-:Y:S02]  /*50740*/  STL.64 [R1+0x8630], R18 ;  /* 0x0086301201007387 */ /* 0x0001e40000100a00 */
[----:B------:R-:W2:Y:S02]  /*50750*/  LDL.LU R16, [R1+0xc80] ;  /* 0x000c800001107983 */ /* 0x000ea40000300800 */
[----:B------:R-:W2:Y:S01]  /*50760*/  LDL.LU R17, [R1+0xc84] ;  /* 0x000c840001117983 */ /* 0x000ea20000300800 */
[----:B0-----:R-:W2:Y:S01]  /*50770*/  LDL.LU R18, [R1+0xc88] ;  /* 0x000c880001127983 */ /* 0x001ea20000300800 */
[----:B------:R-:W2:Y:S02]  /*50780*/  LDL.LU R19, [R1+0xc8c] ;  /* 0x000c8c0001137983 */ /* 0x000ea40000300800 */
[----:B------:R-:W-:Y:S02]  /*50790*/  IMAD.MOV.U32 R22, RZ, RZ, R11 ;  /* 0x000000ffff167224 */ /* 0x000fe400078e000b */
[----:B------:R-:W-:-:S05]  /*507a0*/  IMAD.MOV.U32 R23, RZ, RZ, R10 ;  /* 0x000000ffff177224 */ /* 0x000fca00078e000a */
[----:B------:R-:W-:Y:S04]  /*507b0*/  STL.64 [R1+0x8680], R22 ;  /* 0x0086801601007387 */ /* 0x000fe80000100a00 */
[----:B--2---:R-:W-:Y:S01]  /*507c0*/  STL.64 [R1+0x8648], R18 ;  /* 0x0086481201007387 */ /* 0x004fe20000100a00 */
[----:B------:R0:W-:Y:S03]  /*507d0*/  STL.64 [R1+0x8640], R16 ;  /* 0x0086401001007387 */ /* 0x0001e60000100a00 */
[----:B0-----:R-:W2:Y:S01]  /*507e0*/  LDL.LU R16, [R1+0xc70] ;  /* 0x000c700001107983 */ /* 0x001ea20000300800 */
[----:B------:R-:W2:Y:S02]  /*507f0*/  LDL.LU R17, [R1+0xc74] ;  /* 0x000c740001117983 */ /* 0x000ea40000300800 */
[----:B------:R-:W2:Y:S02]  /*50800*/  LDL.LU R18, [R1+0xc78] ;  /* 0x000c780001127983 */ /* 0x000ea40000300800 */
[----:B------:R-:W2:Y:S02]  /*50810*/  LDL.LU R19, [R1+0xc7c] ;  /* 0x000c7c0001137983 */ /* 0x000ea40000300800 */
[----:B------:R-:W-:-:S02]  /*50820*/  IMAD.MOV.U32 R22, RZ, RZ, R9 ;  /* 0x000000ffff167224 */ /* 0x000fc400078e0009 */
[----:B------:R-:W-:-:S05]  /*50830*/  IMAD.MOV.U32 R23, RZ, RZ, R8 ;  /* 0x000000ffff177224 */ /* 0x000fca00078e0008 */
[----:B------:R-:W-:Y:S04]  /*50840*/  STL.64 [R1+0x8698], R22 ;  /* 0x0086981601007387 */ /* 0x000fe80000100a00 */
[----:B--2---:R-:W-:Y:S01]  /*50850*/  STL.64 [R1+0x8660], R18 ;  /* 0x0086601201007387 */ /* 0x004fe20000100a00 */
[----:B------:R0:W-:Y:S03]  /*50860*/  STL.64 [R1+0x8658], R16 ;  /* 0x0086581001007387 */ /* 0x0001e60000100a00 */
[----:B0-----:R-:W2:Y:S01]  /*50870*/  LDL.LU R16, [R1+0xc60] ;  /* 0x000c600001107983 */ /* 0x001ea20000300800 */
[----:B------:R-:W2:Y:S02]  /*50880*/  LDL.LU R17, [R1+0xc64] ;  /* 0x000c640001117983 */ /* 0x000ea40000300800 */
[----:B------:R-:W2:Y:S02]  /*50890*/  LDL.LU R18, [R1+0xc68] ;  /* 0x000c680001127983 */ /* 0x000ea40000300800 */
[----:B------:R-:W2:Y:S01]  /*508a0*/  LDL.LU R19, [R1+0xc6c] ;  /* 0x000c6c0001137983 */ /* 0x000ea20000300800 */
[----:B------:R-:W2:Y:S01]  /*508b0*/  LDL.LU R8, [R1+0xf0] ;  /* 0x0000f00001087983 */ /* 0x000ea20000300800 */
[----:B------:R-:W2:Y:S02]  /*508c0*/  LDL.LU R9, [R1+0xf4] ;  /* 0x0000f40001097983 */ /* 0x000ea40000300800 */
[----:B------:R-:W2:Y:S02]  /*508d0*/  LDL.LU R10, [R1+0xf8] ;  /* 0x0000f800010a7983 */ /* 0x000ea40000300800 */
[----:B------:R-:W2:Y:S02]  /*508e0*/  LDL.LU R11, [R1+0xfc] ;  /* 0x0000fc00010b7983 */ /* 0x000ea40000300800 */
[----:B---3--:R-:W-:-:S02]  /*508f0*/  IMAD.MOV.U32 R14, RZ, RZ, R13 ;  /* 0x000000ffff0e7224 */ /* 0x008fc400078e000d */
[----:B------:R-:W-:Y:S01]  /*50900*/  IMAD.MOV.U32 R15, RZ, RZ, R12 ;  /* 0x000000ffff0f7224 */ /* 0x000fe200078e000c */
[----:B--2---:R-:W-:Y:S01]  /*50910*/  STL.64 [R1+0x86e8], R10 ;  /* 0x0086e80a01007387 */ /* 0x004fe20000100a00 */
[----:B------:R0:W-:Y:S03]  /*50920*/  STL.64 [R1+0x86e0], R8 ;  /* 0x0086e00801007387 */ /* 0x0001e60000100a00 */
[----:B------:R4:W-:Y:S01]  /*50930*/  STL.64 [R1+0x86f0], R14 ;  /* 0x0086f00e01007387 */ /* 0x0009e20000100a00 */
[----:B0-----:R-:W2:Y:S01]  /*50940*/  LDL.LU R8, [R1+0x100] ;  /* 0x0001000001087983 */ /* 0x001ea20000300800 */
[----:B------:R-:W2:Y:S02]  /*50950*/  LDL.LU R9, [R1+0x104] ;  /* 0x0001040001097983 */ /* 0x000ea40000300800 */
[----:B------:R-:W3:Y:S02]  /*50960*/  LDL.LU R10, [R1+0x108] ;  /* 0x00010800010a7983 */ /* 0x000ee40000300800 */
[----:B------:R-:W3:Y:S02]  /*50970*/  LDL.LU R11, [R1+0x10c] ;  /* 0x00010c00010b7983 */ /* 0x000ee40000300800 */
[----:B----4-:R-:W-:-:S02]  /*50980*/  IMAD.MOV.U32 R14, RZ, RZ, R5 ;  /* 0x000000ffff0e7224 */ /* 0x010fc400078e0005 */
[----:B------:R-:W-:Y:S02]  /*50990*/  IMAD.MOV.U32 R15, RZ, RZ, R4 ;  /* 0x000000ffff0f7224 */ /* 0x000fe400078e0004 */
[----:B------:R-:W-:Y:S02]  /*509a0*/  IMAD.MOV.U32 R23, RZ, RZ, R6 ;  /* 0x000000ffff177224 */ /* 0x000fe400078e0006 */
[----:B------:R-:W-:Y:S01]  /*509b0*/  IMAD.MOV.U32 R22, RZ, RZ, R7 ;  /* 0x000000ffff167224 */ /* 0x000fe200078e0007 */
[----:B---3--:R-:W-:Y:S01]  /*509c0*/  STL.64 [R1+0x8700], R10 ;  /* 0x0087000a01007387 */ /* 0x008fe20000100a00 */
[----:B--2---:R-:W-:Y:S02]  /*509d0*/  STL.64 [R1+0x86f8], R8 ;  /* 0x0086f80801007387 */ /* 0x004fe40000100a00 */
[----:B------:R-:W2:Y:S02]  /*509e0*/  LDL.LU R4, [R1+0x120] ;  /* 0x0001200001047983 */ /* 0x000ea40000300800 */
[----:B------:R-:W2:Y:S01]  /*509f0*/  LDL.LU R5, [R1+0x124] ;  /* 0x0001240001057983 */ /* 0x000ea20000300800 */
[----:B------:R-:W2:Y:S01]  /*50a00*/  LDL.LU R6, [R1+0x128] ;  /* 0x0001280001067983 */ /* 0x000ea20000300800 */
[----:B------:R-:W2:Y:S02]  /*50a10*/  LDL.LU R7, [R1+0x12c] ;  /* 0x00012c0001077983 */ /* 0x000ea40000300800 */
[----:B------:R0:W-:Y:S02]  /*50a20*/  STL.64 [R1+0x8708], R14 ;  /* 0x0087080e01007387 */ /* 0x0001e40000100a00 */
[----:B0-----:R-:W2:Y:S01]  /*50a30*/  LDL.64 R14, [R1+0x28] ;  /* 0x00002800010e7983 */ /* 0x001ea20000100a00 */
[----:B------:R-:W3:Y:S02]  /*50a40*/  LDL.LU R8, [R1+0x110] ;  /* 0x0001100001087983 */ /* 0x000ee40000300800 */
[----:B------:R-:W3:Y:S02]  /*50a50*/  LDL.LU R9, [R1+0x114] ;  /* 0x0001140001097983 */ /* 0x000ee40000300800 */
[----:B------:R-:W3:Y:S01]  /*50a60*/  LDL.LU R10, [R1+0x118] ;  /* 0x00011800010a7983 */ /* 0x000ee20000300800 */
[----:B------:R-:W3:Y:S01]  /*50a70*/  LDL.LU R11, [R1+0x11c] ;  /* 0x00011c00010b7983 */ /* 0x000ee20000300800 */
[----:B------:R-:W-:Y:S02]  /*50a80*/  STL.64 [R1+0x86b0], R22 ;  /* 0x0086b01601007387 */ /* 0x000fe40000100a00 */
[----:B------:R-:W-:Y:S02]  /*50a90*/  STL.64 [R1+0x8678], R18 ;  /* 0x0086781201007387 */ /* 0x000fe40000100a00 */
[----:B------:R0:W-:Y:S02]  /*50aa0*/  STL.64 [R1+0x8670], R16 ;  /* 0x0086701001007387 */ /* 0x0001e40000100a00 */
[----:B0-----:R-:W4:Y:S01]  /*50ab0*/  LDL.LU R16, [R1+0xc50] ;  /* 0x000c500001107983 */ /* 0x001f220000300800 */
[----:B------:R-:W4:Y:S02]  /*50ac0*/  LDL.LU R17, [R1+0xc54] ;  /* 0x000c540001117983 */ /* 0x000f240000300800 */
[----:B------:R-:W2:Y:S02]  /*50ad0*/  LDL.LU R18, [R1+0xc58] ;  /* 0x000c580001127983 */ /* 0x000ea40000300800 */
[----:B------:R-:W2:Y:S01]  /*50ae0*/  LDL.LU R19, [R1+0xc5c] ;  /* 0x000c5c0001137983 */ /* 0x000ea20000300800 */
[----:B------:R-:W2:Y:S01]  /*50af0*/  LDL.LU R20, [R1+0xc20] ;  /* 0x000c200001147983 */ /* 0x000ea20000300800 */
        /* <DEDUP_REMOVED lines=9> */
[----:B------:R-:W-:Y:S01]  /*50b90*/  STL.64 [R1+0x8690], R18 ;  /* 0x0086901201007387 */ /* 0x000fe20000100a00 */
[----:B----4-:R0:W-:Y:S03]  /*50ba0*/  STL.64 [R1+0x8688], R16 ;  /* 0x0086881001007387 */ /* 0x0101e60000100a00 */
[----:B0-----:R-:W4:Y:S01]  /*50bb0*/  LDL.LU R16, [R1+0xc40] ;  /* 0x000c400001107983 */ /* 0x001f220000300800 */
[----:B------:R-:W4:Y:S02]  /*50bc0*/  LDL.LU R17, [R1+0xc44] ;  /* 0x000c440001117983 */ /* 0x000f240000300800 */
[----:B------:R-:W2:Y:S02]  /*50bd0*/  LDL.LU R18, [R1+0xc48] ;  /* 0x000c480001127983 */ /* 0x000ea40000300800 */
[----:B------:R-:W2:Y:S01]  /*50be0*/  LDL.LU R19, [R1+0xc4c] ;  /* 0x000c4c0001137983 */ /* 0x000ea20000300800 */
[C---:B------:R-:W-:Y:S01]  /*50bf0*/  HMMA.16816.F32.BF16 R4, R24.reuse, R14, R4 ;  /* 0x0000000e1804723c */ /* 0x040fe20000041804 */
[----:B--2---:R-:W-:Y:S01]  /*50c00*/  STL.64 [R1+0x86a8], R18 ;  /* 0x0086a81201007387 */ /* 0x004fe20000100a00 */
[----:B----4-:R0:W-:Y:S03]  /*50c10*/  STL.64 [R1+0x86a0], R16 ;  /* 0x0086a01001007387 */ /* 0x0101e60000100a00 */
        /* <DEDUP_REMOVED lines=8> */
[----:B-1----:R-:W4:Y:S01]  /*50ca0*/  LDL.LU.64 R6, [R1+0x8710] ;  /* 0x0087100001067983 */ /* 0x002f220000300a00 */
[----:B------:R-:W-:Y:S02]  /*50cb0*/  IMAD.MOV.U32 R4, RZ, RZ, R15 ;  /* 0x000000ffff047224 */ /* 0x000fe400078e000f */
        /* <DEDUP_REMOVED lines=15> */
[C---:B---3--:R-:W-:Y:S11]  /*50db0*/  HMMA.16816.F32.BF16 R8, R24.reuse, R14, R8 ;  /* 0x0000000e1808723c */ /* 0x048ff60000041808 */
        /* <DEDUP_REMOVED lines=11> */
[C---:B---3--:R-:W-:Y:S11]  /*50e70*/  HMMA.16816.F32.BF16 R20, R24.reuse, R10, R20 ;  /* 0x0000000a1814723c */ /* 0x048ff60000041814 */
[----:B------:R-:W-:Y:S11]  /*50e80*/  @!UPT UIADD3 URZ, URZ, URZ, URZ ;  /* 0x0000003f3f3ff290 */ /* 0x000ff6000fffe03f */
[----:B------:R-:W-:Y:S01]  /*50e90*/  @!UPT UIADD3 URZ, URZ, URZ, URZ ;  /* 0x0000003f3f3ff290 */ /* 0x000fe2000fffe03f */
[----:B------:R-:W-:Y:S01]  /*50ea0*/  STL.64 [R1+0x7e0], R20 ;  /* 0x0007e01401007387 */ /* 0x000fe20000100a00 */
[----:B------:R0:W-:Y:S03]  /*50eb0*/  STL.64 [R1+0x7e8], R22 ;  /* 0x0007e81601007387 */ /* 0x0001e60000100a00 */
[----:B0-----:R-:W4:Y:S01]  /*50ec0*/  LDL.LU.64 R22, [R1+0x86c0] ;  /* 0x0086c00001167983 */ /* 0x001f220000300a00 */
[----:B------:R-:W4:Y:S02]  /*50ed0*/  LDL.LU.64 R20, [R1+0x86b8] ;  /* 0x0086b80001147983 */ /* 0x000f240000300a00 */
[----:B------:R-:W-:Y:S02]  /*50ee0*/  STL.64 [R1+0x85a8], R10 ;  /* 0x0085a80a01007387 */ /* 0x000fe40000100a00 */
[----:B--2---:R0:W-:Y:S02]  /*50ef0*/  STL.64 [R1+0x85a0], R8 ;  /* 0x0085a00801007387 */ /* 0x0041e40000100a00 */
        /* <DEDUP_REMOVED lines=10> */
[----:B------:R-:W-:Y:S01]  /*50fa0*/  STL.64 [R1+0x85d0], R6 ;  /* 0x0085d00601007387 */ /* 0x000fe20000100a00 */
        /* <DEDUP_REMOVED lines=41> */
[----:B------:R-:W4:Y:S01]  /*51240*/  LDL.LU R20, [R1+0xcb0] ;  /* 0x000cb00001147983 */ /* 0x000f220000300800 */
[C---:B--2---:R-:W-:Y:S11]  /*51250*/  HMMA.16816.F32.BF16 R8, R24.reuse, R22, R8 ;  /* 0x000000161808723c */ /* 0x044ff60000041808 */
[----:B------:R-:W-:Y:S11]  /*51260*/  @!UPT UIADD3 URZ, URZ, URZ, URZ ;  /* 0x0000003f3f3ff290 */ /* 0x000ff6000fffe03f */
[----:B------:R-:W-:Y:S01]  /*51270*/  @!UPT UIADD3 URZ, URZ, URZ, URZ ;  /* 0x0000003f3f3ff290 */ /* 0x000fe2000fffe03f */
[----:B------:R-:W-:Y:S01]  /*51280*/  STL.64 [R1+0x9b0], R8 ;  /* 0x0009b00801007387 */ /* 0x000fe20000100a00 */
[----:B------:R-:W-:Y:S02]  /*51290*/  STL.64 [R1+0x9b8], R10 ;  /* 0x0009b80a01007387 */ /* 0x000fe40000100a00 */
[----:B------:R-:W4:Y:S02]  /*512a0*/  LDL.LU R21, [R1+0xcb4] ;  /* 0x000cb40001157983 */ /* 0x000f240000300800 */
[----:B------:R-:W2:Y:S01]  /*512b0*/  LDL.LU R22, [R1+0xcb8] ;  /* 0x000cb80001167983 */ /* 0x000ea20000300800 */
[----:B------:R-:W2:Y:S01]  /*512c0*/  LDL.LU R23, [R1+0xcbc] ;  /* 0x000cbc0001177983 */ /* 0x000ea20000300800 */
[----:B---3--:R-:W-:Y:S01]  /*512d0*/  HMMA.16816.F32.BF16 R12, R24, R18, R12 ;  /* 0x00000012180c723c */ /* 0x008fe2000004180c */
[----:B------:R-:W0:Y:S02]  /*512e0*/  LDSM.16.MT88.4 R16, [R2+0x4280] ;  /* 0x004280000210783b */ /* 0x000e240000004200 */
[----:B--2---:R1:W-:Y:S02]  /*512f0*/  STL.64 [R1+0x8618], R22 ;  /* 0x0086181601007387 */ /* 0x0043e40000100a00 */
[----:B----4-:R-:W-:Y:S02]  /*51300*/  STL.64 [R1+0x8610], R20 ;  /* 0x0086101401007387 */ /* 0x010fe40000100a00 */
[----:B-1----:R-:W2:Y:S01]  /*51310*/  LDL.64 R22, [R1+0x58] ;  /* 0x0000580001167983 */ /* 0x002ea20000100a00 */
[----:B------:R-:W3:Y:S11]  /*51320*/  LDL.LU R8, [R1+0xd00] ;  /* 0x000d000001087983 */ /* 0x000ef60000300800 */
[----:B------:R-:W-:Y:S04]  /*51330*/  @!UPT UIADD3 URZ, URZ, URZ, URZ ;  /* 0x0000003f3f3ff290 */ /* 0x000fe8000fffe03f */
[----:B------:R1:W-:Y:S02]  /*51340*/  STL.64 [R1+0x9a0], R12 ;  /* 0x0009a00c01007387 */ /* 0x0003e40000100a00 */
[----:B------:R4:W-:Y:S01]  /*51350*/  STL.64 [R1+0x9a8], R14 ;  /* 0x0009a80e01007387 */ /* 0x0009e20000100a00 */
[----:B------:R-:W3:Y:S01]  /*51360*/  LDL.LU R9, [R1+0xd04] ;  /* 0x000d040001097983 */ /* 0x000ee20000300800 */
[----:B------:R-:W2:Y:S02]  /*51370*/  LDL.LU R10, [R1+0xd08] ;  /* 0x000d0800010a7983 */ /* 0x000ea40000300800 */
[----:B------:R-:W2:Y:S01]  /*51380*/  LDL.LU R11, [R1+0xd0c] ;  /* 0x000d0c00010b7983 */ /* 0x000ea20000300800 */
[----:B-1----:R-:W2:Y:S01]  /*51390*/  LDL.LU R12, [R1+0xce0] ;  /* 0x000ce000010c7983 */ /* 0x002ea20000300800 */
[----:B------:R-:W2:Y:S02]  /*513a0*/  LDL.LU R13, [R1+0xce4] ;  /* 0x000ce400010d7983 */ /* 0x000ea40000300800 */
[----:B----4-:R-:W4:Y:S02]  /*513b0*/  LDL.LU R14, [R1+0xce8] ;  /* 0x000ce800010e7983 */ /* 0x010f240000300800 */
[----:B------:R-:W4:Y:S02]  /*513c0*/  LDL.LU R15, [R1+0xcec] ;  /* 0x000cec00010f7983 */ /* 0x000f240000300800 */
[----:B----4-:R1:W-:Y:S01]  /*513d0*/  STL.64 [R1+0x85e8], R14 ;  /* 0x0085e80e01007387 */ /* 0x0103e20000100a00 */
[----:B--2---:R2:W-:Y:S02]  /*513e0*/  STL.64 [R1+0x85e0], R12 ;  /* 0x0085e00c01007387 */ /* 0x0045e40000100a00 */
[----:B-1----:R-:W-:-:S02]  /*513f0*/  IMAD.MOV.U32 R14, RZ, RZ, R5 ;  /* 0x000000ffff0e7224 */ /* 0x002fc400078e0005 */
[----:B------:R-:W-:-:S05]  /*51400*/  IMAD.MOV.U32 R15, RZ, RZ, R4 ;  /* 0x000000ffff0f7224 */ /* 0x000fca00078e0004 */
[----:B------:R1:W-:Y:S01]  /*51410*/  STL.64 [R1+0x8620], R14 ;  /* 0x0086200e01007387 */ /* 0x0003e20000100a00 */
[----:B--2---:R-:W2:Y:S02]  /*51420*/  LDL.LU R12, [R1+0xcc0] ;  /* 0x000cc000010c7983 */ /* 0x004ea40000300800 */
[----:B------:R-:W2:Y:S01]  /*51430*/  LDL.LU R13, [R1+0xcc4] ;  /* 0x000cc400010d7983 */ /* 0x000ea20000300800 */
[----:B-1----:R-:W2:Y:S01]  /*51440*/  LDL.LU R14, [R1+0xcc8] ;  /* 0x000cc800010e7983 */ /* 0x002ea20000300800 */
[----:B------:R-:W2:Y:S02]  /*51450*/  LDL.LU R15, [R1+0xccc] ;  /* 0x000ccc00010f7983 */ /* 0x000ea40000300800 */
[----:B------:R-:W4:Y:S01]  /*51460*/  LDL.64 R6, [R1+0x18] ;  /* 0x0000180001067983 */ /* 0x000f220000100a00 */
[----:B--2---:R-:W-:Y:S01]  /*51470*/  HMMA.16816.F32.BF16 R12, R24, R22, R12 ;  /* 0x00000016180c723c */ /* 0x004fe2000004180c */
[----:B----4-:R1:W-:Y:S01]  /*51480*/  STL.64 [R1+0x85f0], R6 ;  /* 0x0085f00601007387 */ /* 0x0103e20000100a00 */
[----:B------:R-:W2:Y:S02]  /*51490*/  LDL.LU R4, [R1+0xcd0] ;  /* 0x000cd00001047983 */ /* 0x000ea40000300800 */
[----:B------:R-:W2:Y:S01]  /*514a0*/  LDL.LU R5, [R1+0xcd4] ;  /* 0x000cd40001057983 */ /* 0x000ea20000300800 */
[----:B-1----:R-:W2:Y:S01]  /*514b0*/  LDL.LU R6, [R1+0xcd8] ;  /* 0x000cd80001067983 */ /* 0x002ea20000300800 */
[----:B------:R-:W2:Y:S02]  /*514c0*/  LDL.LU R7, [R1+0xcdc] ;  /* 0x000cdc0001077983 */ /* 0x000ea40000300800 */
[----:B------:R1:W-:Y:S02]  /*514d0*/  STL.64 [R1+0x85b8], R10 ;  /* 0x0085b80a01007387 */ /* 0x0003e40000100a00 */
[----:B---3--:R-:W-:Y:S01]  /*514e0*/  STL.64 [R1+0x85b0], R8 ;  /* 0x0085b00801007387 */ /* 0x008fe20000100a00 */
[----:B-1----:R-:W3:Y:S01]  /*514f0*/  LDL.64 R10, [R1+0x8] ;  /* 0x00000800010a7983 */ /* 0x002ee20000100a00 */
[----:B0-----:R0:W-:Y:S02]  /*51500*/  STL.64 [R1+0x84e8], R18 ;  /* 0x0084e81201007387 */ /* 0x0011e40000100a00 */
[----:B------:R1:W-:Y:S09]  /*51510*/  STL.64 [R1+0x84e0], R16 ;  /* 0x0084e01001007387 */ /* 0x0003f20000100a00 */
[----:B------:R-:W-:Y:S01]  /*51520*/  STL.64 [R1+0x990], R12 ;  /* 0x0009900c01007387 */ /* 0x000fe20000100a00 */
[----:B------:R4:W-:Y:S01]  /*51530*/  STL.64 [R1+0x998], R14 ;  /* 0x0009980e01007387 */ /* 0x0009e20000100a00 */
[----:B0-----:R-:W-:-:S02]  /*51540*/  IMAD.MOV.U32 R19, RZ, RZ, R3 ;  /* 0x000000ffff137224 */ /* 0x001fc400078e0003 */
[----:B-1----:R-:W-:Y:S02]  /*51550*/  IMAD.MOV.U32 R16, RZ, RZ, R22 ;  /* 0x000000ffff107224 */ /* 0x002fe400078e0016 */
[----:B------:R-:W-:Y:S01]  /*51560*/  IMAD.MOV.U32 R3, RZ, RZ, R23 ;  /* 0x000000ffff037224 */ /* 0x000fe200078e0017 */
[----:B----4-:R-:W2:Y:S01]  /*51570*/  LDL.LU.64 R14, [R1+0x8620] ;  /* 0x00862000010e7983 */ /* 0x010ea20000300a00 */
[----:B------:R-:W4:Y:S02]  /*51580*/  LDL.LU.64 R22, [R1+0x8618] ;  /* 0x0086180001167983 */ /* 0x000f240000300a00 */
[----:B------:R-:W4:Y:S02]  /*51590*/  LDL.LU.64 R20, [R1+0x8610] ;  /* 0x0086100001147983 */ /* 0x000f240000300a00 */
[----:B------:R-:W-:-:S07]  /*515a0*/  IMAD.MOV.U32 R18, RZ, RZ, R28 ;  /* 0x000000ffff127224 */ /* 0x000fce00078e001c */
[----:B----4-:R-:W-:Y:S01]  /*515b0*/  HMMA.16816.F32.BF16 R24, R24, R18, R20 ;  /* 0x000000121818723c */ /* 0x010fe20000041814 */
[----:B------:R-:W2:Y:S01]  /*515c0*/  LDL.LU.64 R22, [R1+0x8608] ;  /* 0x0086080001167983 */ /* 0x000ea20000300a00 */
[----:B------:R-:W2:Y:S11]  /*515d0*/  LDL.LU.64 R20, [R1+0x8600] ;  /* 0x0086000001147983 */ /* 0x000eb60000300a00 */
[----:B------:R-:W-:Y:S10]  /*515e0*/  @!UPT UIADD3 URZ, URZ, URZ, URZ ;  /* 0x0000003f3f3ff290 */ /* 0x000ff4000fffe03f */
[----:B------:R-:W-:Y:S01]  /*515f0*/  STL.64 [R1+0x7c0], R24 ;  /* 0x0007c01801007387 */ /* 0x000fe20000100a00 */
[----:B------:R0:W-:Y:S03]  /*51600*/  STL.64 [R1+0x7c8], R26 ;  /* 0x0007c81a01007387 */ /* 0x0001e60000100a00 */
[----:B0-----:R-:W4:Y:S04]  /*51610*/  LDL.64 R26, [R1+0x38] ;  /* 0x00003800011a7983 */ /* 0x001f280000100a00 */
[----:B----4-:R0:W-:Y:S01]  /*51620*/  STL.64 [R1+0x8588], R26 ;  /* 0x0085881a01007387 */ /* 0x0101e20000100a00 */
[----:B------:R-:W4:Y:S02]  /*51630*/  LDL.LU R24, [R1+0xd20] ;  /* 0x000d200001187983 */ /* 0x000f240000300800 */
[----:B------:R-:W4:Y:S01]  /*51640*/  LDL.LU R25, [R1+0xd24] ;  /* 0x000d240001197983 */ /* 0x000f220000300800 */
[----:B0-----:R-:W3:Y:S01]  /*51650*/  LDL.LU R26, [R1+0xd28] ;  /* 0x000d2800011a7983 */ /* 0x001ee20000300800 */
[----:B------:R-:W3:Y:S01]  /*51660*/  LDL.LU R27, [R1+0xd2c] ;  /* 0x000d2c00011b7983 */ /* 0x000ee20000300800 */
[----:B--2---:R-:W-:Y:S02]  /*51670*/  HMMA.16816.F32.BF16 R12, R20, R14, R4 ;  /* 0x0000000e140c723c */ /* 0x004fe40000041804 */
[----:B---3--:R-:W-:Y:S01]  /*51680*/  STL.64 [R1+0x8598], R26 ;  /* 0x0085981a01007387 */ /* 0x008fe20000100a00 */
[----:B----4-:R0:W-:Y:S02]  /*51690*/  STL.64 [R1+0x8590], R24 ;  /* 0x0085901801007387 */ /* 0x0101e40000100a00 */
[----:B0-----:R-:W-:-:S02]  /*516a0*/  IMAD.MOV.U32 R24, RZ, RZ, R0 ;  /* 0x000000ffff187224 */ /* 0x001fc400078e0000 */
[----:B------:R-:W-:Y:S01]  /*516b0*/  IMAD.MOV.U32 R25, RZ, RZ, R29 ;  /* 0x000000ffff197224 */ /* 0x000fe200078e001d */
[----:B------:R-:W2:Y:S01]  /*516c0*/  LDL.LU R0, [R1+0x85fc] ;  /* 0x0085fc0001007983 */ /* 0x000ea20000300800 */
[----:B------:R-:W3:Y:S02]  /*516d0*/  LDL.LU R29, [R1+0x85f8] ;  /* 0x0085f800011d7983 */ /* 0x000ee40000300800 */
[----:B------:R-:W4:Y:S02]  /*516e0*/  LDL.LU R26, [R1+0xd18] ;  /* 0x000d1800011a7983 */ /* 0x000f240000300800 */
[----:B------:R-:W4:Y:S02]  /*516f0*/  LDL.LU R27, [R1+0xd1c] ;  /* 0x000d1c00011b7983 */ /* 0x000f240000300800 */
[----:B----4-:R-:W-:Y:S01]  /*51700*/  STL.64 [R1+0x85c8], R26 ;  /* 0x0085c81a01007387 */ /* 0x010fe20000100a00 */
[----:B------:R0:W-:Y:S03]  /*51710*/  STL.64 [R1+0x85c0], R24 ;  /* 0x0085c01801007387 */ /* 0x0001e60000100a00 */
[----:B0-----:R-:W4:Y:S01]  /*51720*/  LDL.LU R24, [R1+0xcf0] ;  /* 0x000cf00001187983 */ /* 0x001f220000300800 */
[----:B------:R-:W4:Y:S02]  /*51730*/  LDL.LU R25, [R1+0xcf4] ;  /* 0x000cf40001197983 */ /* 0x000f240000300800 */
[----:B------:R0:W-:Y:S02]  /*51740*/  STL.64 [R1+0x8500], R18 ;  /* 0x0085001201007387 */ /* 0x0001e40000100a00 */
[----:B0-----:R-:W4:Y:S01]  /*51750*/  LDL.64 R18, [R1+0xc8] ;  /* 0x0000c80001127983 */ /* 0x001f220000100a00 */
[----:B------:R-:W4:Y:S02]  /*51760*/  LDL.LU.64 R6, [R1+0x85f0] ;  /* 0x0085f00001067983 */ /* 0x000f240000300a00 */
[----:B------:R-:W-:Y:S02]  /*51770*/  STL.64 [R1+0x7b0], R12 ;  /* 0x0007b00c01007387 */ /* 0x000fe40000100a00 */
[----:B------:R0:W-:Y:S02]  /*51780*/  STL.64 [R1+0x7b8], R14 ;  /* 0x0007b80e01007387 */ /* 0x0001e40000100a00 */
[----:B0-----:R-:W4:Y:S01]  /*51790*/  LDL.LU.64 R14, [R1+0x85e8] ;  /* 0x0085e800010e7983 */ /* 0x001f220000300a00 */
[----:B------:R-:W4:Y:S02]  /*517a0*/  LDL.LU.64 R12, [R1+0x85e0] ;  /* 0x0085e000010c7983 */ /* 0x000f240000300a00 */
[----:B---3--:R-:W-:-:S02]  /*517b0*/  IMAD.MOV.U32 R26, RZ, RZ, R29 ;  /* 0x000000ffff1a7224 */ /* 0x008fc400078e001d */
[----:B--2---:R-:W-:Y:S02]  /*517c0*/  IMAD.MOV.U32 R27, RZ, RZ, R0 ;  /* 0x000000ffff1b7224 */ /* 0x004fe400078e0000 */
[----:B------:R-:W-:-:S05]  /*517d0*/  IMAD.MOV.U32 R28, RZ, RZ, R10 ;  /* 0x000000ffff1c7224 */ /* 0x000fca00078e000a */
[C---:B----4-:R-:W-:Y:S08]  /*517e0*/  HMMA.16816.F32.BF16 R24, R20.reuse, R10, R24 ;  /* 0x0000000a1418723c */ /* 0x050ff00000041818 */
[C---:B------:R-:W-:Y:S01]  /*517f0*/  HMMA.16816.F32.BF16 R12, R20.reuse, R6, R12 ;  /* 0x00000006140c723c */ /* 0x040fe2000004180c */
[----:B------:R-:W-:Y:S11]  /*51800*/  IMAD.MOV.U32 R5, RZ, RZ, R7 ;  /* 0x000000ffff057224 */ /* 0x000ff600078e0007 */
[----:B------:R-:W-:Y:S11]  /*51810*/  @!UPT UIADD3 URZ, URZ, URZ, URZ ;  /* 0x0000003f3f3ff290 */ /* 0x000ff6000fffe03f */
[----:B------:R0:W-:Y:S01]  /*51820*/  STL.64 [R1+0x7a0], R12 ;  /* 0x0007a00c01007387 */ /* 0x0001e20000100a00 */
[----:B------:R1:W-:Y:S02]  /*51830*/  STL.64 [R1+0x7a8], R14 ;  /* 0x0007a80e01007387 */ /* 0x0003e40000100a00 */
[----:B0-----:R-:W-:Y:S01]  /*51840*/  IMAD.MOV.U32 R12, RZ, RZ, R6 ;  /* 0x000000ffff0c7224 */ /* 0x001fe200078e0006 */
[----:B-1----:R-:W2:Y:S01]  /*51850*/  LDL.LU.64 R14, [R1+0x85d8] ;  /* 0x0085d800010e7983 */ /* 0x002ea20000300a00 */
[----:B------:R-:W3:Y:S02]  /*51860*/  LDL.LU.64 R6, [R1+0x85d0] ;  /* 0x0085d00001067983 */ /* 0x000ee40000300a00 */
[----:B------:R-:W-:Y:S01]  /*51870*/  STL [R1+0x84cc], R5 ;  /* 0x0084cc0501007387 */ /* 0x000fe20000100800 */
[----:B------:R-:W-:Y:S01]  /*51880*/  STL [R1+0x84c8], R12 ;  /* 0x0084c80c01007387 */ /* 0x000fe20000100800 */
[----:B------:R-:W-:Y:S02]  /*51890*/  STL.64 [R1+0x790], R24 ;  /* 0x0007901801007387 */ /* 0x000fe40000100a00 */
[----:B------:R0:W-:Y:S02]  /*518a0*/  STL.64 [R1+0x798], R26 ;  /* 0x0007981a01007387 */ /* 0x0001e40000100a00 */
[----:B------:R-:W-:Y:S01]  /*518b0*/  IMAD.MOV.U32 R13, RZ, RZ, R11 ;  /* 0x000000ffff0d7224 */ /* 0x000fe200078e000b */
[----:B0-----:R-:W4:Y:S01]  /*518c0*/  LDL.LU.64 R26, [R1+0x85c8] ;  /* 0x0085c800011a7983 */ /* 0x001f220000300a00 */
[----:B------:R-:W4:Y:S02]  /*518d0*/  LDL.LU.64 R24, [R1+0x85c0] ;  /* 0x0085c00001187983 */ /* 0x000f240000300a00 */
[----:B------:R-:W2:Y:S02]  /*518e0*/  LDL.LU.64 R10, [R1+0x85b8] ;  /* 0x0085b800010a7983 */ /* 0x000ea40000300a00 */
[----:B------:R-:W2:Y:S02]  /*518f0*/  LDL.LU.64 R8, [R1+0x85b0] ;  /* 0x0085b00001087983 */ /* 0x000ea40000300a00 */
[C---:B--2---:R-:W-:Y:S11]  /*51900*/  HMMA.16816.F32.BF16 R8, R20.reuse, R14, R8 ;  /* 0x0000000e1408723c */ /* 0x044ff60000041808 */
[----:B------:R-:W-:Y:S11]  /*51910*/  @!UPT UIADD3 URZ, URZ, URZ, URZ ;  /* 0x0000003f3f3ff290 */ /* 0x000ff6000fffe03f */
[----:B------:R-:W-:Y:S01]  /*51920*/  @!UPT UIADD3 URZ, URZ, URZ, URZ ;  /* 0x0000003f3f3ff290 */ /* 0x000fe2000fffe03f */
[----:B------:R0:W-:Y:S01]  /*51930*/  STL.64 [R1+0x780], R8 ;  /* 0x0007800801007387 */ /* 0x0001e20000100a00 */
[----:B------:R-:W-:Y:S02]  /*51940*/  IMAD.MOV.U32 R29, RZ, RZ, R10 ;  /* 0x000000ffff1d7224 */ /* 0x000fe400078e000a */
[----:B------:R-:W-:Y:S02]  /*51950*/  IMAD.MOV.U32 R0, RZ, RZ, R11 ;  /* 0x000000ffff007224 */ /* 0x000fe400078e000b */
[----:B------:R-:W4:Y:S04]  /*51960*/  LDL.LU.64 R10, [R1+0x85a8] ;  /* 0x0085a800010a7983 */ /* 0x000f280000300a00 */
[----:B0-----:R-:W2:Y:S01]  /*51970*/  LDL.LU.64 R8, [R1+0x85a0] ;  /* 0x0085a00001087983 */ /* 0x001ea20000300a00 */
[----:B------:R-:W-:Y:S02]  /*51980*/  STL.64 [R1+0x8490], R14 ;  /* 0x0084900e01007387 */ /* 0x000fe40000100a00 */
[----:B------:R0:W-:Y:S02]  /*51990*/  STL [R1+0x8560], R13 ;  /* 0x0085600d01007387 */ /* 0x0001e40000100800 */
[----:B------:R-:W2:Y:S01]  /*519a0*/  LDL.LU R12, [R1+0xd40] ;  /* 0x000d4000010c7983 */ /* 0x000ea20000300800 */
[----:B0-----:R-:W2:Y:S01]  /*519b0*/  LDL.LU R13, [R1+0xd44] ;  /* 0x000d4400010d7983 */ /* 0x001ea20000300800 */
[----:B------:R-:W2:Y:S02]  /*519c0*/  LDL.LU R14, [R1+0xd48] ;  /* 0x000d4800010e7983 */ /* 0x000ea40000300800 */
[----:B------:R-:W2:Y:S02]  /*519d0*/  LDL.LU R15, [R1+0xd4c] ;  /* 0x000d4c00010f7983 */ /* 0x000ea40000300800 */
[----:B------:R-:W-:Y:S01]  /*519e0*/  STL [R1+0x74b4], R0 ;  /* 0x0074b40001007387 */ /* 0x000fe20000100800 */
[----:B------:R-:W-:Y:S01]  /*519f0*/  STL [R1+0x74b0], R29 ;  /* 0x0074b01d01007387 */ /* 0x000fe20000100800 */
[C---:B----4-:R-:W-:Y:S11]  /*51a00*/  HMMA.16816.F32.BF16 R24, R20.reuse, R10, R24 ;  /* 0x0000000a1418723c */ /* 0x050ff60000041818 */
[----:B------:R-:W-:Y:S11]  /*51a10*/  @!UPT UIADD3 URZ, URZ, URZ, URZ ;  /* 0x0000003f3f3ff290 */ /* 0x000ff6000fffe03f */
[----:B------:R-:W-:Y:S01]  /*51a20*/  @!UPT UIADD3 URZ, URZ, URZ, URZ ;  /* 0x0000003f3f3ff290 */ /* 0x000fe2000fffe03f */
[----:B------:R-:W-:Y:S01]  /*51a30*/  STL.64 [R1+0x770], R24 ;  /* 0x0007701801007387 */ /* 0x000fe20000100a00 */
[----:B------:R0:W-:Y:S03]  /*51a40*/  STL.64 [R1+0x778], R26 ;  /* 0x0007781a01007387 */ /* 0x0001e60000100a00 */
[----:B0-----:R-:W3:Y:S01]  /*51a50*/  LDL.LU.64 R26, [R1+0x8598] ;  /* 0x00859800011a7983 */ /* 0x001ee20000300a00 */
[----:B------:R-:W3:Y:S02]  /*51a60*/  LDL.LU.64 R24, [R1+0x8590] ;  /* 0x0085900001187983 */ /* 0x000ee40000300a00 */
[----:B------:R-:W-:Y:S02]  /*51a70*/  STL.64 [R1+0x8488], R10 ;  /* 0x0084880a01007387 */ /* 0x000fe40000100a00 */
[----:B--2---:R0:W-:Y:S02]  /*51a80*/  STL.64 [R1+0x8480], R8 ;  /* 0x0084800801007387 */ /* 0x0041e40000100a00 */
[----:B0-----:R-:W2:Y:S01]  /*51a90*/  LDL.LU R8, [R1+0xd30] ;  /* 0x000d300001087983 */ /* 0x001ea20000300800 */
[----:B------:R-:W2:Y:S02]  /*51aa0*/  LDL.LU R9, [R1+0xd34] ;  /* 0x000d340001097983 */ /* 0x000ea40000300800 */
[----:B------:R-:W2:Y:S02]  /*51ab0*/  LDL.LU R10, [R1+0xd38] ;  /* 0x000d3800010a7983 */ /* 0x000ea40000300800 */
[----:B------:R-:W2:Y:S01]  /*51ac0*/  LDL.LU R11, [R1+0xd3c] ;  /* 0x000d3c00010b7983 */ /* 0x000ea20000300800 */
[C---:B---3--:R-:W-:Y:S11]  /*51ad0*/  HMMA.16816.F32.BF16 R24, R20.reuse, R6, R24 ;  /* 0x000000061418723c */ /* 0x048ff60000041818 */
[----:B------:R-:W-:Y:S11]  /*51ae0*/  @!UPT UIADD3 URZ, URZ, URZ, URZ ;  /* 0x0000003f3f3ff290 */ /* 0x000ff6000fffe03f */
[----:B------:R-:W-:Y:S01]  /*51af0*/  @!UPT UIADD3 URZ, URZ, URZ, URZ ;  /* 0x0000003f3f3ff290 */ /* 0x000fe2000fffe03f */
[----:B------:R-:W-:Y:S01]  /*51b00*/  STL.64 [R1+0x760], R24 ;  /* 0x0007601801007387 */ /* 0x000fe20000100a00 */
[----:B------:R0:W-:Y:S03]  /*51b10*/  STL.64 [R1+0x768], R26 ;  /* 0x0007681a01007387 */ /* 0x0001e60000100a00 */
[----:B0-----:R-:W2:Y:S01]  /*51b20*/  LDL.LU.64 R26, [R1+0x8588] ;  /* 0x00858800011a7983 */ /* 0x001ea20000300a00 */
[----:B------:R0:W-:Y:S02]  /*51b30*/  STL.64 [R1+0x8478], R6 ;  /* 0x0084780601007387 */ /* 0x0001e40000100a00 */
[----:B0-----:R-:W-:Y:S02]  /*51b40*/  IMAD.MOV.U32 R7, RZ, RZ, R18 ;  /* 0x000000ffff077224 */ /* 0x001fe400078e0012 */
[----:B------:R-:W-:Y:S01]  /*51b50*/  IMAD.MOV.U32 R6, RZ, RZ, R19 ;  /* 0x000000ffff067224 */ /* 0x000fe200078e0013 */
[----:B--2---:R-:W-:Y:S01]  /*51b60*/  HMMA.16816.F32.BF16 R8, R20, R26, R8 ;  /* 0x0000001a1408723c */ /* 0x004fe20000041808 */
[----:B------:R-:W-:-:S02]  /*51b70*/  IMAD.MOV.U32 R4, RZ, RZ, R26 ;  /* 0x000000ffff047224 */ /* 0x000fc400078e001a */
[----:B------:R-:W-:Y:S02]  /*51b80*/  IMAD.MOV.U32 R0, RZ, RZ, R27 ;  /* 0x000000ffff007224 */ /* 0x000fe400078e001b */
[----:B------:R-:W0:Y:S11]  /*51b90*/  LDSM.16.MT88.4 R24, [R2+0x4300] ;  /* 0x004300000218783b */ /* 0x000e360000004200 */
[----:B------:R-:W-:Y:S07]  /*51ba0*/  @!UPT UIADD3 URZ, URZ, URZ, URZ ;  /* 0x0000003f3f3ff290 */ /* 0x000fee000fffe03f */
[----:B------:R-:W-:Y:S01]  /*51bb0*/  STL.64 [R1+0x980], R8 ;  /* 0x0009800801007387 */ /* 0x000fe20000100a00 */
[----:B------:R1:W-:Y:S02]  /*51bc0*/  STL.64 [R1+0x988], R10 ;  /* 0x0009880a01007387 */ /* 0x0003e40000100a00 */
[----:B-1----:R-:W-:Y:S01]  /*51bd0*/  HMMA.16816.F32.BF16 R8, R20, R18, R12 ;  /* 0x000000121408723c */ /* 0x002fe2000004180c */
[----:B0-----:R0:W-:Y:S01]  /*51be0*/  STL.64 [R1+0x83a0], R26 ;  /* 0x0083a01a01007387 */ /* 0x0011e20000100a00 */
[----:B------:R-:W-:Y:S02]  /*51bf0*/  STL.64 [R1+0x8398], R24 ;  /* 0x0083981801007387 */ /* 0x000fe40000100a00 */
[----:B0-----:R-:W-:Y:S02]  /*51c00*/  IMAD.MOV.U32 R26, RZ, RZ, R16 ;  /* 0x000000ffff1a7224 */ /* 0x001fe400078e0010 */
[----:B------:R-:W-:-:S05]  /*51c10*/  IMAD.MOV.U32 R27, RZ, RZ, R3 ;  /* 0x000000ffff1b7224 */ /* 0x000fca00078e0003 */
[----:B------:R-:W-:Y:S11]  /*51c20*/  STL.64 [R1+0x8548], R26 ;  /* 0x0085481a01007387 */ /* 0x000ff60000100a00 */
[----:B------:R-:W-:Y:S01]  /*51c30*/  @!UPT UIADD3 URZ, URZ, URZ, URZ ;  /* 0x0000003f3f3ff290 */ /* 0x000fe2000fffe03f */
[----:B------:R-:W-:Y:S02]  /*51c40*/  STL.64 [R1+0x970], R8 ;  /* 0x0009700801007387 */ /* 0x000fe40000100a00 */
[----:B------:R-:W-:Y:S02]  /*51c50*/  STL.64 [R1+0x978], R10 ;  /* 0x0009780a01007387 */ /* 0x000fe40000100a00 */
[----:B------:R-:W-:Y:S01]  /*51c60*/  STL.64 [R1+0x8520], R6 ;  /* 0x0085200601007387 */ /* 0x000fe20000100a00 */
[----:B------:R0:W-:Y:S01]  /*51c70*/  STL [R1+0x8518], R4 ;  /* 0x0085180401007387 */ /* 0x0001e20000100800 */
[----:B------:R-:W2:Y:S02]  /*51c80*/  LDL.LU R16, [R1+0xdc0] ;  /* 0x000dc00001107983 */ /* 0x000ea40000300800 */
[----:B------:R-:W2:Y:S02]  /*51c90*/  LDL.LU R17, [R1+0xdc4] ;  /* 0x000dc40001117983 */ /* 0x000ea40000300800 */
[----:B------:R-:W3:Y:S01]  /*51ca0*/  LDL.LU R18, [R1+0xdc8] ;  /* 0x000dc80001127983 */ /* 0x000ee20000300800 */
[----:B------:R-:W3:Y:S04]  /*51cb0*/  LDL.LU R19, [R1+0xdcc] ;  /* 0x000dcc0001137983 */ /* 0x000ee80000300800 */
[----:B0-----:R-:W4:Y:S01]  /*51cc0*/  LDL.LU R4, [R1+0xda0] ;  /* 0x000da00001047983 */ /* 0x001f220000300800 */
        /* <DEDUP_REMOVED lines=19> */
[----:B0-----:R-:W2:Y:S01]  /*51e00*/  LDL.64 R14, [R1+0xb8] ;  /* 0x0000b800010e7983 */ /* 0x001ea20000100a00 */
[----:B------:R0:W-:Y:S02]  /*51e10*/  STL.64 [R1+0x8558], R26 ;  /* 0x0085581a01007387 */ /* 0x0001e40000100a00 */
[----:B------:R1:W-:Y:S01]  /*51e20*/  STL.64 [R1+0x8550], R24 ;  /* 0x0085501801007387 */ /* 0x0003e20000100a00 */
[----:B0-----:R-:W2:Y:S04]  /*51e30*/  LDL.64 R26, [R1+0x98] ;  /* 0x00009800011a7983 */ /* 0x001ea80000100a00 */
[----:B--2---:R0:W-:Y:S01]  /*51e40*/  STL.64 [R1+0x8578], R26 ;  /* 0x0085781a01007387 */ /* 0x0041e20000100a00 */
[----:B-1----:R-:W2:Y:S02]  /*51e50*/  LDL.LU R24, [R1+0xd60] ;  /* 0x000d600001187983 */ /* 0x002ea40000300800 */
[----:B------:R-:W2:Y:S01]  /*51e60*/  LDL.LU R25, [R1+0xd64] ;  /* 0x000d640001197983 */ /* 0x000ea20000300800 */
[----:B0-----:R-:W2:Y:S01]  /*51e70*/  LDL.LU R26, [R1+0xd68] ;  /* 0x000d6800011a7983 */ /* 0x001ea20000300800 */
[----:B------:R-:W2:Y:S02]  /*51e80*/  LDL.LU R27, [R1+0xd6c] ;  /* 0x000d6c00011b7983 */ /* 0x000ea40000300800 */
[----:B------:R0:W-:Y:S02]  /*51e90*/  STL.64 [R1+0x8530], R6 ;  /* 0x0085300601007387 */ /* 0x0001e40000100a00 */
[----:B----4-:R-:W-:Y:S01]  /*51ea0*/  STL.64 [R1+0x8528], R4 ;  /* 0x0085280401007387 */ /* 0x010fe20000100a00 */
[----:B0-----:R-:W4:Y:S01]  /*51eb0*/  LDL.64 R6, [R1+0x78] ;  /* 0x0000780001067983 */ /* 0x001f220000100a00 */
[----:B------:R-:W-:Y:S03]  /*51ec0*/  HMMA.16816.F32.BF16 R8, R20, R14, R8 ;  /* 0x0000000e1408723c */ /* 0x000fe60000041808 */
[----:B----4-:R0:W-:Y:S04]  /*51ed0*/  STL.64 [R1+0x8540], R6 ;  /* 0x0085400601007387 */ /* 0x0101e80000100a00 */
[----:B0-----:R-:W4:Y:S01]  /*51ee0*/  LDL.64 R6, [R1+0x88] ;  /* 0x0000880001067983 */ /* 0x001f220000100a00 */
[----:B---3--:R0:W-:Y:S02]  /*51ef0*/  STL.64 [R1+0x8510], R18 ;  /* 0x0085101201007387 */ /* 0x0081e40000100a00 */
[----:B------:R1:W-:Y:S01]  /*51f00*/  STL.64 [R1+0x8508], R16 ;  /* 0x0085081001007387 */ /* 0x0003e20000100a00 */
[----:B0-----:R-:W3:Y:S04]  /*51f10*/  LDL.64 R18, [R1+0x68] ;  /* 0x0000680001127983 */ /* 0x001ee80000100a00 */
[----:B---3--:R0:W-:Y:S01]  /*51f20*/  STL.64 [R1+0x8538], R18 ;  /* 0x0085381201007387 */ /* 0x0081e20000100a00 */
[----:B-1----:R-:W3:Y:S02]  /*51f30*/  LDL.LU R16, [R1+0xd90] ;  /* 0x000d900001107983 */ /* 0x002ee40000300800 */
[----:B------:R-:W3:Y:S01]  /*51f40*/  LDL.LU R17, [R1+0xd94] ;  /* 0x000d940001117983 */ /* 0x000ee20000300800 */
[----:B0-----:R-:W3:Y:S01]  /*51f50*/  LDL.LU R18, [R1+0xd98] ;  /* 0x000d980001127983 */ /* 0x001ee20000300800 */
[----:B------:R-:W3:Y:S03]  /*51f60*/  LDL.LU R19, [R1+0xd9c] ;  /* 0x000d9c0001137983 */ /* 0x000ee60000300800 */
[----:B------:R0:W-:Y:S02]  /*51f70*/  STL.64 [R1+0x960], R8 ;  /* 0x0009600801007387 */ /* 0x0001e40000100a00 */
[----:B------:R1:W-:Y:S02]  /*51f80*/  STL.64 [R1+0x968], R10 ;  /* 0x0009680a01007387 */ /* 0x0003e40000100a00 */
[----:B0-----:R-:W-:-:S02]  /*51f90*/  IMAD.MOV.U32 R9, RZ, RZ, R14 ;  /* 0x000000ffff097224 */ /* 0x001fc400078e000e */
[----:B------:R-:W-:Y:S02]  /*51fa0*/  IMAD.MOV.U32 R8, RZ, RZ, R15 ;  /* 0x000000ffff087224 */ /* 0x000fe400078e000f */
[----:B------:R-:W2:Y:S02]  /*51fb0*/  LDL.LU.64 R14, [R1+0x8580] ;  /* 0x00858000010e7983 */ /* 0x000ea40000300a00 */
[C---:B--2---:R-:W-:Y:S01]  /*51fc0*/  HMMA.16816.F32.BF16 R24, R20.reuse, R14, R24 ;  /* 0x0000000e1418723c */ /* 0x044fe20000041818 */
[----:B-1----:R-:W-:Y:S02]  /*51fd0*/  IMAD.MOV.U32 R11, RZ, RZ, R14 ;  /* 0x000000ffff0b7224 */ /* 0x002fe400078e000e */
        /* <DEDUP_REMOVED lines=8> */
[----:B------:R0:W-:Y:S04]  /*52060*/  STL.64 [R1+0x84d0], R8 ;  /* 0x0084d00801007387 */ /* 0x0001e80000100a00 */
        /* <DEDUP_REMOVED lines=13> */
[----:B------:R1:W-:Y:S03]  /*52140*/  STL.64 [R1+0x948], R14 ;  /* 0x0009480e01007387 */ /* 0x0003e60000100a00 */
[----:B0-----:R-:W3:Y:S01]  /*52150*/  LDL.LU R13, [R1+0x8560] ;  /* 0x00856000010d7983 */ /* 0x001ee20000300800 */
[----:B-1----:R-:W-:Y:S02]  /*52160*/  IMAD.MOV.U32 R15, RZ, RZ, R26 ;  /* 0x000000ffff0f7224 */ /* 0x002fe400078e001a */
[----:B------:R-:W-:Y:S02]  /*52170*/  IMAD.MOV.U32 R14, RZ, RZ, R27 ;  /* 0x000000ffff0e7224 */ /* 0x000fe400078e001b */
[----:B------:R-:W4:Y:S01]  /*52180*/  LDL.LU.64 R26, [R1+0x8558] ;  /* 0x00855800011a7983 */ /* 0x000f220000300a00 */
        /* <DEDUP_REMOVED lines=23> */
[----:B------:R1:W-:Y:S02]  /*52300*/  STL.64 [R1+0x918], R6 ;  /* 0x0009180601007387 */ /* 0x0003e40000100a00 */
[----:B0-----:R-:W-:Y:S01]  /*52310*/  IMAD.MOV.U32 R5, RZ, RZ, R18 ;  /* 0x000000ffff057224 */ /* 0x001fe200078e0012 */
[----:B-1----:R-:W2:Y:S01]  /*52320*/  LDL.LU.64 R6, [R1+0x8520] ;  /* 0x0085200001067983 */ /* 0x002ea20000300a00 */
[----:B------:R-:W2:Y:S02]  /*52330*/  LDL.LU R4, [R1+0x8518] ;  /* 0x0085180001047983 */ /* 0x000ea40000300800 */
        /* <DEDUP_REMOVED lines=8> */
[----:B------:R-:W-:Y:S01]  /*523c0*/  STL.64 [R1+0x83b0], R26 ;  /* 0x0083b01a01007387 */ /* 0x000fe20000100a00 */
[----:B----4-:R-:W-:Y:S02]  /*523d0*/  HMMA.16816.F32.BF16 R20, R20, R18, R8 ;  /* 0x000000121414723c */ /* 0x010fe40000041808 */
[----:B------:R-:W4:Y:S01]  /*523e0*/  LDL.LU.64 R10, [R1+0x84f8] ;  /* 0x0084f800010a7983 */ /* 0x000f220000300a00 */
[----:B------:R-:W4:Y:S02]  /*523f0*/  LDL.LU.64 R8, [R1+0x84f0] ;  /* 0x0084f00001087983 */ /* 0x000f240000300a00 */
[----:B------:R-:W4:Y:S02]  /*52400*/  LDL.LU.64 R18, [R1+0x84e8] ;  /* 0x0084e80001127983 */ /* 0x000f240000300a00 */
[----:B------:R-:W4:Y:S11]  /*52410*/  LDL.LU.64 R16, [R1+0x84e0] ;  /* 0x0084e00001107983 */ /* 0x000f360000300a00 */
[----:B------:R-:W-:Y:S05]  /*52420*/  @!UPT UIADD3 URZ, URZ, URZ, URZ ;  /* 0x0000003f3f3ff290 */ /* 0x000fea000fffe03f */
[----:B------:R-:W-:Y:S01]  /*52430*/  STL.64 [R1+0x750], R20 ;  /* 0x0007501401007387 */ /* 0x000fe20000100a00 */
[----:B------:R-:W-:Y:S02]  /*52440*/  STL.64 [R1+0x758], R22 ;  /* 0x0007581601007387 */ /* 0x000fe40000100a00 */
[----:B------:R-:W0:Y:S02]  /*52450*/  LDSM.16.MT88.4 R20, [R2+0x4380] ;  /* 0x004380000214783b */ /* 0x000e240000004200 */
[----:B0-----:R0:W-:Y:S02]  /*52460*/  STL.64 [R1+0x82b0], R22 ;  /* 0x0082b01601007387 */ /* 0x0011e40000100a00 */
[----:B------:R-:W-:Y:S02]  /*52470*/  STL.64 [R1+0x82a8], R20 ;  /* 0x0082a81401007387 */ /* 0x000fe40000100a00 */
[----:B0-----:R-:W2:Y:S04]  /*52480*/  LDL.LU.64 R22, [R1+0x48] ;  /* 0x0000480001167983 */ /* 0x001ea80000300a00 */
[----:B--2---:R0:W-:Y:S04]  /*52490*/  STL.64 [R1+0x83a8], R22 ;  /* 0x0083a81601007387 */ /* 0x0041e80000100a00 */
[----:B0-----:R-:W4:Y:S04]  /*524a0*/  LDL R22, [R1+0x28] ;  /* 0x0000280001167983 */ /* 0x001f280000100800 */
[----:B------:R-:W4:Y:S01]  /*524b0*/  LDL R23, [R1+0x2c] ;  /* 0x00002c0001177983 */ /* 0x000f220000100800 */
[----:B------:R-:W-:Y:S02]  /*524c0*/  STL [R1+0x7b58], R2 ;  /* 0x007b580201007387 */ /* 0x000fe40000100800 */
[----:B------:R-:W-:-:S02]  /*524d0*/  IMAD.MOV.U32 R26, RZ, RZ, R5 ;  /* 0x000000ffff1a7224 */ /* 0x000fc400078e0005 */
[----:B------:R-:W-:Y:S01]  /*524e0*/  IMAD.MOV.U32 R27, RZ, RZ, R12 ;  /* 0x000000ffff1b7224 */ /* 0x000fe200078e000c */
[----:B----4-:R-:W-:Y:S01]  /*524f0*/  HMMA.16816.F32.BF16 R20, R16, R22, R8 ;  /* 0x000000161014723c */ /* 0x010fe20000041808 */
[----:B------:R-:W2:Y:S01]  /*52500*/  LDL.LU.64 R10, [R1+0x84d8] ;  /* 0x0084d800010a7983 */ /* 0x000ea20000300a00 */
[----:B------:R-:W4:Y:S02]  /*52510*/  LDL.LU.64 R8, [R1+0x84d0] ;  /* 0x0084d00001087983 */ /* 0x000f240000300a00 */
[----:B------:R-:W2:Y:S11]  /*52520*/  LDL.LU R5, [R1+0x84cc] ;  /* 0x0084cc0001057983 */ /* 0x000eb60000300800 */
[----:B------:R-:W-:Y:S08]  /*52530*/  @!UPT UIADD3 URZ, URZ, URZ, URZ ;  /* 0x0000003f3f3ff290 */ /* 0x000ff0000fffe03f */
[----:B------:R0:W-:Y:S01]  /*52540*/  STL.64 [R1+0x740], R20 ;  /* 0x0007401401007387 */ /* 0x0001e20000100a00 */
[----:B------:R1:W-:Y:S02]  /*52550*/  STL.64 [R1+0x748], R22 ;  /* 0x0007481601007387 */ /* 0x0003e40000100a00 */
[----:B------:R-:W2:Y:S02]  /*52560*/  LDL.LU R12, [R1+0x84c8] ;  /* 0x0084c800010c7983 */ /* 0x000ea40000300800 */
[----:B------:R3:W-:Y:S01]  /*52570*/  STL.64 [R1+0x83c8], R26 ;  /* 0x0083c81a01007387 */ /* 0x0007e20000100a00 */
[----:B0-----:R-:W2:Y:S01]  /*52580*/  LDL.LU R20, [R1+0xec0] ;  /* 0x000ec00001147983 */ /* 0x001ea20000300800 */
[----:B------:R-:W2:Y:S02]  /*52590*/  LDL.LU R21, [R1+0xec4] ;  /* 0x000ec40001157983 */ /* 0x000ea40000300800 */
[----:B-1----:R-:W2:Y:S02]  /*525a0*/  LDL.LU R22, [R1+0xec8] ;  /* 0x000ec80001167983 */ /* 0x002ea40000300800 */
[----:B------:R-:W2:Y:S02]  /*525b0*/  LDL.LU R23, [R1+0xecc] ;  /* 0x000ecc0001177983 */ /* 0x000ea40000300800 */
[----:B---3--:R-:W-:-:S02]  /*525c0*/  IMAD.MOV.U32 R26, RZ, RZ, R3 ;  /* 0x000000ffff1a7224 */ /* 0x008fc400078e0003 */
[----:B------:R-:W-:Y:S01]  /*525d0*/  IMAD.MOV.U32 R27, RZ, RZ, R29 ;  /* 0x000000ffff1b7224 */ /* 0x000fe200078e001d */
[----:B------:R-:W3:Y:S04]  /*525e0*/  LDL.LU R3, [R1+0x84c4] ;  /* 0x0084c40001037983 */ /* 0x000ee80000300800 */
        /* <DEDUP_REMOVED lines=34> */
[----:B----4-:R-:W-:-:S02]  /*52810*/  IMAD.MOV.U32 R26, RZ, RZ, R9 ;  /* 0x000000ffff1a7224 */ /* 0x010fc400078e0009 */
[----:B------:R-:W-:-:S05]  /*52820*/  IMAD.MOV.U32 R27, RZ, RZ, R8 ;  /* 0x000000ffff1b7224 */ /* 0x000fca00078e0008 */
[----:B------:R0:W-:Y:S02]  /*52830*/  STL.64 [R1+0x8440], R26 ;  /* 0x0084401a01007387 */ /* 0x0001e40000100a00 */
[----:B0-----:R-:W-:Y:S02]  /*52840*/  IMAD.MOV.U32 R26, RZ, RZ, R7 ;  /* 0x000000ffff1a7224 */ /* 0x001fe400078e0007 */
[----:B------:R-:W-:-:S05]  /*52850*/  IMAD.MOV.U32 R27, RZ, RZ, R6 ;  /* 0x000000ffff1b7224 */ /* 0x000fca00078e0006 */
[----:B------:R-:W-:Y:S04]  /*52860*/  STL.64 [R1+0x8458], R26 ;  /* 0x0084581a01007387 */ /* 0x000fe80000100a00 */
[----:B--2---:R-:W-:Y:S01]  /*52870*/  STL.64 [R1+0x8420], R22 ;  /* 0x0084201601007387 */ /* 0x004fe20000100a00 */
[----:B------:R0:W-:Y:S03]  /*52880*/  STL.64 [R1+0x8418], R20 ;  /* 0x0084181401007387 */ /* 0x0001e60000100a00 */
[----:B0-----:R-:W2:Y:S01]  /*52890*/  LDL.LU R20, [R1+0xe60] ;  /* 0x000e600001147983 */ /* 0x001ea20000300800 */
[----:B------:R-:W2:Y:S02]  /*528a0*/  LDL.LU R21, [R1+0xe64] ;  /* 0x000e640001157983 */ /* 0x000ea40000300800 */
[----:B------:R-:W4:Y:S02]  /*528b0*/  LDL.LU R22, [R1+0xe68] ;  /* 0x000e680001167983 */ /* 0x000f240000300800 */
[----:B------:R-:W4:Y:S01]  /*528c0*/  LDL.LU R23, [R1+0xe6c] ;  /* 0x000e6c0001177983 */ /* 0x000f220000300800 */
[----:B------:R-:W2:Y:S01]  /*528d0*/  LDL.LU R8, [R1+0xe00] ;  /* 0x000e000001087983 */ /* 0x000ea20000300800 */
[----:B------:R-:W2:Y:S02]  /*528e0*/  LDL.LU R9, [R1+0xe04] ;  /* 0x000e040001097983 */ /* 0x000ea40000300800 */
[----:B------:R-:W2:Y:S02]  /*528f0*/  LDL.LU R10, [R1+0xe08] ;  /* 0x000e0800010a7983 */ /* 0x000ea40000300800 */
[----:B------:R-:W2:Y:S02]  /*52900*/  LDL.LU R11, [R1+0xe0c] ;  /* 0x000e0c00010b7983 */ /* 0x000ea40000300800 */
[----:B------:R-:W-:-:S02]  /*52910*/  IMAD.MOV.U32 R14, RZ, RZ, R28 ;  /* 0x000000ffff0e7224 */ /* 0x000fc400078e001c */
[----:B------:R-:W-:Y:S01]  /*52920*/  IMAD.MOV.U32 R15, RZ, RZ, R13 ;  /* 0x000000ffff0f7224 */ /* 0x000fe200078e000d */
[----:B--2---:R-:W-:Y:S01]  /*52930*/  STL.64 [R1+0x84a0], R10 ;  /* 0x0084a00a01007387 */ /* 0x004fe20000100a00 */
[----:B------:R0:W-:Y:S02]  /*52940*/  STL.64 [R1+0x8498], R8 ;  /* 0x0084980801007387 */ /* 0x0001e40000100a00 */
[----:B------:R-:W2:Y:S02]  /*52950*/  LDL.LU R28, [R1+0x84c0] ;  /* 0x0084c000011c7983 */ /* 0x000ea40000300800 */
[----:B------:R1:W-:Y:S01]  /*52960*/  STL.64 [R1+0x84a8], R14 ;  /* 0x0084a80e01007387 */ /* 0x0003e20000100a00 */
[----:B0-----:R-:W2:Y:S01]  /*52970*/  LDL.LU R8, [R1+0xdf0] ;  /* 0x000df00001087983 */ /* 0x001ea20000300800 */
[----:B------:R-:W2:Y:S02]  /*52980*/  LDL.LU R9, [R1+0xdf4] ;  /* 0x000df40001097983 */ /* 0x000ea40000300800 */
[----:B------:R-:W2:Y:S02]  /*52990*/  LDL.LU R10, [R1+0xdf8] ;  /* 0x000df800010a7983 */ /* 0x000ea40000300800 */
[----:B------:R-:W2:Y:S02]  /*529a0*/  LDL.LU R11, [R1+0xdfc] ;  /* 0x000dfc00010b7983 */ /* 0x000ea40000300800 */
[----:B------:R-:W-:-:S02]  /*529b0*/  IMAD.MOV.U32 R26, RZ, RZ, R4 ;  /* 0x000000ffff1a7224 */ /* 0x000fc400078e0004 */
[----:B------:R-:W-:Y:S02]  /*529c0*/  IMAD.MOV.U32 R27, RZ, RZ, R0 ;  /* 0x000000ffff1b7224 */ /* 0x000fe400078e0000 */
[----:B-1----:R-:W-:Y:S01]  /*529d0*/  IMAD.MOV.U32 R15, RZ, RZ, R5 ;  /* 0x000000ffff0f7224 */ /* 0x002fe200078e0005 */
        /* <DEDUP_REMOVED lines=9> */
[----:B------:R-:W2:Y:S01]  /*52a70*/  LDL.LU R7, [R1+0xe1c] ;  /* 0x000e1c0001077983 */ /* 0x000ea20000300800 */
[----:B------:R0:W-:Y:S01]  /*52a80*/  STL.64 [R1+0x8470], R26 ;  /* 0x0084701a01007387 */ /* 0x0001e20000100a00 */
[----:B------:R-:W2:Y:S02]  /*52a90*/  LDL.LU R24, [R1+0xe20] ;  /* 0x000e200001187983 */ /* 0x000ea40000300800 */
[----:B------:R-:W2:Y:S01]  /*52aa0*/  LDL.LU R25, [R1+0xe24] ;  /* 0x000e240001197983 */ /* 0x000ea20000300800 */
[----:B0-----:R-:W2:Y:S01]  /*52ab0*/  LDL.LU R26, [R1+0xe28] ;  /* 0x000e2800011a7983 */ /* 0x001ea20000300800 */
[----:B------:R-:W2:Y:S02]  /*52ac0*/  LDL.LU R27, [R1+0xe2c] ;  /* 0x000e2c00011b7983 */ /* 0x000ea40000300800 */
[----:B----4-:R-:W-:Y:S02]  /*52ad0*/  STL.64 [R1+0x8438], R22 ;  /* 0x0084381601007387 */ /* 0x010fe40000100a00 */
[----:B------:R0:W-:Y:S02]  /*52ae0*/  STL.64 [R1+0x8430], R20 ;  /* 0x0084301401007387 */ /* 0x0001e40000100a00 */
[----:B0-----:R-:W4:Y:S01]  /*52af0*/  LDL.LU R20, [R1+0xe50] ;  /* 0x000e500001147983 */ /* 0x001f220000300800 */
[----:B------:R-:W4:Y:S02]  /*52b00*/  LDL.LU R21, [R1+0xe54] ;  /* 0x000e540001157983 */ /* 0x000f240000300800 */
[----:B------:R-:W2:Y:S02]  /*52b10*/  LDL.LU R22, [R1+0xe58] ;  /* 0x000e580001167983 */ /* 0x000ea40000300800 */
[----:B------:R-:W2:Y:S02]  /*52b20*/  LDL.LU R23, [R1+0xe5c] ;  /* 0x000e5c0001177983 */ /* 0x000ea40000300800 */
[----:B------:R-:W-:Y:S01]  /*52b30*/  IMAD.MOV.U32 R14, RZ, RZ, R12 ;  /* 0x000000ffff0e7224 */ /* 0x000fe200078e000c */
[----:B--2---:R-:W-:Y:S01]  /*52b40*/  STL.64 [R1+0x8450], R22 ;  /* 0x0084501601007387 */ /* 0x004fe20000100a00 */
[----:B----4-:R0:W-:Y:S03]  /*52b50*/  STL.64 [R1+0x8448], R20 ;  /* 0x0084481401007387 */ /* 0x0101e60000100a00 */
[----:B0-----:R-:W2:Y:S01]  /*52b60*/  LDL.LU R20, [R1+0xe40] ;  /* 0x000e400001147983 */ /* 0x001ea20000300800 */
[----:B------:R-:W2:Y:S02]  /*52b70*/  LDL.LU R21, [R1+0xe44] ;  /* 0x000e440001157983 */ /* 0x000ea40000300800 */
[----:B------:R-:W4:Y:S02]  /*52b80*/  LDL.LU R22, [R1+0xe48] ;  /* 0x000e480001167983 */ /* 0x000f240000300800 */
[----:B------:R-:W4:Y:S01]  /*52b90*/  LDL.LU R23, [R1+0xe4c] ;  /* 0x000e4c0001177983 */ /* 0x000f220000300800 */
[C---:B------:R-:W-:Y:S01]  /*52ba0*/  HMMA.16816.F32.BF16 R12, R16.reuse, R14, R8 ;  /* 0x0000000e100c723c */ /* 0x040fe20000041808 */
[----:B----4-:R-:W-:Y:S01]  /*52bb0*/  STL.64 [R1+0x8468], R22 ;  /* 0x0084681601007387 */ /* 0x010fe20000100a00 */
[----:B--2---:R0:W-:Y:S03]  /*52bc0*/  STL.64 [R1+0x8460], R20 ;  /* 0x0084601401007387 */ /* 0x0041e60000100a00 */
[----:B0-----:R-:W2:Y:S01]  /*52bd0*/  LDL.LU R20, [R1+0xe30] ;  /* 0x000e300001147983 */ /* 0x001ea20000300800 */
[----:B------:R-:W2:Y:S02]  /*52be0*/  LDL.LU R21, [R1+0xe34] ;  /* 0x000e340001157983 */ /* 0x000ea40000300800 */
[----:B------:R-:W2:Y:S02]  /*52bf0*/  LDL.LU R22, [R1+0xe38] ;  /* 0x000e380001167983 */ /* 0x000ea40000300800 */
[----:B------:R-:W2:Y:S01]  /*52c00*/  LDL.LU R23, [R1+0xe3c] ;  /* 0x000e3c0001177983 */ /* 0x000ea20000300800 */
[----:B------:R-:W4:Y:S01]  /*52c10*/  LDL.LU.64 R10, [R1+0x84b8] ;  /* 0x0084b800010a7983 */ /* 0x000f220000300a00 */
[----:B------:R-:W4:Y:S11]  /*52c20*/  LDL.LU.64 R8, [R1+0x84b0] ;  /* 0x0084b00001087983 */ /* 0x000f360000300a00 */
[----:B------:R-:W-:Y:S02]  /*52c30*/  STL.64 [R1+0x730], R12 ;  /* 0x0007300c01007387 */ /* 0x000fe40000100a00 */
[----:B------:R0:W-:Y:S02]  /*52c40*/  STL.64 [R1+0x738], R14 ;  /* 0x0007380e01007387 */ /* 0x0001e40000100a00 */
[----:B0-----:R-:W4:Y:S02]  /*52c50*/  LDL.LU.64 R14, [R1+0x84a8] ;  /* 0x0084a800010e7983 */ /* 0x001f240000300a00 */
[C---:B----4-:R-:W-:Y:S02]  /*52c60*/  HMMA.16816.F32.BF16 R12, R16.reuse, R14, R8 ;  /* 0x0000000e100c723c */ /* 0x050fe40000041808 */
[----:B------:R-:W4:Y:S01]  /*52c70*/  LDL.LU.64 R10, [R1+0x84a0] ;  /* 0x0084a000010a7983 */ /* 0x000f220000300a00 */
[----:B------:R-:W4:Y:S11]  /*52c80*/  LDL.LU.64 R8, [R1+0x8498] ;  /* 0x0084980001087983 */ /* 0x000f360000300a00 */
[----:B------:R-:W-:Y:S09]  /*52c90*/  @!UPT UIADD3 URZ, URZ, URZ, URZ ;  /* 0x0000003f3f3ff290 */ /* 0x000ff2000fffe03f */
[----:B------:R-:W-:Y:S01]  /*52ca0*/  STL.64 [R1+0x720], R12 ;  /* 0x0007200c01007387 */ /* 0x000fe20000100a00 */
[----:B------:R0:W-:Y:S03]  /*52cb0*/  STL.64 [R1+0x728], R14 ;  /* 0x0007280e01007387 */ /* 0x0001e60000100a00 */
[----:B0-----:R-:W4:Y:S02]  /*52cc0*/  LDL.LU.64 R14, [R1+0x8490] ;  /* 0x00849000010e7983 */ /* 0x001f240000300a00 */
[C---:B----4-:R-:W-:Y:S11]  /*52cd0*/  HMMA.16816.F32.BF16 R8, R16.reuse, R14, R8 ;  /* 0x0000000e1008723c */ /* 0x050ff60000041808 */
        /* <DEDUP_REMOVED lines=10> */
[----:B------:R-:W-:Y:S01]  /*52d80*/  IMAD.MOV.U32 R15, RZ, RZ, R28 ;  /* 0x000000ffff0f7224 */ /* 0x000fe200078e001c */
[C---:B----4-:R-:W-:Y:S11]  /*52d90*/  HMMA.16816.F32.BF16 R4, R16.reuse, R10, R4 ;  /* 0x0000000a1004723c */ /* 0x050ff60000041804 */
[----:B------:R-:W-:Y:S11]  /*52da0*/  @!UPT UIADD3 URZ, URZ, URZ, URZ ;  /* 0x0000003f3f3ff290 */ /* 0x000ff6000fffe03f */
[----:B------:R-:W-:Y:S01]  /*52db0*/  @!UPT UIADD3 URZ, URZ, URZ, URZ ;  /* 0x0000003f3f3ff290 */ /* 0x000fe2000fffe03f */
[----:B------:R-:W-:Y:S01]  /*52dc0*/  STL.64 [R1+0x700], R4 ;  /* 0x0007000401007387 */ /* 0x000fe20000100a00 */
[----:B------:R0:W-:Y:S02]  /*52dd0*/  STL [R1+0x708], R6 ;  /* 0x0007080601007387 */ /* 0x0001e40000100800 */
[----:B------:R-:W-:Y:S02]  /*52de0*/  IMAD.MOV.U32 R28, RZ, RZ, R7 ;  /* 0x000000ffff1c7224 */ /* 0x000fe400078e0007 */
[----:B0-----:R-:W4:Y:S01]  /*52df0*/  LDL.LU.64 R6, [R1+0x8478] ;  /* 0x0084780001067983 */ /* 0x001f220000300a00 */
[----:B------:R0:W-:Y:S02]  /*52e00*/  STL.64 [R1+0x8380], R10 ;  /* 0x0083800a01007387 */ /* 0x0001e40000100a00 */
[----:B--2---:R-:W-:Y:S01]  /*52e10*/  STL.64 [R1+0x8378], R8 ;  /* 0x0083780801007387 */ /* 0x004fe20000100a00 */
[----:B0-----:R-:W2:Y:S01]  /*52e20*/  LDL.LU.64 R10, [R1+0x18] ;  /* 0x00001800010a7983 */ /* 0x001ea20000300a00 */
[C---:B----4-:R-:W-:Y:S03]  /*52e30*/  HMMA.16816.F32.BF16 R24, R16.reuse, R6, R24 ;  /* 0x000000061018723c */ /* 0x050fe60000041818 */
[----:B--2---:R0:W-:Y:S04]  /*52e40*/  STL.64 [R1+0x8390], R10 ;  /* 0x0083900a01007387 */ /* 0x0041e80000100a00 */
[----:B0-----:R-:W2:Y:S01]  /*52e50*/  LDL.LU.64 R10, [R1+0x28] ;  /* 0x00002800010a7983 */ /* 0x001ea20000300a00 */
[----:B------:R-:W-:Y:S11]  /*52e60*/  STL [R1+0x7318], R28 ;  /* 0x0073181c01007387 */ /* 0x000ff60000100800 */
[----:B------:R-:W-:Y:S04]  /*52e70*/  @!UPT UIADD3 URZ, URZ, URZ, URZ ;  /* 0x0000003f3f3ff290 */ /* 0x000fe8000fffe03f */
[----:B------:R-:W-:Y:S02]  /*52e80*/  STL.64 [R1+0x6f0], R24 ;  /* 0x0006f01801007387 */ /* 0x000fe40000100a00 */
[----:B------:R0:W-:Y:S02]  /*52e90*/  STL.64 [R1+0x6f8], R26 ;  /* 0x0006f81a01007387 */ /* 0x0001e40000100a00 */
[----:B0-----:R-:W4:Y:S01]  /*52ea0*/  LDL.LU.64 R26, [R1+0x8470] ;  /* 0x00847000011a7983 */ /* 0x001f220000300a00 */
[----:B------:R0:W-:Y:S02]  /*52eb0*/  STL.64 [R1+0x8370], R6 ;  /* 0x0083700601007387 */ /* 0x0001e40000100a00 */
[----:B------:R-:W2:Y:S02]  /*52ec0*/  LDL.LU R4, [R1+0xee0] ;  /* 0x000ee00001047983 */ /* 0x000ea40000300800 */
[----:B------:R-:W2:Y:S01]  /*52ed0*/  LDL.LU R5, [R1+0xee4] ;  /* 0x000ee40001057983 */ /* 0x000ea20000300800 */
[----:B0-----:R-:W2:Y:S01]  /*52ee0*/  LDL.LU R6, [R1+0xee8] ;  /* 0x000ee80001067983 */ /* 0x001ea20000300800 */
[----:B------:R-:W2:Y:S01]  /*52ef0*/  LDL.LU R7, [R1+0xeec] ;  /* 0x000eec0001077983 */ /* 0x000ea20000300800 */
[C---:B----4-:R-:W-:Y:S02]  /*52f00*/  HMMA.16816.F32.BF16 R24, R16.reuse, R26, R20 ;  /* 0x0000001a1018723c */ /* 0x050fe40000041814 */
[----:B------:R-:W4:Y:S01]  /*52f10*/  LDL.LU.64 R22, [R1+0x8468] ;  /* 0x0084680001167983 */ /* 0x000f220000300a00 */
[----:B------:R-:W4:Y:S11]  /*52f20*/  LDL.LU.64 R20, [R1+0x8460] ;  /* 0x0084600001147983 */ /* 0x000f360000300a00 */
[----:B------:R-:W-:Y:S09]  /*52f30*/  @!UPT UIADD3 URZ, URZ, URZ, URZ ;  /* 0x0000003f3f3ff290 */ /* 0x000ff2000fffe03f */
[----:B------:R-:W-:Y:S01]  /*52f40*/  STL.64 [R1+0x8f0], R24 ;  /* 0x0008f01801007387 */ /* 0x000fe20000100a00 */
[----:B------:R0:W-:Y:S03]  /*52f50*/  STL.64 [R1+0x8f8], R26 ;  /* 0x0008f81a01007387 */ /* 0x0001e60000100a00 */
        /* <DEDUP_REMOVED lines=51> */
[----:B------:R-:W4:Y:S11]  /*53290*/  LDL.LU.64 R22, [R1+0x83a8] ;  /* 0x0083a80001167983 */ /* 0x000f360000300a00 */
[----:B------:R-:W-:Y:S10]  /*532a0*/  @!UPT UIADD3 URZ, URZ, URZ, URZ ;  /* 0x0000003f3f3ff290 */ /* 0x000ff4000fffe03f */
[----:B------:R-:W-:Y:S01]  /*532b0*/  STL.64 [R1+0x870], R24 ;  /* 0x0008701801007387 */ /* 0x000fe20000100a00 */
[----:B------:R0:W-:Y:S03]  /*532c0*/  STL.64 [R1+0x878], R26 ;  /* 0x0008781a01007387 */ /* 0x0001e60000100a00 */
[----:B0-----:R-:W2:Y:S01]  /*532d0*/  LDL.LU.64 R26, [R1+0x83a0] ;  /* 0x0083a000011a7983 */ /* 0x001ea20000300a00 */
[----:B------:R-:W2:Y:S01]  /*532e0*/  LDL.LU.64 R24, [R1+0x8398] ;  /* 0x0083980001187983 */ /* 0x000ea20000300a00 */
[----:B----4-:R-:W-:Y:S02]  /*532f0*/  HMMA.16816.F32.BF16 R12, R16, R22, R12 ;  /* 0x00000016100c723c */ /* 0x010fe4000004180c */
[----:B------:R-:W2:Y:S11]  /*53300*/  LDL.LU R16, [R1+0xed0] ;  /* 0x000ed00001107983 */ /* 0x000eb60000300800 */
[----:B------:R-:W-:Y:S10]  /*53310*/  @!UPT UIADD3 URZ, URZ, URZ, URZ ;  /* 0x0000003f3f3ff290 */ /* 0x000ff4000fffe03f */
[----:B------:R-:W-:Y:S01]  /*53320*/  STL.64 [R1+0x6e0], R12 ;  /* 0x0006e00c01007387 */ /* 0x000fe20000100a00 */
[----:B------:R0:W-:Y:S02]  /*53330*/  STL.64 [R1+0x6e8], R14 ;  /* 0x0006e80e01007387 */ /* 0x0001e40000100a00 */
[----:B------:R-:W2:Y:S02]  /*53340*/  LDL.LU R17, [R1+0xed4] ;  /* 0x000ed40001117983 */ /* 0x000ea40000300800 */
[----:B------:R-:W2:Y:S01]  /*53350*/  LDL.LU R18, [R1+0xed8] ;  /* 0x000ed80001127983 */ /* 0x000ea20000300800 */
[----:B------:R-:W2:Y:S04]  /*53360*/  LDL.LU R19, [R1+0xedc] ;  /* 0x000edc0001137983 */ /* 0x000ea80000300800 */
[----:B0-----:R-:W4:Y:S01]  /*53370*/  LDL.LU.64 R14, [R1+0x8] ;  /* 0x00000800010e7983 */ /* 0x001f220000300a00 */
[----:B------:R0:W-:Y:S02]  /*53380*/  STL.64 [R1+0x82c0], R22 ;  /* 0x0082c01601007387 */ /* 0x0001e40000100a00 */
[----:B------:R-:W4:Y:S02]  /*53390*/  LDL.LU R20, [R1+0xef0] ;  /* 0x000ef00001147983 */ /* 0x000f240000300800 */
[----:B------:R-:W4:Y:S01]  /*533a0*/  LDL.LU R21, [R1+0xef4] ;  /* 0x000ef40001157983 */ /* 0x000f220000300800 */
[----:B0-----:R-:W4:Y:S01]  /*533b0*/  LDL.LU R22, [R1+0xef8] ;  /* 0x000ef80001167983 */ /* 0x001f220000300800 */
[----:B------:R-:W4:Y:S01]  /*533c0*/  LDL.LU R23, [R1+0xefc] ;  /* 0x000efc0001177983 */ /* 0x000f220000300800 */
[C---:B--2---:R-:W-:Y:S11]  /*533d0*/  HMMA.16816.F32.BF16 R16, R24.reuse, R10, R16 ;  /* 0x0000000a1810723c */ /* 0x044ff60000041810 */
[----:B------:R-:W-:Y:S11]  /*533e0*/  @!UPT UIADD3 URZ, URZ, URZ, URZ ;  /* 0x0000003f3f3ff290 */ /* 0x000ff6000fffe03f */
[----:B------:R-:W-:Y:S01]  /*533f0*/  @!UPT UIADD3 URZ, URZ, URZ, URZ ;  /* 0x0000003f3f3ff290 */ /* 0x000fe2000fffe03f */
[----:B------:R0:W-:Y:S01]  /*53400*/  STL.64 [R1+0x6d0], R16 ;  /* 0x0006d01001007387 */ /* 0x0001e20000100a00 */
[----:B------:R1:W-:Y:S02]  /*53410*/  STL.64 [R1+0x6d8], R18 ;  /* 0x0006d81201007387 */ /* 0x0003e40000100a00 */
[----:B0-----:R-:W-:Y:S02]  /*53420*/  IMAD.MOV.U32 R17, RZ, RZ, R10 ;  /* 0x000000ffff117224 */ /* 0x001fe400078e000a */
[----:B------:R-:W-:Y:S02]  /*53430*/  IMAD.MOV.U32 R16, RZ, RZ, R11 ;  /* 0x000000ffff107224 */ /* 0x000fe400078e000b */
[----:B------:R-:W2:Y:S02]  /*53440*/  LDL.LU.64 R10, [R1+0x8390] ;  /* 0x00839000010a7983 */ /* 0x000ea40000300a00 */
[----:B--2---:R-:W-:Y:S01]  /*53450*/  HMMA.16816.F32.BF16 R4, R24, R10, R4 ;  /* 0x0000000a1804723c */ /* 0x004fe20000041804 */
[----:B-1----:R-:W-:-:S02]  /*53460*/  IMAD.MOV.U32 R19, RZ, RZ, R10 ;  /* 0x000000ffff137224 */ /* 0x002fc400078e000a */
        /* <DEDUP_REMOVED lines=8> */
[----:B------:R-:W2:Y:S02]  /*534f0*/  LDL.LU R18, [R1+0xf68] ;  /* 0x000f680001127983 */ /* 0x000ea40000300800 */
[----:B------:R-:W2:Y:S01]  /*53500*/  LDL.LU R19, [R1+0xf6c] ;  /* 0x000f6c0001137983 */ /* 0x000ea20000300800 */
        /* <DEDUP_REMOVED lines=8> */
[----:B--2---:R0:W-:Y:S01]  /*53590*/  STL.64 [R1+0x8328], R18 ;  /* 0x0083281201007387 */ /* 0x0041e20000100a00 */
[----:B------:R-:W-:Y:S03]  /*535a0*/  STL.64 [R1+0x8320], R16 ;  /* 0x0083201001007387 */ /* 0x000fe60000100a00 */
[----:B0-----:R-:W2:Y:S04]  /*535b0*/  LDL.LU.64 R18, [R1+0xb8] ;  /* 0x0000b80001127983 */ /* 0x001ea80000300a00 */
[----:B--2---:R0:W-:Y:S04]  /*535c0*/  STL.64 [R1+0x8338], R18 ;  /* 0x0083381201007387 */ /* 0x0041e80000100a00 */
[----:B0-----:R-:W2:Y:S01]  /*535d0*/  LDL.LU.64 R18, [R1+0xc8] ;  /* 0x0000c80001127983 */ /* 0x001ea20000300a00 */
[----:B----4-:R-:W-:Y:S03]  /*535e0*/  HMMA.16816.F32.BF16 R20, R24, R14, R20 ;  /* 0x0000000e1814723c */ /* 0x010fe60000041814 */
[----:B--2---:R0:W-:Y:S04]  /*535f0*/  STL.64 [R1+0x8350], R18 ;  /* 0x0083501201007387 */ /* 0x0041e80000100a00 */
[----:B0-----:R-:W2:Y:S04]  /*53600*/  LDL.LU.64 R18, [R1+0x38] ;  /* 0x0000380001127983 */ /* 0x001ea80000300a00 */
[----:B--2---:R0:W-:Y:S01]  /*53610*/  STL.64 [R1+0x8368], R18 ;  /* 0x0083681201007387 */ /* 0x0041e20000100a00 */
[----:B------:R-:W2:Y:S02]  /*53620*/  LDL.LU R16, [R1+0xf20] ;  /* 0x000f200001107983 */ /* 0x000ea40000300800 */
[----:B------:R-:W2:Y:S01]  /*53630*/  LDL.LU R17, [R1+0xf24] ;  /* 0x000f240001117983 */ /* 0x000ea20000300800 */
[----:B0-----:R-:W2:Y:S01]  /*53640*/  LDL.LU R18, [R1+0xf28] ;  /* 0x000f280001127983 */ /* 0x001ea20000300800 */
[----:B------:R-:W2:Y:S07]  /*53650*/  LDL.LU R19, [R1+0xf2c] ;  /* 0x000f2c0001137983 */ /* 0x000eae0000300800 */
[----:B------:R0:W-:Y:S02]  /*53660*/  STL.64 [R1+0x6b0], R20 ;  /* 0x0006b01401007387 */ /* 0x0001e40000100a00 */
[----:B------:R-:W-:Y:S02]  /*53670*/  STL.64 [R1+0x6b8], R22 ;  /* 0x0006b81601007387 */ /* 0x000fe40000100a00 */
[----:B0-----:R-:W-:-:S02]  /*53680*/  IMAD.MOV.U32 R21, RZ, RZ, R14 ;  /* 0x000000ffff157224 */ /* 0x001fc400078e000e */
[----:B------:R-:W-:Y:S02]  /*53690*/  IMAD.MOV.U32 R20, RZ, RZ, R15 ;  /* 0x000000ffff147224 */ /* 0x000fe400078e000f */
[----:B------:R-:W3:Y:S03]  /*536a0*/  LDL.LU.64 R14, [R1+0x8388] ;  /* 0x00838800010e7983 */ /* 0x000ee60000300a00 */
[----:B------:R0:W-:Y:S02]  /*536b0*/  STL.64 [R1+0x8330], R20 ;  /* 0x0083301401007387 */ /* 0x0001e40000100a00 */
[----:B0-----:R-:W4:Y:S01]  /*536c0*/  LDL.LU R20, [R1+0xf50] ;  /* 0x000f500001147983 */ /* 0x001f220000300800 */
        /* <DEDUP_REMOVED lines=9> */
[C---:B---3--:R-:W-:Y:S01]  /*53760*/  HMMA.16816.F32.BF16 R8, R24.reuse, R14, R8 ;  /* 0x0000000e1808723c */ /* 0x048fe20000041808 */
[----:B----4-:R-:W-:Y:S01]  /*53770*/  STL.64 [R1+0x8360], R22 ;  /* 0x0083601601007387 */ /* 0x010fe20000100a00 */
[----:B--2---:R0:W-:Y:S03]  /*53780*/  STL.64 [R1+0x8358], R20 ;  /* 0x0083581401007387 */ /* 0x0041e60000100a00 */
        /* <DEDUP_REMOVED lines=8> */
[----:B------:R-:W4:Y:S01]  /*53810*/  LDL.LU.64 R8, [R1+0x8378] ;  /* 0x0083780001087983 */ /* 0x000f220000300a00 */
[C---:B---3--:R-:W-:Y:S11]  /*53820*/  HMMA.16816.F32.BF16 R4, R24.reuse, R10, R4 ;  /* 0x0000000a1804723c */ /* 0x048ff60000041804 */
[----:B------:R-:W-:Y:S11]  /*53830*/  @!UPT UIADD3 URZ, URZ, URZ, URZ ;  /* 0x0000003f3f3ff290 */ /* 0x000ff6000fffe03f */
[----:B------:R-:W-:Y:S01]  /*53840*/  @!UPT UIADD3 URZ, URZ, URZ, URZ ;  /* 0x0000003f3f3ff290 */ /* 0x000fe2000fffe03f */
[----:B------:R-:W-:Y:S01]  /*53850*/  STL.64 [R1+0x690], R4 ;  /* 0x0006900401007387 */ /* 0x000fe20000100a00 */
[----:B------:R0:W-:Y:S03]  /*53860*/  STL.64 [R1+0x698], R6 ;  /* 0x0006980601007387 */ /* 0x0001e60000100a00 */
[----:B0-----:R-:W3:Y:S01]  /*53870*/  LDL.LU.64 R6, [R1+0x8370] ;  /* 0x0083700001067983 */ /* 0x001ee20000300a00 */
[----:B------:R0:W-:Y:S02]  /*53880*/  STL.64 [R1+0x8250], R10 ;  /* 0x0082500a01007387 */ /* 0x0001e40000100a00 */
[----:B----4-:R-:W-:Y:S01]  /*53890*/  STL.64 [R1+0x8248], R8 ;  /* 0x0082480801007387 */ /* 0x010fe20000100a00 */
[----:B0-----:R-:W4:Y:S01]  /*538a0*/  LDL.LU.64 R10, [R1+0x98] ;  /* 0x00009800010a7983 */ /* 0x001f220000300a00 */
[C---:B---3--:R-:W-:Y:S11]  /*538b0*/  HMMA.16816.F32.BF16 R16, R24.reuse, R6, R16 ;  /* 0x000000061810723c */ /* 0x048ff60000041810 */
[----:B------:R-:W-:Y:S11]  /*538c0*/  @!UPT UIADD3 URZ, URZ, URZ, URZ ;  /* 0x0000003f3f3ff290 */ /* 0x000ff6000fffe03f */
[----:B------:R-:W-:Y:S01]  /*538d0*/  @!UPT UIADD3 URZ, URZ, URZ, URZ ;  /* 0x0000003f3f3ff290 */ /* 0x000fe2000fffe03f */
        /* <DEDUP_REMOVED lines=14> */
[----:B0-----:R-:W4:Y:S01]  /*539c0*/  LDL.LU R4, [R1+0xf70] ;  /* 0x000f700001047983 */ /* 0x001f220000300800 */
[----:B------:R-:W4:Y:S02]  /*539d0*/  LDL.LU R5, [R1+0xf74] ;  /* 0x000f740001057983 */ /* 0x000f240000300800 */
[----:B------:R-:W4:Y:S02]  /*539e0*/  LDL.LU R6, [R1+0xf78] ;  /* 0x000f780001067983 */ /* 0x000f240000300800 */
        /* <DEDUP_REMOVED lines=12> */
[----:B0-----:R-:W3:Y:S01]  /*53ab0*/  LDL.LU.64 R14, [R1+0xa8] ;  /* 0x0000a800010e7983 */ /* 0x001ee20000300a00 */
[----:B--2---:R-:W-:Y:S01]  /*53ac0*/  HMMA.16816.F32.BF16 R20, R24, R18, R20 ;  /* 0x000000121814723c */ /* 0x004fe20000041814 */
[----:B------:R-:W-:-:S02]  /*53ad0*/  IMAD.MOV.U32 R2, RZ, RZ, R18 ;  /* 0x000000ffff027224 */ /* 0x000fc400078e0012 */
[----:B------:R-:W-:Y:S11]  /*53ae0*/  IMAD.MOV.U32 R0, RZ, RZ, R19 ;  /* 0x000000ffff007224 */ /* 0x000ff600078e0013 */
[----:B------:R-:W-:Y:S09]  /*53af0*/  @!UPT UIADD3 URZ, URZ, URZ, URZ ;  /* 0x0000003f3f3ff290 */ /* 0x000ff2000fffe03f */
[----:B------:R0:W-:Y:S01]  /*53b00*/  STL.64 [R1+0x850], R20 ;  /* 0x0008501401007387 */ /* 0x0001e20000100a00 */
[----:B------:R-:W-:Y:S03]  /*53b10*/  STL.64 [R1+0x858], R22 ;  /* 0x0008581601007387 */ /* 0x000fe60000100a00 */
[----:B0-----:R-:W2:Y:S01]  /*53b20*/  LDL.LU.64 R20, [R1+0x8330] ;  /* 0x0083300001147983 */ /* 0x001ea20000300a00 */
[----:B------:R-:W2:Y:S02]  /*53b30*/  LDL.LU.64 R18, [R1+0x8328] ;  /* 0x0083280001127983 */ /* 0x000ea40000300a00 */
[----:B------:R-:W2:Y:S01]  /*53b40*/  LDL.LU.64 R16, [R1+0x8320] ;  /* 0x0083200001107983 */ /* 0x000ea20000300a00 */
[----:B----4-:R-:W-:Y:S01]  /*53b50*/  HMMA.16816.F32.BF16 R4, R24, R10, R4 ;  /* 0x0000000a1804723c */ /* 0x010fe20000041804 */
[----:B------:R-:W-:Y:S01]  /*53b60*/  STL [R1+0x820c], R0 ;  /* 0x00820c0001007387 */ /* 0x000fe20000100800 */
[----:B------:R-:W-:Y:S02]  /*53b70*/  STL [R1+0x8208], R2 ;  /* 0x0082080201007387 */ /* 0x000fe40000100800 */
[----:B---3--:R-:W-:-:S02]  /*53b80*/  IMAD.MOV.U32 R28, RZ, RZ, R15 ;  /* 0x000000ffff1c7224 */ /* 0x008fc400078e000f */
[----:B------:R-:W-:Y:S02]  /*53b90*/  IMAD.MOV.U32 R29, RZ, RZ, R14 ;  /* 0x000000ffff1d7224 */ /* 0x000fe400078e000e */
[----:B--2---:R-:W-:Y:S11]  /*53ba0*/  HMMA.16816.F32.BF16 R16, R24, R14, R16 ;  /* 0x0000000e1810723c */ /* 0x004ff60000041810 */
[----:B------:R-:W-:Y:S11]  /*53bb0*/  @!UPT UIADD3 URZ, URZ, URZ, URZ ;  /* 0x0000003f3f3ff290 */ /* 0x000ff6000fffe03f */
[----:B------:R-:W-:Y:S01]  /*53bc0*/  @!UPT UIADD3 URZ, URZ, URZ, URZ ;  /* 0x0000003f3f3ff290 */ /* 0x000fe2000fffe03f */
[----:B------:R-:W-:Y:S01]  /*53bd0*/  STL.64 [R1+0x840], R16 ;  /* 0x0008401001007387 */ /* 0x000fe20000100a00 */
[----:B------:R0:W-:Y:S03]  /*53be0*/  STL.64 [R1+0x848], R18 ;  /* 0x0008481201007387 */ /* 0x0001e60000100a00 */
[----:B0-----:R-:W2:Y:S01]  /*53bf0*/  LDL.LU.64 R18, [R1+0x8318] ;  /* 0x0083180001127983 */ /* 0x001ea20000300a00 */
[----:B------:R-:W3:Y:S02]  /*53c00*/  LDL.LU.64 R16, [R1+0x8310] ;  /* 0x0083100001107983 */ /* 0x000ee40000300a00 */
[----:B------:R-:W-:Y:S02]  /*53c10*/  STL [R1+0x8214], R28 ;  /* 0x0082141c01007387 */ /* 0x000fe40000100800 */
[----:B------:R-:W-:Y:S01]  /*53c20*/  STL [R1+0x8210], R29 ;  /* 0x0082101d01007387 */ /* 0x000fe20000100800 */
[----:B------:R0:W-:Y:S01]  /*53c30*/  STL.64 [R1+0x830], R4 ;  /* 0x0008300401007387 */ /* 0x0001e20000100a00 */
[----:B------:R1:W-:Y:S03]  /*53c40*/  STL.64 [R1+0x838], R6 ;  /* 0x0008380601007387 */ /* 0x0003e60000100a00 */
[----:B0-----:R-:W4:Y:S01]  /*53c50*/  LDL.LU R4, [R1+0x1010] ;  /* 0x0010100001047983 */ /* 0x001f220000300800 */
[----:B------:R-:W4:Y:S02]  /*53c60*/  LDL.LU R5, [R1+0x1014] ;  /* 0x0010140001057983 */ /* 0x000f240000300800 */
[----:B-1----:R-:W2:Y:S02]  /*53c70*/  LDL.LU R6, [R1+0x1018] ;  /* 0x0010180001067983 */ /* 0x002ea40000300800 */
[----:B------:R-:W2:Y:S02]  /*53c80*/  LDL.LU R7, [R1+0x101c] ;  /* 0x00101c0001077983 */ /* 0x000ea40000300800 */
[----:B------:R-:W-:-:S02]  /*53c90*/  IMAD.MOV.U32 R0, RZ, RZ, R10 ;  /* 0x000000ffff007224 */ /* 0x000fc400078e000a */
[----:B------:R-:W-:Y:S01]  /*53ca0*/  IMAD.MOV.U32 R2, RZ, RZ, R11 ;  /* 0x000000ffff027224 */ /* 0x000fe200078e000b */
[----:B--2---:R-:W-:Y:S01]  /*53cb0*/  STL.64 [R1+0x8270], R6 ;  /* 0x0082700601007387 */ /* 0x004fe20000100a00 */
[----:B----4-:R-:W-:Y:S02]  /*53cc0*/  STL.64 [R1+0x8268], R4 ;  /* 0x0082680401007387 */ /* 0x010fe40000100a00 */
[----:B------:R-:W2:Y:S02]  /*53cd0*/  LDL.LU R8, [R1+0x1000] ;  /* 0x0010000001087983 */ /* 0x000ea40000300800 */
[----:B------:R-:W2:Y:S01]  /*53ce0*/  LDL.LU R9, [R1+0x1004] ;  /* 0x0010040001097983 */ /* 0x000ea20000300800 */
[----:B------:R-:W4:Y:S01]  /*53cf0*/  LDL.LU R10, [R1+0x1008] ;  /* 0x00100800010a7983 */ /* 0x000f220000300800 */
[----:B------:R-:W4:Y:S02]  /*53d00*/  LDL.LU R11, [R1+0x100c] ;  /* 0x00100c00010b7983 */ /* 0x000f240000300800 */
[----:B------:R-:W-:-:S02]  /*53d10*/  IMAD.MOV.U32 R14, RZ, RZ, R21 ;  /* 0x000000ffff0e7224 */ /* 0x000fc400078e0015 */
[----:B------:R-:W-:Y:S01]  /*53d20*/  IMAD.MOV.U32 R15, RZ, RZ, R20 ;  /* 0x000000ffff0f7224 */ /* 0x000fe200078e0014 */
[----:B----4-:R0:W-:Y:S01]  /*53d30*/  STL.64 [R1+0x8280], R10 ;  /* 0x0082800a01007387 */ /* 0x0101e20000100a00 */
[----:B--2---:R-:W-:Y:S03]  /*53d40*/  STL.64 [R1+0x8278], R8 ;  /* 0x0082780801007387 */ /* 0x004fe60000100a00 */
[----:B------:R1:W-:Y:S02]  /*53d50*/  STL.64 [R1+0x8288], R14 ;  /* 0x0082880e01007387 */ /* 0x0003e40000100a00 */
[----:B0-----:R-:W-:Y:S02]  /*53d60*/  IMAD.MOV.U32 R10, RZ, RZ, R19 ;  /* 0x000000ffff0a7224 */ /* 0x001fe400078e0013 */
[----:B------:R-:W-:-:S05]  /*53d70*/  IMAD.MOV.U32 R11, RZ, RZ, R18 ;  /* 0x000000ffff0b7224 */ /* 0x000fca00078e0012 */
[----:B------:R-:W-:Y:S01]  /*53d80*/  STL.64 [R1+0x8290], R10 ;  /* 0x0082900a01007387 */ /* 0x000fe20000100a00 */
[----:B------:R-:W2:Y:S02]  /*53d90*/  LDL.LU R12, [R1+0xfe0] ;  /* 0x000fe000010c7983 */ /* 0x000ea40000300800 */
[----:B------:R-:W2:Y:S02]  /*53da0*/  LDL.LU R13, [R1+0xfe4] ;  /* 0x000fe400010d7983 */ /* 0x000ea40000300800 */
[----:B-1----:R-:W4:Y:S01]  /*53db0*/  LDL.LU R14, [R1+0xfe8] ;  /* 0x000fe800010e7983 */ /* 0x002f220000300800 */
[----:B------:R-:W4:Y:S04]  /*53dc0*/  LDL.LU R15, [R1+0xfec] ;  /* 0x000fec00010f7983 */ /* 0x000f280000300800 */
[----:B----4-:R-:W-:Y:S01]  /*53dd0*/  STL.64 [R1+0x82a0], R14 ;  /* 0x0082a00e01007387 */ /* 0x010fe20000100a00 */
[----:B--2---:R-:W-:Y:S02]  /*53de0*/  STL.64 [R1+0x8298], R12 ;  /* 0x0082980c01007387 */ /* 0x004fe40000100a00 */
[----:B------:R-:W2:Y:S02]  /*53df0*/  LDL.LU R20, [R1+0xfc0] ;  /* 0x000fc00001147983 */ /* 0x000ea40000300800 */
[----:B------:R-:W2:Y:S01]  /*53e00*/  LDL.LU R21, [R1+0xfc4] ;  /* 0x000fc40001157983 */ /* 0x000ea20000300800 */
[----:B------:R-:W4:Y:S01]  /*53e10*/  LDL.LU R22, [R1+0xfc8] ;  /* 0x000fc80001167983 */ /* 0x000f220000300800 */
[----:B------:R-:W4:Y:S03]  /*53e20*/  LDL.LU R23, [R1+0xfcc] ;  /* 0x000fcc0001177983 */ /* 0x000f260000300800 */
[----:B----4-:R0:W-:Y:S01]  /*53e30*/  STL.64 [R1+0x82d0], R22 ;  /* 0x0082d01601007387 */ /* 0x0101e20000100a00 */
[----:B--2---:R-:W-:Y:S03]  /*53e40*/  STL.64 [R1+0x82c8], R20 ;  /* 0x0082c81401007387 */ /* 0x004fe60000100a00 */
[----:B0-----:R-:W2:Y:S04]  /*53e50*/  LDL.LU.64 R22, [R1+0x68] ;  /* 0x0000680001167983 */ /* 0x001ea80000300a00 */
[----:B--2---:R0:W-:Y:S04]  /*53e60*/  STL.64 [R1+0x82e0], R22 ;  /* 0x0082e01601007387 */ /* 0x0041e80000100a00 */
[----:B0-----:R-:W2:Y:S04]  /*53e70*/  LDL.LU.64 R22, [R1+0x78] ;  /* 0x0000780001167983 */ /* 0x001ea80000300a00 */
[----:B--2---:R0:W-:Y:S04]  /*53e80*/  STL.64 [R1+0x82f8], R22 ;  /* 0x0082f81601007387 */ /* 0x0041e80000100a00 */
[----:B0-----:R-:W2:Y:S01]  /*53e90*/  LDL.LU.64 R22, [R1+0x88] ;  /* 0x0000880001167983 */ /* 0x001ea20000300a00 */
[----:B------:R-:W4:Y:S02]  /*53ea0*/  LDL.LU.64 R18, [R1+0x58] ;  /* 0x0000580001127983 */ /* 0x000f240000300a00 */
[----:B---3--:R-:W-:-:S02]  /*53eb0*/  IMAD.MOV.U32 R11, RZ, RZ, R16 ;  /* 0x000000ffff0b7224 */ /* 0x008fc400078e0010 */
[----:B------:R-:W-:Y:S01]  /*53ec0*/  IMAD.MOV.U32 R10, RZ, RZ, R17 ;  /* 0x000000ffff0a7224 */ /* 0x000fe200078e0011 */
[----:B----4-:R0:W-:Y:S01]  /*53ed0*/  STL.64 [R1+0x82d8], R18 ;  /* 0x0082d81201007387 */ /* 0x0101e20000100a00 */
[----:B------:R-:W3:Y:S02]  /*53ee0*/  LDL.LU R16, [R1+0xfa0] ;  /* 0x000fa00001107983 */ /* 0x000ee40000300800 */
[----:B------:R-:W3:Y:S01]  /*53ef0*/  LDL.LU R17, [R1+0xfa4] ;  /* 0x000fa40001117983 */ /* 0x000ee20000300800 */
[----:B0-----:R-:W4:Y:S01]  /*53f00*/  LDL.LU R18, [R1+0xfa8] ;  /* 0x000fa80001127983 */ /* 0x001f220000300800 */
[----:B------:R-:W4:Y:S03]  /*53f10*/  LDL.LU R19, [R1+0xfac] ;  /* 0x000fac0001137983 */ /* 0x000f260000300800 */
[----:B----4-:R-:W-:Y:S01]  /*53f20*/  STL.64 [R1+0x82f0], R18 ;  /* 0x0082f01201007387 */ /* 0x010fe20000100a00 */
[----:B---3--:R0:W-:Y:S03]  /*53f30*/  STL.64 [R1+0x82e8], R16 ;  /* 0x0082e81001007387 */ /* 0x0081e60000100a00 */
        /* <DEDUP_REMOVED lines=10> */
[----:B------:R0:W-:Y:S01]  /*53fe0*/  STL.64 [R1+0x82b8], R10 ;  /* 0x0082b80a01007387 */ /* 0x0001e20000100a00 */
[----:B------:R-:W4:Y:S02]  /*53ff0*/  LDL.LU R8, [R1+0xfb0] ;  /* 0x000fb00001087983 */ /* 0x000f240000300800 */
[----:B------:R-:W4:Y:S01]  /*54000*/  LDL.LU R9, [R1+0xfb4] ;  /* 0x000fb40001097983 */ /* 0x000f220000300800 */
[----:B0-----:R-:W4:Y:S01]  /*54010*/  LDL.LU R10, [R1+0xfb8] ;  /* 0x000fb800010a7983 */ /* 0x001f220000300800 */
        /* <DEDUP_REMOVED lines=9> */
[----:B------:R-:W-:Y:S02]  /*540b0*/  STL [R1+0x821c], R2 ;  /* 0x00821c0201007387 */ /* 0x000fe40000100800 */
[----:B------:R-:W-:Y:S02]  /*540c0*/  STL [R1+0x8218], R0 ;  /* 0x0082180001007387 */ /* 0x000fe40000100800 */
[----:B--2---:R-:W-:-:S02]  /*540d0*/  IMAD.MOV.U32 R28, RZ, RZ, R22 ;  /* 0x000000ffff1c7224 */ /* 0x004fc400078e0016 */
[----:B------:R-:W-:Y:S01]  /*540e0*/  IMAD.MOV.U32 R29, RZ, RZ, R23 ;  /* 0x000000ffff1d7224 */ /* 0x000fe200078e0017 */
[C---:B---3--:R-:W-:Y:S11]  /*540f0*/  HMMA.16816.F32.BF16 R16, R24.reuse, R22, R16 ;  /* 0x000000161810723c */ /* 0x048ff60000041810 */
[----:B------:R-:W-:Y:S11]  /*54100*/  @!UPT UIADD3 URZ, URZ, URZ, URZ ;  /* 0x0000003f3f3ff290 */ /* 0x000ff6000fffe03f */
[----:B------:R-:W-:Y:S01]  /*54110*/  @!UPT UIADD3 URZ, URZ, URZ, URZ ;  /* 0x0000003f3f3ff290 */ /* 0x000fe2000fffe03f */
[----:B------:R-:W-:Y:S01]  /*54120*/  STL.64 [R1+0x820], R16 ;  /* 0x0008201001007387 */ /* 0x000fe20000100a00 */
[----:B------:R0:W-:Y:S03]  /*54130*/  STL.64 [R1+0x828], R18 ;  /* 0x0008281201007387 */ /* 0x0001e60000100a00 */
[----:B0-----:R-:W2:Y:S01]  /*54140*/  LDL.LU.64 R18, [R1+0x8308] ;  /* 0x0083080001127983 */ /* 0x001ea20000300a00 */
[----:B------:R-:W2:Y:S02]  /*54150*/  LDL.LU.64 R16, [R1+0x8300] ;  /* 0x0083000001107983 */ /* 0x000ea40000300a00 */
[----:B------:R-:W2:Y:S02]  /*54160*/  LDL.LU.64 R22, [R1+0x82f8] ;  /* 0x0082f80001167983 */ /* 0x000ea40000300a00 */
[----:B------:R-:W-:Y:S01]  /*54170*/  STL [R1+0x8224], R29 ;  /* 0x0082241d01007387 */ /* 0x000fe20000100800 */
[----:B------:R-:W-:Y:S01]  /*54180*/  STL [R1+0x8220], R28 ;  /* 0x0082201c01007387 */ /* 0x000fe20000100800 */
        /* <DEDUP_REMOVED lines=22> */
[C---:B--2---:R-:W-:Y:S11]  /*542f0*/  HMMA.16816.F32.BF16 R20, R24.reuse, R18, R20 ;  /* 0x000000121814723c */ /* 0x044ff60000041814 */
[----:B------:R-:W-:Y:S11]  /*54300*/  @!UPT UIADD3 URZ, URZ, URZ, URZ ;  /* 0x0000003f3f3ff290 */ /* 0x000ff6000fffe03f */
[----:B------:R-:W-:Y:S01]  /*54310*/  @!UPT UIADD3 URZ, URZ, URZ, URZ ;  /* 0x0000003f3f3ff290 */ /* 0x000fe2000fffe03f */
[----:B------:R-:W-:Y:S01]  /*54320*/  STL.64 [R1+0x7f0], R20 ;  /* 0x0007f01401007387 */ /* 0x000fe20000100a00 */
[----:B------:R0:W-:Y:S03]  /*54330*/  STL.64 [R1+0x7f8], R22 ;  /* 0x0007f81601007387 */ /* 0x0001e60000100a00 */
[----:B0-----:R-:W4:Y:S01]  /*54340*/  LDL.LU.64 R22, [R1+0x82c0] ;  /* 0x0082c00001167983 */ /* 0x001f220000300a00 */
[----:B------:R-:W2:Y:S01]  /*54350*/  LDL R16, [R1+0x2a34] ;  /* 0x002a340001107983 */ /* 0x000ea20000100800 */
[----:B----4-:R-:W-:Y:S02]  /*54360*/  HMMA.16816.F32.BF16 R24, R24, R22, R8 ;  /* 0x000000161818723c */ /* 0x010fe40000041808 */
[----:B------:R-:W3:Y:S01]  /*54370*/  LDL.LU.64 R10, [R1+0x82b8] ;  /* 0x0082b800010a7983 */ /* 0x000ee20000300a00 */
[----:B------:R-:W-:Y:S02]  /*54380*/  IMAD.MOV.U32 R28, RZ, RZ, R22 ;  /* 0x000000ffff1c7224 */ /* 0x000fe400078e0016 */
        /* <DEDUP_REMOVED lines=23> */
[----:B------:R-:W2:Y:S01]  /*54500*/  LDL.LU.64 R8, [R1+0x8278] ;  /* 0x0082780001087983 */ /* 0x000ea20000300a00 */
[C---:B---3--:R-:W-:Y:S02]  /*54510*/  HMMA.16816.F32.BF16 R12, R20.reuse, R14, R4 ;  /* 0x0000000e140c723c */ /* 0x048fe40000041804 */
[----:B------:R-:W3:Y:S01]  /*54520*/  LDL.LU.64 R6, [R1+0x8270] ;  /* 0x0082700001067983 */ /* 0x000ee20000300a00 */
[----:B------:R-:W3:Y:S11]  /*54530*/  LDL.LU.64 R4, [R1+0x8268] ;  /* 0x0082680001047983 */ /* 0x000ef60000300a00 */
[----:B------:R-:W-:Y:S09]  /*54540*/  @!UPT UIADD3 URZ, URZ, URZ, URZ ;  /* 0x0000003f3f3ff290 */ /* 0x000ff2000fffe03f */
[----:B------:R-:W-:Y:S01]  /*54550*/  STL.64 [R1+0x630], R12 ;  /* 0x0006300c01007387 */ /* 0x000fe20000100a00 */
[----:B------:R0:W-:Y:S03]  /*54560*/  STL.64 [R1+0x638], R14 ;  /* 0x0006380e01007387 */ /* 0x0001e60000100a00 */
[----:B0-----:R-:W2:Y:S01]  /*54570*/  LDL.LU.64 R14, [R1+0x8260] ;  /* 0x00826000010e7983 */ /* 0x001ea20000300a00 */
[----:B------:R-:W3:Y:S01]  /*54580*/  LDL.LU.64 R12, [R1+0x8258] ;  /* 0x00825800010c7983 */ /* 0x000ee20000300a00 */
[C---:B--2---:R-:W-:Y:S11]  /*54590*/  HMMA.16816.F32.BF16 R8, R20.reuse, R14, R8 ;  /* 0x0000000e1408723c */ /* 0x044ff60000041808 */
[----:B------:R-:W-:Y:S11]  /*545a0*/  @!UPT UIADD3 URZ, URZ, URZ, URZ ;  /* 0x0000003f3f3ff290 */ /* 0x000ff6000fffe03f */
[----:B------:R-:W-:Y:S01]  /*545b0*/  @!UPT UIADD3 URZ, URZ, URZ, URZ ;  /* 0x0000003f3f3ff290 */ /* 0x000fe2000fffe03f */
[----:B------:R-:W-:Y:S01]  /*545c0*/  STL.64 [R1+0x620], R8 ;  /* 0x0006200801007387 */ /* 0x000fe20000100a00 */
[----:B------:R0:W-:Y:S03]  /*545d0*/  STL.64 [R1+0x628], R10 ;  /* 0x0006280a01007387 */ /* 0x0001e60000100a00 */
[----:B0-----:R-:W3:Y:S01]  /*545e0*/  LDL.LU.64 R10, [R1+0x8250] ;  /* 0x00825000010a7983 */ /* 0x001ee20000300a00 */
[----:B------:R-:W2:Y:S01]  /*545f0*/  LDL.LU.64 R8, [R1+0x8248] ;  /* 0x0082480001087983 */ /* 0x000ea20000300a00 */
[C---:B---3--:R-:W-:Y:S11]  /*54600*/  HMMA.16816.F32.BF16 R4, R20.reuse, R10, R4 ;  /* 0x0000000a1404723c */ /* 0x048ff60000041804 */
[----:B------:R-:W-:Y:S11]  /*54610*/  @!UPT UIADD3 URZ, URZ, URZ, URZ ;  /* 0x0000003f3f3ff290 */ /* 0x000ff6000fffe03f */
[----:B------:R-:W-:Y:S01]  /*54620*/  @!UPT UIADD3 URZ, URZ, URZ, URZ ;  /* 0x0000003f3f3ff290 */ /* 0x000fe2000fffe03f */
[----:B------:R-:W-:Y:S01]  /*54630*/  STL.64 [R1+0x610], R4 ;  /* 0x0006100401007387 */ /* 0x000fe20000100a00 */
[----:B------:R0:W-:Y:S03]  /*54640*/  STL.64 [R1+0x618], R6 ;  /* 0x0006180601007387 */ /* 0x0001e60000100a00 */
[----:B0-----:R-:W4:Y:S01]  /*54650*/  LDL.LU.64 R6, [R1+0x8240] ;  /* 0x0082400001067983 */ /* 0x001f220000300a00 */
[----:B------:R-:W3:Y:S01]  /*54660*/  LDL.LU.64 R4, [R1+0x8238] ;  /* 0x0082380001047983 */ /* 0x000ee20000300a00 */
[----:B----4-:R-:W-:Y:S11]  /*54670*/  HMMA.16816.F32.BF16 R24, R20, R6, R24 ;  /* 0x000000061418723c */ /* 0x010ff60000041818 */
[----:B------:R-:W-:Y:S11]  /*54680*/  @!UPT UIADD3 URZ, URZ, URZ, URZ ;  /* 0x0000003f3f3ff290 */ /* 0x000ff6000fffe03f */
[----:B------:R-:W-:Y:S01]  /*54690*/  @!UPT UIADD3 URZ, URZ, URZ, URZ ;  /* 0x0000003f3f3ff290 */ /* 0x000fe2000fffe03f */
[----:B------:R-:W-:Y:S01]  /*546a0*/  STL.64 [R1+0x600], R24 ;  /* 0x0006001801007387 */ /* 0x000fe20000100a00 */
[----:B------:R-:W-:Y:S02]  /*546b0*/  STL.64 [R1+0x608], R26 ;  /* 0x0006081a01007387 */ /* 0x000fe40000100a00 */
[----:B------:R-:W0:Y:S02]  /*546c0*/  LDSM.16.MT88.4 R24, [R3+0x8000] ;  /* 0x008000000318783b */ /* 0x000e240000004200 */
[----:B0-----:R0:W-:Y:S02]  /*546d0*/  STL.64 [R1+0x8150], R26 ;  /* 0x0081501a01007387 */ /* 0x0011e40000100a00 */
[----:B0-----:R-:W-:Y:S02]  /*546e0*/  IMAD.MOV.U32 R26, RZ, RZ, R13 ;  /* 0x000000ffff1a7224 */ /* 0x001fe400078e000d */
[----:B------:R-:W-:Y:S02]  /*546f0*/  IMAD.MOV.U32 R27, RZ, RZ, R12 ;  /* 0x000000ffff1b7224 */ /* 0x000fe400078e000c */
[----:B------:R-:W0:Y:S04]  /*54700*/  LDSM.16.M88.4 R12, [R16+0x20000] ;  /* 0x02000000100c783b */ /* 0x000e280000000200 */
[----:B------:R-:W-:Y:S04]  /*54710*/  STL.64 [R1+0x8148], R24 ;  /* 0x0081481801007387 */ /* 0x000fe80000100a00 */
[----:B0-----:R-:W-:Y:S01]  /*54720*/  STL.64 [R1+0x20], R12 ;  /* 0x0000200c01007387 */ /* 0x001fe20000100a00 */
[----:B------:R-:W-:Y:S02]  /*54730*/  STL.64 [R1+0x28], R14 ;  /* 0x0000280e01007387 */ /* 0x000fe40000100a00 */
[----:B------:R-:W0:Y:S02]  /*54740*/  LDSM.16.M88.4 R12, [R16+0x22000] ;  /* 0x02200000100c783b */ /* 0x000e240000000200 */
[----:B0-----:R-:W-:Y:S02]  /*54750*/  STL.64 [R1+0x10], R12 ;  /* 0x0000100c01007387 */ /* 0x001fe40000100a00 */
[----:B------:R-:W-:Y:S02]  /*54760*/  STL.64 [R1+0x18], R14 ;  /* 0x0000180e01007387 */ /* 0x000fe40000100a00 */
[----:B------:R-:W0:Y:S02]  /*54770*/  LDSM.16.M88.4 R12, [R16+0x24000] ;  /* 0x02400000100c783b */ /* 0x000e240000000200 */
[----:B0-----:R-:W-:Y:S02]  /*54780*/  STL.64 [R1], R12 ;  /* 0x0000000c01007387 */ /* 0x001fe40000100a00 */
[----:B------:R-:W-:Y:S02]  /*54790*/  STL.64 [R1+0x8], R14 ;  /* 0x0000080e01007387 */ /* 0x000fe40000100a00 */
[----:B------:R-:W0:Y:S02]  /*547a0*/  LDSM.16.M88.4 R12, [R16+0x26000] ;  /* 0x02600000100c783b */ /* 0x000e240000000200 */
[----:B0-----:R2:W-:Y:S02]  /*547b0*/  STL.64 [R1+0x8110], R14 ;  /* 0x0081100e01007387 */ /* 0x0015e40000100a00 */
[----:B--2---:R-:W-:-:S02]  /*547c0*/  IMAD.MOV.U32 R14, RZ, RZ, R9 ;  /* 0x000000ffff0e7224 */ /* 0x004fc400078e0009 */
[----:B------:R-:W-:Y:S02]  /*547d0*/  IMAD.MOV.U32 R15, RZ, RZ, R8 ;  /* 0x000000ffff0f7224 */ /* 0x000fe400078e0008 */
[----:B------:R-:W0:Y:S04]  /*547e0*/  LDSM.16.M88.4 R8, [R16+0x28000] ;  /* 0x028000001008783b */ /* 0x000e280000000200 */
[----:B------:R1:W-:Y:S04]  /*547f0*/  STL.64 [R1+0x8108], R12 ;  /* 0x0081080c01007387 */ /* 0x0003e80000100a00 */
[----:B-1----:R-:W2:Y:S01]  /*54800*/  LDL.LU R12, [R1+0x1040] ;  /* 0x00104000010c7983 */ /* 0x002ea20000300800 */
[----:B------:R-:W2:Y:S03]  /*54810*/  LDL.LU R13, [R1+0x1044] ;  /* 0x00104400010d7983 */ /* 0x000ea60000300800 */
[----:B0-----:R3:W-:Y:S01]  /*54820*/  STL [R1+0x6fb4], R10 ;  /* 0x006fb40a01007387 */ /* 0x0017e20000100800 */
[----:B------:R0:W-:Y:S02]  /*54830*/  STL [R1+0x6fb0], R11 ;  /* 0x006fb00b01007387 */ /* 0x0001e40000100800 */
[----:B---3--:R-:W-:-:S02]  /*54840*/  IMAD.MOV.U32 R10, RZ, RZ, R5 ;  /* 0x000000ffff0a7224 */ /* 0x008fc400078e0005 */
[----:B0-----:R-:W-:Y:S02]  /*54850*/  IMAD.MOV.U32 R11, RZ, RZ, R4 ;  /* 0x000000ffff0b7224 */ /* 0x001fe400078e0004 */
[----:B------:R-:W0:Y:S04]  /*54860*/  LDSM.16.M88.4 R4, [R16+0x2a000] ;  /* 0x02a000001004783b */ /* 0x000e280000000200 */
[----:B------:R-:W-:Y:S04]  /*54870*/  STL.64 [R1+0x8200], R8 ;  /* 0x0082000801007387 */ /* 0x000fe80000100a00 */
[----:B0-----:R-:W-:Y:S01]  /*54880*/  STL [R1+0x6f84], R6 ;  /* 0x006f840601007387 */ /* 0x001fe20000100800 */
[----:B------:R-:W-:Y:S02]  /*54890*/  STL [R1+0x6f80], R7 ;  /* 0x006f800701007387 */ /* 0x000fe40000100800 */
[----:B------:R0:W-:Y:S02]  /*548a0*/  STL.64 [R1+0x8130], R4 ;  /* 0x0081300401007387 */ /* 0x0001e40000100a00 */
[----:B0-----:R-:W3:Y:S01]  /*548b0*/  LDL.LU R4, [R1+0x1030] ;  /* 0x0010300001047983 */ /* 0x001ee20000300800 */
[----:B------:R-:W3:Y:S02]  /*548c0*/  LDL.LU R5, [R1+0x1034] ;  /* 0x0010340001057983 */ /* 0x000ee40000300800 */
[----:B------:R-:W3:Y:S02]  /*548d0*/  LDL.LU R6, [R1+0x1038] ;  /* 0x0010380001067983 */ /* 0x000ee40000300800 */
[----:B------:R-:W3:Y:S02]  /*548e0*/  LDL.LU R7, [R1+0x103c] ;  /* 0x00103c0001077983 */ /* 0x000ee40000300800 */
[----:B------:R-:W-:-:S02]  /*548f0*/  IMAD.MOV.U32 R0, RZ, RZ, R18 ;  /* 0x000000ffff007224 */ /* 0x000fc400078e0012 */
[----:B------:R-:W-:Y:S01]  /*54900*/  IMAD.MOV.U32 R2, RZ, RZ, R19 ;  /* 0x000000ffff027224 */ /* 0x000fe200078e0013 */
[C---:B---3--:R-:W-:Y:S01]  /*54910*/  HMMA.16816.F32.BF16 R4, R20.reuse, R10, R4 ;  /* 0x0000000a1404723c */ /* 0x048fe20000041804 */
[----:B------:R-:W0:Y:S11]  /*54920*/  LDSM.16.M88.4 R8, [R16+0x2c000] ;  /* 0x02c000001008783b */ /* 0x000e360000000200 */
[----:B------:R-:W-:Y:S11]  /*54930*/  @!UPT UIADD3 URZ, URZ, URZ, URZ ;  /* 0x0000003f3f3ff290 */ /* 0x000ff6000fffe03f */
[----:B------:R-:W-:Y:S01]  /*54940*/  STL.64 [R1+0x5f0], R4 ;  /* 0x0005f00401007387 */ /* 0x000fe20000100a00 */
[----:B------:R-:W-:Y:S02]  /*54950*/  STL.64 [R1+0x5f8], R6 ;  /* 0x0005f80601007387 */ /* 0x000fe40000100a00 */
[----:B------:R-:W1:Y:S01]  /*54960*/  LDSM.16.M88.4 R4, [R16+0x2e000] ;  /* 0x02e000001004783b */ /* 0x000e620000000200 */
[----:B0-----:R-:W-:Y:S03]  /*54970*/  STL.64 [R1+0x30], R8 ;  /* 0x0000300801007387 */ /* 0x001fe60000100a00 */
[----:B------:R-:W-:Y:S02]  /*54980*/  STL.64 [R1+0x38], R10 ;  /* 0x0000380a01007387 */ /* 0x000fe40000100a00 */
[----:B------:R-:W0:Y:S01]  /*54990*/  LDSM.16.M88.4 R8, [R16+0x30000] ;  /* 0x030000001008783b */ /* 0x000e220000000200 */
[----:B-1----:R-:W-:Y:S03]  /*549a0*/  STL.64 [R1+0x150], R4 ;  /* 0x0001500401007387 */ /* 0x002fe60000100a00 */
        /* <DEDUP_REMOVED lines=19> */
[----:B------:R-:W-:Y:S02]  /*54ae0*/  LDSM.16.M88.4 R4, [R16+0x3e000] ;  /* 0x03e000001004783b */ /* 0x000fe40000000200 */
[----:B------:R-:W1:Y:S04]  /*54af0*/  LDSM.16.MT88.4 R16, [R3+0x8080] ;  /* 0x008080000310783b */ /* 0x000e680000004200 */
[----:B0-----:R-:W-:Y:S01]  /*54b00*/  STL.64 [R1+0xe0], R8 ;  /* 0x0000e00801007387 */ /* 0x001fe20000100a00 */
[----:B------:R-:W-:Y:S03]  /*54b10*/  STL.64 [R1+0xe8], R10 ;  /* 0x0000e80a01007387 */ /* 0x000fe60000100a00 */
[----:B-1----:R-:W-:Y:S01]  /*54b20*/  STL.64 [R1+0x8078], R18 ;  /* 0x0080781201007387 */ /* 0x002fe20000100a00 */
[----:B------:R-:W-:Y:S02]  /*54b30*/  STL.64 [R1+0xd0], R4 ;  /* 0x0000d00401007387 */ /* 0x000fe40000100a00 */
[----:B------:R2:W-:Y:S02]  /*54b40*/  STL.64 [R1+0xd8], R6 ;  /* 0x0000d80601007387 */ /* 0x0005e40000100a00 */
[----:B--2---:R-:W-:Y:S01]  /*54b50*/  HMMA.16816.F32.BF16 R4, R20, R26, R12 ;  /* 0x0000001a1404723c */ /* 0x004fe2000004180c */
[----:B------:R0:W-:Y:S04]  /*54b60*/  STL.64 [R1+0x8070], R16 ;  /* 0x0080701001007387 */ /* 0x0001e80000100a00 */
[----:B0-----:R-:W2:Y:S11]  /*54b70*/  LDL.LU R16, [R1+0x13a0] ;  /* 0x0013a00001107983 */ /* 0x001eb60000300800 */
[----:B------:R-:W-:Y:S07]  /*54b80*/  @!UPT UIADD3 URZ, URZ, URZ, URZ ;  /* 0x0000003f3f3ff290 */ /* 0x000fee000fffe03f */
[----:B------:R-:W-:Y:S01]  /*54b90*/  STL.64 [R1+0x5e0], R4 ;  /* 0x0005e00401007387 */ /* 0x000fe20000100a00 */
[----:B------:R-:W-:Y:S02]  /*54ba0*/  STL.64 [R1+0x5e8], R6 ;  /* 0x0005e80601007387 */ /* 0x000fe40000100a00 */
[----:B------:R-:W2:Y:S02]  /*54bb0*/  LDL.LU R17, [R1+0x13a4] ;  /* 0x0013a40001117983 */ /* 0x000ea40000300800 */
[----:B------:R-:W3:Y:S01]  /*54bc0*/  LDL.LU R18, [R1+0x13a8] ;  /* 0x0013a80001127983 */ /* 0x000ee20000300800 */
[----:B------:R-:W3:Y:S01]  /*54bd0*/  LDL.LU R19, [R1+0x13ac] ;  /* 0x0013ac0001137983 */ /* 0x000ee20000300800 */
[----:B------:R-:W-:Y:S02]  /*54be0*/  IMAD.MOV.U32 R26, RZ, RZ, R28 ;  /* 0x000000ffff1a7224 */ /* 0x000fe400078e001c */
[----:B------:R-:W-:Y:S02]  /*54bf0*/  IMAD.MOV.U32 R27, RZ, RZ, R29 ;  /* 0x000000ffff1b7224 */ /* 0x000fe400078e001d */
[----:B------:R-:W4:Y:S01]  /*54c00*/  LDL.LU R28, [R1+0x8234] ;  /* 0x00823400011c7983 */ /* 0x000f220000300800 */
[----:B------:R-:W4:Y:S02]  /*54c10*/  LDL.LU R29, [R1+0x8230] ;  /* 0x00823000011d7983 */ /* 0x000f240000300800 */
[----:B------:R-:W-:Y:S02]  /*54c20*/  STL.64 [R1+0x8168], R26 ;  /* 0x0081681a01007387 */ /* 0x000fe40000100a00 */
[----:B---3--:R-:W-:Y:S01]  /*54c30*/  STL.64 [R1+0x8140], R18 ;  /* 0x0081401201007387 */ /* 0x008fe20000100a00 */
[----:B--2---:R0:W-:Y:S03]  /*54c40*/  STL.64 [R1+0x8138], R16 ;  /* 0x0081381001007387 */ /* 0x0041e60000100a00 */
[----:B0-----:R-:W2:Y:S01]  /*54c50*/  LDL.LU R16, [R1+0x13b0] ;  /* 0x0013b00001107983 */ /* 0x001ea20000300800 */
[----:B------:R-:W2:Y:S02]  /*54c60*/  LDL.LU R17, [R1+0x13b4] ;  /* 0x0013b40001117983 */ /* 0x000ea40000300800 */
[----:B------:R-:W3:Y:S02]  /*54c70*/  LDL.LU R18, [R1+0x13b8] ;  /* 0x0013b80001127983 */ /* 0x000ee40000300800 */
[----:B------:R-:W3:Y:S02]  /*54c80*/  LDL.LU R19, [R1+0x13bc] ;  /* 0x0013bc0001137983 */ /* 0x000ee40000300800 */
[----:B------:R-:W-:-:S02]  /*54c90*/  IMAD.MOV.U32 R26, RZ, RZ, R0 ;  /* 0x000000ffff1a7224 */ /* 0x000fc400078e0000 */
[----:B------:R-:W-:Y:S01]  /*54ca0*/  IMAD.MOV.U32 R27, RZ, RZ, R2 ;  /* 0x000000ffff1b7224 */ /* 0x000fe200078e0002 */
[----:B------:R-:W4:Y:S01]  /*54cb0*/  LDL.LU R0, [R1+0x822c] ;  /* 0x00822c0001007983 */ /* 0x000f220000300800 */
[----:B------:R-:W4:Y:S03]  /*54cc0*/  LDL.LU R2, [R1+0x8228] ;  /* 0x0082280001027983 */ /* 0x000f260000300800 */
[----:B------:R-:W-:Y:S04]  /*54cd0*/  STL.64 [R1+0x8180], R26 ;  /* 0x0081801a01007387 */ /* 0x000fe80000100a00 */
[----:B---3--:R-:W-:Y:S01]  /*54ce0*/  STL.64 [R1+0x8160], R18 ;  /* 0x0081601201007387 */ /* 0x008fe20000100a00 */
[----:B--2---:R0:W-:Y:S03]  /*54cf0*/  STL.64 [R1+0x8158], R16 ;  /* 0x0081581001007387 */ /* 0x0041e60000100a00 */
[----:B0-----:R-:W2:Y:S01]  /*54d00*/  LDL.LU R16, [R1+0x13c0] ;  /* 0x0013c00001107983 */ /* 0x001ea20000300800 */
[----:B------:R-:W2:Y:S02]  /*54d10*/  LDL.LU R17, [R1+0x13c4] ;  /* 0x0013c40001117983 */ /* 0x000ea40000300800 */
[----:B------:R-:W3:Y:S02]  /*54d20*/  LDL.LU R18, [R1+0x13c8] ;  /* 0x0013c80001127983 */ /* 0x000ee40000300800 */
[----:B------:R-:W3:Y:S02]  /*54d30*/  LDL.LU R19, [R1+0x13cc] ;  /* 0x0013cc0001137983 */ /* 0x000ee40000300800 */
[----:B----4-:R-:W-:-:S02]  /*54d40*/  IMAD.MOV.U32 R26, RZ, RZ, R29 ;  /* 0x000000ffff1a7224 */ /* 0x010fc400078e001d */
[----:B------:R-:W-:Y:S01]  /*54d50*/  IMAD.MOV.U32 R27, RZ, RZ, R28 ;  /* 0x000000ffff1b7224 */ /* 0x000fe200078e001c */
[----:B------:R-:W4:Y:S01]  /*54d60*/  LDL.LU R29, [R1+0x8224] ;  /* 0x00822400011d7983 */ /* 0x000f220000300800 */
[----:B------:R-:W4:Y:S03]  /*54d70*/  LDL.LU R28, [R1+0x8220] ;  /* 0x00822000011c7983 */ /* 0x000f260000300800 */
[----:B------:R0:W-:Y:S02]  /*54d80*/  STL.64 [R1+0x8198], R26 ;  /* 0x0081981a01007387 */ /* 0x0001e40000100a00 */
[----:B0-----:R-:W-:Y:S02]  /*54d90*/  IMAD.MOV.U32 R26, RZ, RZ, R2 ;  /* 0x000000ffff1a7224 */ /* 0x001fe400078e0002 */
        /* <DEDUP_REMOVED lines=24> */
[----:B------:R-:W4:Y:S02]  /*54f20*/  LDL.LU R2, [R1+0x8208] ;  /* 0x0082080001027983 */ /* 0x000f240000300800 */
[----:B------:R-:W4:Y:S02]  /*54f30*/  LDL.LU R8, [R1+0x1050] ;  /* 0x0010500001087983 */ /* 0x000f240000300800 */
[----:B------:R-:W4:Y:S01]  /*54f40*/  LDL.LU R9, [R1+0x1054] ;  /* 0x0010540001097983 */ /* 0x000f220000300800 */
[----:B------:R-:W4:Y:S01]  /*54f50*/  LDL.LU R10, [R1+0x1058] ;  /* 0x00105800010a7983 */ /* 0x000f220000300800 */
[----:B------:R-:W4:Y:S02]  /*54f60*/  LDL.LU R11, [R1+0x105c] ;  /* 0x00105c00010b7983 */ /* 0x000f240000300800 */
[----:B------:R-:W-:Y:S01]  /*54f70*/  STL.64 [R1+0x81e0], R26 ;  /* 0x0081e01a01007387 */ /* 0x000fe20000100a00 */
[----:B---3--:R-:W-:Y:S01]  /*54f80*/  STL.64 [R1+0x81a8], R18 ;  /* 0x0081a81201007387 */ /* 0x008fe20000100a00 */
[----:B--2---:R0:W-:Y:S03]  /*54f90*/  STL.64 [R1+0x81a0], R16 ;  /* 0x0081a01001007387 */ /* 0x0041e60000100a00 */
[----:B0-----:R-:W2:Y:S01]  /*54fa0*/  LDL.LU R16, [R1+0x1090] ;  /* 0x0010900001107983 */ /* 0x001ea20000300800 */
[----:B------:R-:W2:Y:S02]  /*54fb0*/  LDL.LU R17, [R1+0x1094] ;  /* 0x0010940001117983 */ /* 0x000ea40000300800 */
[----:B------:R-:W3:Y:S02]  /*54fc0*/  LDL.LU R18, [R1+0x1098] ;  /* 0x0010980001127983 */ /* 0x000ee40000300800 */
[----:B------:R-:W3:Y:S02]  /*54fd0*/  LDL.LU R19, [R1+0x109c] ;  /* 0x00109c0001137983 */ /* 0x000ee40000300800 */
[----:B----4-:R-:W-:-:S02]  /*54fe0*/  IMAD.MOV.U32 R26, RZ, RZ, R29 ;  /* 0x000000ffff1a7224 */ /* 0x010fc400078e001d */
[----:B------:R-:W-:-:S05]  /*54ff0*/  IMAD.MOV.U32 R27, RZ, RZ, R28 ;  /* 0x000000ffff1b7224 */ /* 0x000fca00078e001c */
[----:B------:R-:W-:Y:S04]  /*55000*/  STL.64 [R1+0x81f8], R26 ;  /* 0x0081f81a01007387 */ /* 0x000fe80000100a00 */
        /* <DEDUP_REMOVED lines=18> */
[----:B------:R-:W3:Y:S01]  /*55130*/  LDL.64 R12, [R1] ;  /* 0x00000000010c7983 */ /* 0x000ee20000100a00 */
[----:B------:R-:W-:-:S02]  /*55140*/  IMAD.MOV.U32 R26, RZ, RZ, R2 ;  /* 0x000000ffff1a7224 */ /* 0x000fc400078e0002 */
[----:B------:R-:W-:Y:S01]  /*55150*/  IMAD.MOV.U32 R27, RZ, RZ, R0 ;  /* 0x000000ffff1b7224 */ /* 0x000fe200078e0000 */
[----:B------:R-:W4:Y:S06]  /*55160*/  LDL.64 R4, [R1+0x10] ;  /* 0x0000100001047983 */ /* 0x000f2c0000100a00 */
[C---:B------:R-:W-:Y:S01]  /*55170*/  HMMA.16816.F32.BF16 R24, R20.reuse, R26, R8 ;  /* 0x0000001a1418723c */ /* 0x040fe20000041808 */
[----:B---3--:R0:W-:Y:S04]  /*55180*/  STL.64 [R1+0x8128], R12 ;  /* 0x0081280c01007387 */ /* 0x0081e80000100a00 */
[----:B0-----:R-:W3:Y:S01]  /*55190*/  LDL.64 R12, [R1+0x20] ;  /* 0x00002000010c7983 */ /* 0x001ee20000100a00 */
[----:B------:R-:W2:Y:S11]  /*551a0*/  LDL.LU.64 R8, [R1+0x8200] ;  /* 0x0082000001087983 */ /* 0x000eb60000300a00 */
[----:B------:R-:W-:Y:S07]  /*551b0*/  @!UPT UIADD3 URZ, URZ, URZ, URZ ;  /* 0x0000003f3f3ff290 */ /* 0x000fee000fffe03f */
[----:B------:R-:W-:Y:S02]  /*551c0*/  IMAD.MOV.U32 R10, RZ, RZ, R26 ;  /* 0x000000ffff0a7224 */ /* 0x000fe400078e001a */
[----:B------:R-:W-:Y:S02]  /*551d0*/  STL.64 [R1+0x5d0], R24 ;  /* 0x0005d01801007387 */ /* 0x000fe40000100a00 */
[----:B------:R-:W-:Y:S02]  /*551e0*/  IMAD.MOV.U32 R11, RZ, RZ, R27 ;  /* 0x000000ffff0b7224 */ /* 0x000fe400078e001b */
[----:B------:R-:W3:Y:S03]  /*551f0*/  LDL.LU.64 R26, [R1+0x81f8] ;  /* 0x0081f800011a7983 */ /* 0x000ee60000300a00 */
[----:B------:R-:W-:Y:S02]  /*55200*/  STL [R1+0x6fec], R11 ;  /* 0x006fec0b01007387 */ /* 0x000fe40000100800 */
[----:B------:R-:W-:Y:S01]  /*55210*/  STL [R1+0x6fe8], R10 ;  /* 0x006fe80a01007387 */ /* 0x000fe20000100800 */
[----:B--2---:R0:W-:Y:S04]  /*55220*/  STL.64 [R1+0x8100], R8 ;  /* 0x0081000801007387 */ /* 0x0041e80000100a00 */
[----:B0-----:R-:W2:Y:S01]  /*55230*/  LDL.LU R8, [R1+0x1380] ;  /* 0x0013800001087983 */ /* 0x001ea20000300800 */
[----:B------:R-:W2:Y:S02]  /*55240*/  LDL.LU R9, [R1+0x1384] ;  /* 0x0013840001097983 */ /* 0x000ea40000300800 */
[----:B------:R-:W2:Y:S02]  /*55250*/  LDL.LU R10, [R1+0x1388] ;  /* 0x00138800010a7983 */ /* 0x000ea40000300800 */
        /* <DEDUP_REMOVED lines=8> */
[----:B------:R-:W3:Y:S01]  /*552e0*/  LDL.LU.64 R18, [R1+0x81f0] ;  /* 0x0081f00001127983 */ /* 0x000ee20000300a00 */
[----:B------:R-:W3:Y:S11]  /*552f0*/  LDL.LU.64 R16, [R1+0x81e8] ;  /* 0x0081e80001107983 */ /* 0x000ef60000300a00 */
[----:B------:R-:W-:Y:S02]  /*55300*/  STL.64 [R1+0x5c0], R24 ;  /* 0x0005c01801007387 */ /* 0x000fe40000100a00 */
[----:B------:R0:W-:Y:S02]  /*55310*/  STL.64 [R1+0x5c8], R26 ;  /* 0x0005c81a01007387 */ /* 0x0001e40000100a00 */
        /* <DEDUP_REMOVED lines=36> */
[----:B---3--:R-:W-:Y:S02]  /*55560*/  HMMA.16816.F32.BF16 R20, R20, R26, R16 ;  /* 0x0000001a1414723c */ /* 0x008fe40000041810 */
[----:B------:R-:W3:Y:S01]  /*55570*/  LDL.LU.64 R18, [R1+0x8160] ;  /* 0x0081600001127983 */ /* 0x000ee20000300a00 */
[----:B------:R-:W3:Y:S02]  /*55580*/  LDL.LU.64 R16, [R1+0x8158] ;  /* 0x0081580001107983 */ /* 0x000ee40000300a00 */
[----:B------:R-:W3:Y:S02]  /*55590*/  LDL.LU.64 R26, [R1+0x8150] ;  /* 0x00815000011a7983 */ /* 0x000ee40000300a00 */
[----:B------:R-:W3:Y:S11]  /*555a0*/  LDL.LU.64 R24, [R1+0x8148] ;  /* 0x0081480001187983 */ /* 0x000ef60000300a00 */
[----:B------:R-:W-:Y:S05]  /*555b0*/  @!UPT UIADD3 URZ, URZ, URZ, URZ ;  /* 0x0000003f3f3ff290 */ /* 0x000fea000fffe03f */
[----:B------:R0:W-:Y:S01]  /*555c0*/  STL.64 [R1+0x2f0], R20 ;  /* 0x0002f01401007387 */ /* 0x0001e20000100a00 */
[----:B------:R1:W-:Y:S03]  /*555d0*/  STL.64 [R1+0x2f8], R22 ;  /* 0x0002f81601007387 */ /* 0x0003e60000100a00 */
[----:B0-----:R-:W2:Y:S01]  /*555e0*/  LDL.LU R20, [R1+0x1360] ;  /* 0x0013600001147983 */ /* 0x001ea20000300800 */
[----:B------:R-:W2:Y:S02]  /*555f0*/  LDL.LU R21, [R1+0x1364] ;  /* 0x0013640001157983 */ /* 0x000ea40000300800 */
[----:B-1----:R-:W2:Y:S02]  /*55600*/  LDL.LU R22, [R1+0x1368] ;  /* 0x0013680001167983 */ /* 0x002ea40000300800 */
        /* <DEDUP_REMOVED lines=8> */
[----:B------:R-:W-:Y:S02]  /*55690*/  IMAD.MOV.U32 R2, RZ, RZ, R12 ;  /* 0x000000ffff027224 */ /* 0x000fe400078e000c */
[----:B------:R-:W-:Y:S02]  /*556a0*/  IMAD.MOV.U32 R0, RZ, RZ, R13 ;  /* 0x000000ffff007224 */ /* 0x000fe400078e000d */
[----:B----4-:R-:W-:Y:S07]  /*556b0*/  HMMA.16816.F32.BF16 R12, R24, R4, R16 ;  /* 0x00000004180c723c */ /* 0x010fee0000041810 */
[----:B------:R-:W-:-:S02]  /*556c0*/  IMAD.MOV.U32 R19, RZ, RZ, R4 ;  /* 0x000000ffff137224 */ /* 0x000fc400078e0004 */
[----:B------:R-:W-:Y:S02]  /*556d0*/  IMAD.MOV.U32 R18, RZ, RZ, R5 ;  /* 0x000000ffff127224 */ /* 0x000fe400078e0005 */
[----:B------:R-:W3:Y:S11]  /*556e0*/  LDL.LU.64 R4, [R1+0x8130] ;  /* 0x0081300001047983 */ /* 0x000ef60000300a00 */
[----:B------:R-:W-:Y:S01]  /*556f0*/  @!UPT UIADD3 URZ, URZ, URZ, URZ ;  /* 0x0000003f3f3ff290 */ /* 0x000fe2000fffe03f */
[----:B------:R0:W-:Y:S04]  /*55700*/  STL.64 [R1+0x2d0], R12 ;  /* 0x0002d00c01007387 */ /* 0x0001e80000100a00 */
[----:B0-----:R-:W2:Y:S01]  /*55710*/  LDL.LU.64 R12, [R1+0x8128] ;  /* 0x00812800010c7983 */ /* 0x001ea20000300a00 */
[----:B------:R-:W-:Y:S02]  /*55720*/  IMAD.MOV.U32 R7, RZ, RZ, R15 ;  /* 0x000000ffff077224 */ /* 0x000fe400078e000f */
[----:B------:R-:W-:-:S03]  /*55730*/  IMAD.MOV.U32 R6, RZ, RZ, R14 ;  /* 0x000000ffff067224 */ /* 0x000fc600078e000e */
[----:B------:R-:W-:Y:S02]  /*55740*/  STL [R1+0x6f8c], R7 ;  /* 0x006f8c0701007387 */ /* 0x000fe40000100800 */
[----:B------:R-:W-:Y:S01]  /*55750*/  STL [R1+0x6f88], R6 ;  /* 0x006f880601007387 */ /* 0x000fe20000100800 */
        /* <DEDUP_REMOVED lines=13> */
[----:B------:R0:W-:Y:S01]  /*55830*/  STL.64 [R1+0x2b0], R8 ;  /* 0x0002b00801007387 */ /* 0x0001e20000100a00 */
[----:B------:R-:W-:Y:S03]  /*55840*/  STL.64 [R1+0x2b8], R10 ;  /* 0x0002b80a01007387 */ /* 0x000fe60000100a00 */
[----:B0-----:R-:W2:Y:S01]  /*55850*/  LDL.LU.64 R8, [R1+0x8100] ;  /* 0x0081000001087983 */ /* 0x001ea20000300a00 */
[----:B----4-:R-:W-:Y:S02]  /*55860*/  STL.64 [R1+0x8028], R14 ;  /* 0x0080280e01007387 */ /* 0x010fe40000100a00 */
[----:B------:R0:W-:Y:S02]  /*55870*/  STL.64 [R1+0x8020], R12 ;  /* 0x0080200c01007387 */ /* 0x0001e40000100a00 */
[----:B0-----:R-:W4:Y:S01]  /*55880*/  LDL.LU R12, [R1+0x1370] ;  /* 0x00137000010c7983 */ /* 0x001f220000300800 */
[----:B------:R-:W4:Y:S02]  /*55890*/  LDL.LU R13, [R1+0x1374] ;  /* 0x00137400010d7983 */ /* 0x000f240000300800 */
[----:B------:R-:W4:Y:S02]  /*558a0*/  LDL.LU R14, [R1+0x1378] ;  /* 0x00137800010e7983 */ /* 0x000f240000300800 */
[----:B------:R-:W4:Y:S01]  /*558b0*/  LDL.LU R15, [R1+0x137c] ;  /* 0x00137c00010f7983 */ /* 0x000f220000300800 */
[----:B--2---:R3:W-:Y:S01]  /*558c0*/  STL.64 [R1+0x80a0], R8 ;  /* 0x0080a00801007387 */ /* 0x0047e20000100a00 */
[C---:B----4-:R-:W-:Y:S08]  /*558d0*/  HMMA.16816.F32.BF16 R12, R24.reuse, R8, R12 ;  /* 0x00000008180c723c */ /* 0x050ff0000004180c */
[C---:B---3--:R-:W-:Y:S01]  /*558e0*/  HMMA.16816.F32.BF16 R8, R24.reuse, R4, R20 ;  /* 0x000000041808723c */ /* 0x048fe20000041814 */
[----:B------:R-:W0:Y:S11]  /*558f0*/  LDSM.16.MT88.4 R20, [R3+0x8100] ;  /* 0x008100000314783b */ /* 0x000e360000004200 */
[----:B------:R-:W-:Y:S03]  /*55900*/  @!UPT UIADD3 URZ, URZ, URZ, URZ ;  /* 0x0000003f3f3ff290 */ /* 0x000fe6000fffe03f */
[----:B------:R1:W-:Y:S01]  /*55910*/  STL.64 [R1+0x2a0], R12 ;  /* 0x0002a00c01007387 */ /* 0x0003e20000100a00 */
[----:B------:R-:W-:Y:S03]  /*55920*/  STL.64 [R1+0x2a8], R14 ;  /* 0x0002a80e01007387 */ /* 0x000fe60000100a00 */
[----:B-1----:R-:W2:Y:S04]  /*55930*/  LDL R12, [R1+0x140] ;  /* 0x00014000010c7983 */ /* 0x002ea80000100800 */
[----:B------:R1:W-:Y:S02]  /*55940*/  STL.64 [R1+0x290], R8 ;  /* 0x0002900801007387 */ /* 0x0003e40000100a00 */
[----:B------:R3:W-:Y:S02]  /*55950*/  STL.64 [R1+0x298], R10 ;  /* 0x0002980a01007387 */ /* 0x0007e40000100a00 */
[----:B------:R-:W2:Y:S02]  /*55960*/  LDL R13, [R1+0x144] ;  /* 0x00014400010d7983 */ /* 0x000ea40000100800 */
[----:B--2---:R2:W-:Y:S01]  /*55970*/  STL.64 [R1+0x80e0], R12 ;  /* 0x0080e00c01007387 */ /* 0x0045e20000100a00 */
[----:B-1----:R-:W4:Y:S02]  /*55980*/  LDL.LU R8, [R1+0x19a0] ;  /* 0x0019a00001087983 */ /* 0x002f240000300800 */
[----:B------:R-:W4:Y:S02]  /*55990*/  LDL.LU R9, [R1+0x19a4] ;  /* 0x0019a40001097983 */ /* 0x000f240000300800 */
[----:B---3--:R-:W3:Y:S01]  /*559a0*/  LDL.LU R10, [R1+0x19a8] ;  /* 0x0019a800010a7983 */ /* 0x008ee20000300800 */
[----:B------:R-:W3:Y:S04]  /*559b0*/  LDL.LU R11, [R1+0x19ac] ;  /* 0x0019ac00010b7983 */ /* 0x000ee80000300800 */
[----:B--2---:R-:W2:Y:S04]  /*559c0*/  LDL R12, [R1+0x150] ;  /* 0x00015000010c7983 */ /* 0x004ea80000100800 */
[----:B------:R-:W2:Y:S04]  /*559d0*/  LDL R13, [R1+0x154] ;  /* 0x00015400010d7983 */ /* 0x000ea80000100800 */
[----:B--2---:R1:W-:Y:S04]  /*559e0*/  STL.64 [R1+0x80f8], R12 ;  /* 0x0080f80c01007387 */ /* 0x0043e80000100a00 */
[----:B-1----:R-:W2:Y:S01]  /*559f0*/  LDL.64 R12, [R1+0x30] ;  /* 0x00003000010c7983 */ /* 0x002ea20000100a00 */
[----:B---3--:R-:W-:Y:S02]  /*55a00*/  STL.64 [R1+0x80b0], R10 ;  /* 0x0080b00a01007387 */ /* 0x008fe40000100a00 */
[----:B----4-:R1:W-:Y:S02]  /*55a10*/  STL.64 [R1+0x80a8], R8 ;  /* 0x0080a80801007387 */ /* 0x0103e40000100a00 */
[----:B-1----:R-:W3:Y:S01]  /*55a20*/  LDL.LU R8, [R1+0x19c0] ;  /* 0x0019c00001087983 */ /* 0x002ee20000300800 */
[----:B------:R-:W3:Y:S02]  /*55a30*/  LDL.LU R9, [R1+0x19c4] ;  /* 0x0019c40001097983 */ /* 0x000ee40000300800 */
[----:B------:R-:W4:Y:S02]  /*55a40*/  LDL.LU R10, [R1+0x19c8] ;  /* 0x0019c800010a7983 */ /* 0x000f240000300800 */
[----:B------:R-:W4:Y:S02]  /*55a50*/  LDL.LU R11, [R1+0x19cc] ;  /* 0x0019cc00010b7983 */ /* 0x000f240000300800 */
[----:B----4-:R-:W-:Y:S01]  /*55a60*/  STL.64 [R1+0x80c0], R10 ;  /* 0x0080c00a01007387 */ /* 0x010fe20000100a00 */
[----:B---3--:R1:W-:Y:S03]  /*55a70*/  STL.64 [R1+0x80b8], R8 ;  /* 0x0080b80801007387 */ /* 0x0083e60000100a00 */
[----:B-1----:R-:W3:Y:S04]  /*55a80*/  LDL.64 R8, [R1+0x130] ;  /* 0x0001300001087983 */ /* 0x002ee80000100a00 */
[----:B---3--:R1:W-:Y:S04]  /*55a90*/  STL.64 [R1+0x80d8], R8 ;  /* 0x0080d80801007387 */ /* 0x0083e80000100a00 */
[----:B-1----:R-:W3:Y:S01]  /*55aa0*/  LDL.LU R8, [R1+0x19e0] ;  /* 0x0019e00001087983 */ /* 0x002ee20000300800 */
[----:B------:R-:W3:Y:S02]  /*55ab0*/  LDL.LU R9, [R1+0x19e4] ;  /* 0x0019e40001097983 */ /* 0x000ee40000300800 */
[----:B------:R-:W4:Y:S02]  /*55ac0*/  LDL.LU R10, [R1+0x19e8] ;  /* 0x0019e800010a7983 */ /* 0x000f240000300800 */
[----:B------:R-:W4:Y:S02]  /*55ad0*/  LDL.LU R11, [R1+0x19ec] ;  /* 0x0019ec00010b7983 */ /* 0x000f240000300800 */
[----:B----4-:R-:W-:Y:S01]  /*55ae0*/  STL.64 [R1+0x80f0], R10 ;  /* 0x0080f00a01007387 */ /* 0x010fe20000100a00 */
[----:B---3--:R1:W-:Y:S03]  /*55af0*/  STL.64 [R1+0x80e8], R8 ;  /* 0x0080e80801007387 */ /* 0x0083e60000100a00 */
[----:B-1----:R-:W3:Y:S01]  /*55b00*/  LDL.LU R8, [R1+0x19f0] ;  /* 0x0019f00001087983 */ /* 0x002ee20000300800 */
[----:B------:R-:W3:Y:S02]  /*55b10*/  LDL.LU R9, [R1+0x19f4] ;  /* 0x0019f40001097983 */ /* 0x000ee40000300800 */
[----:B------:R-:W3:Y:S02]  /*55b20*/  LDL.LU R10, [R1+0x19f8] ;  /* 0x0019f800010a7983 */ /* 0x000ee40000300800 */
[----:B------:R-:W3:Y:S01]  /*55b30*/  LDL.LU R11, [R1+0x19fc] ;  /* 0x0019fc00010b7983 */ /* 0x000ee20000300800 */
[----:B------:R-:W4:Y:S01]  /*55b40*/  LDL.64 R16, [R1+0x100] ;  /* 0x0001000001107983 */ /* 0x000f220000100a00 */
[----:B------:R-:W-:Y:S03]  /*55b50*/  STL.64 [R1+0x80d0], R18 ;  /* 0x0080d01201007387 */ /* 0x000fe60000100a00 */
[----:B----4-:R1:W-:Y:S04]  /*55b60*/  STL.64 [R1+0x80c8], R16 ;  /* 0x0080c81001007387 */ /* 0x0103e80000100a00 */
[----:B-1----:R-:W4:Y:S01]  /*55b70*/  LDL.LU R16, [R1+0x19d0] ;  /* 0x0019d00001107983 */ /* 0x002f220000300800 */
[----:B------:R-:W4:Y:S02]  /*55b80*/  LDL.LU R17, [R1+0x19d4] ;  /* 0x0019d40001117983 */ /* 0x000f240000300800 */
[----:B------:R-:W4:Y:S02]  /*55b90*/  LDL.LU R18, [R1+0x19d8] ;  /* 0x0019d80001127983 */ /* 0x000f240000300800 */
[----:B------:R-:W4:Y:S01]  /*55ba0*/  LDL.LU R19, [R1+0x19dc] ;  /* 0x0019dc0001137983 */ /* 0x000f220000300800 */
[----:B------:R1:W-:Y:S01]  /*55bb0*/  STL [R1+0x8004], R4 ;  /* 0x0080040401007387 */ /* 0x0003e20000100800 */
[----:B------:R0:W-:Y:S03]  /*55bc0*/  STL [R1+0x8000], R5 ;  /* 0x0080000501007387 */ /* 0x0001e60000100800 */
[----:B-1----:R-:W2:Y:S01]  /*55bd0*/  LDL.LU R4, [R1+0x1a00] ;  /* 0x001a000001047983 */ /* 0x002ea20000300800 */
[----:B0-----:R-:W2:Y:S02]  /*55be0*/  LDL.LU R5, [R1+0x1a04] ;  /* 0x001a040001057983 */ /* 0x001ea40000300800 */
[----:B------:R-:W2:Y:S02]  /*55bf0*/  LDL.LU R6, [R1+0x1a08] ;  /* 0x001a080001067983 */ /* 0x000ea40000300800 */
[----:B------:R-:W2:Y:S01]  /*55c00*/  LDL.LU R7, [R1+0x1a0c] ;  /* 0x001a0c0001077983 */ /* 0x000ea20000300800 */
[----:B------:R-:W-:Y:S01]  /*55c10*/  STL [R1+0x8008], R3 ;  /* 0x0080080301007387 */ /* 0x000fe20000100800 */
[----:B------:R-:W-:Y:S02]  /*55c20*/  STL.64 [R1+0x7f38], R22 ;  /* 0x007f381601007387 */ /* 0x000fe40000100a00 */
[----:B------:R0:W-:Y:S02]  /*55c30*/  STL.64 [R1+0x7f30], R20 ;  /* 0x007f301401007387 */ /* 0x0001e40000100a00 */
[----:B0-----:R-:W3:Y:S01]  /*55c40*/  LDL.64 R20, [R1+0xe0] ;  /* 0x0000e00001147983 */ /* 0x001ee20000100a00 */
[C---:B--2---:R-:W-:Y:S11]  /*55c50*/  HMMA.16816.F32.BF16 R4, R24.reuse, R12, R4 ;  /* 0x0000000c1804723c */ /* 0x044ff60000041804 */
[----:B------:R-:W-:Y:S11]  /*55c60*/  @!UPT UIADD3 URZ, URZ, URZ, URZ ;  /* 0x0000003f3f3ff290 */ /* 0x000ff6000fffe03f */
[----:B------:R-:W-:Y:S01]  /*55c70*/  @!UPT UIADD3 URZ, URZ, URZ, URZ ;  /* 0x0000003f3f3ff290 */ /* 0x000fe2000fffe03f */
[----:B------:R-:W-:Y:S01]  /*55c80*/  STL.64 [R1+0x560], R4 ;  /* 0x0005600401007387 */ /* 0x000fe20000100a00 */
[----:B------:R0:W-:Y:S02]  /*55c90*/  STL.64 [R1+0x568], R6 ;  /* 0x0005680601007387 */ /* 0x0001e40000100a00 */
[----:B0-----:R-:W-:Y:S02]  /*55ca0*/  IMAD.MOV.U32 R7, RZ, RZ, R12 ;  /* 0x000000ffff077224 */ /* 0x001fe400078e000c */
[----:B------:R-:W-:Y:S02]  /*55cb0*/  IMAD.MOV.U32 R6, RZ, RZ, R13 ;  /* 0x000000ffff067224 */ /* 0x000fe400078e000d */
[----:B------:R-:W3:Y:S01]  /*55cc0*/  LDL.LU.64 R12, [R1+0x80f8] ;  /* 0x0080f800010c7983 */ /* 0x000ee20000300a00 */
[----:B------:R-:W-:Y:S01]  /*55cd0*/  STL [R1+0x800c], R7 ;  /* 0x00800c0701007387 */ /* 0x000fe20000100800 */
[C---:B---3--:R-:W-:Y:S02]  /*55ce0*/  HMMA.16816.F32.BF16 R12, R24.reuse, R12, R8 ;  /* 0x0000000c180c723c */ /* 0x048fe40000041808 */
[----:B------:R-:W2:Y:S01]  /*55cf0*/  LDL.LU.64 R10, [R1+0x80f0] ;  /* 0x0080f000010a7983 */ /* 0x000ea20000300a00 */
[----:B------:R-:W2:Y:S11]  /*55d00*/  LDL.LU.64 R8, [R1+0x80e8] ;  /* 0x0080e80001087983 */ /* 0x000eb60000300a00 */
[----:B------:R-:W-:Y:S09]  /*55d10*/  @!UPT UIADD3 URZ, URZ, URZ, URZ ;  /* 0x0000003f3f3ff290 */ /* 0x000ff2000fffe03f */
[----:B------:R0:W-:Y:S01]  /*55d20*/  STL.64 [R1+0x550], R12 ;  /* 0x0005500c01007387 */ /* 0x0001e20000100a00 */
[----:B------:R2:W-:Y:S03]  /*55d30*/  STL.64 [R1+0x558], R14 ;  /* 0x0005580e01007387 */ /* 0x0005e60000100a00 */
[----:B0-----:R-:W2:Y:S02]  /*55d40*/  LDL.LU.64 R12, [R1+0x80e0] ;  /* 0x0080e000010c7983 */ /* 0x001ea40000300a00 */
[----:B--2---:R-:W-:Y:S02]  /*55d50*/  HMMA.16816.F32.BF16 R12, R24, R12, R8 ;  /* 0x0000000c180c723c */ /* 0x004fe40000041808 */
[----:B------:R-:W4:Y:S11]  /*55d60*/  LDL.LU.64 R8, [R1+0x80d8] ;  /* 0x0080d80001087983 */ /* 0x000f360000300a00 */
[----:B------:R-:W-:Y:S10]  /*55d70*/  @!UPT UIADD3 URZ, URZ, URZ, URZ ;  /* 0x0000003f3f3ff290 */ /* 0x000ff4000fffe03f */
[----:B------:R0:W-:Y:S01]  /*55d80*/  STL.64 [R1+0x540], R12 ;  /* 0x0005400c01007387 */ /* 0x0001e20000100a00 */
[----:B------:R-:W-:Y:S02]  /*55d90*/  STL.64 [R1+0x548], R14 ;  /* 0x0005480e01007387 */ /* 0x000fe40000100a00 */
[----:B0-----:R-:W-:Y:S02]  /*55da0*/  IMAD.MOV.U32 R12, RZ, RZ, R29 ;  /* 0x000000ffff0c7224 */ /* 0x001fe400078e001d */
[----:B------:R-:W-:-:S05]  /*55db0*/  IMAD.MOV.U32 R13, RZ, RZ, R28 ;  /* 0x000000ffff0d7224 */ /* 0x000fca00078e001c */
[----:B------:R0:W-:Y:S04]  /*55dc0*/  STL.64 [R1+0x8040], R12 ;  /* 0x0080400c01007387 */ /* 0x0001e80000100a00 */
[----:B0-----:R-:W2:Y:S01]  /*55dd0*/  LDL.64 R12, [R1+0x120] ;  /* 0x00012000010c7983 */ /* 0x001ea20000100a00 */
[----:B----4-:R-:W-:Y:S01]  /*55de0*/  HMMA.16816.F32.BF16 R16, R24, R8, R16 ;  /* 0x000000081810723c */ /* 0x010fe20000041810 */
[----:B------:R-:W-:Y:S02]  /*55df0*/  IMAD.MOV.U32 R23, RZ, RZ, R8 ;  /* 0x000000ffff177224 */ /* 0x000fe400078e0008 */
[----:B------:R-:W-:Y:S11]  /*55e00*/  IMAD.MOV.U32 R22, RZ, RZ, R9 ;  /* 0x000000ffff167224 */ /* 0x000ff600078e0009 */
[----:B------:R-:W-:Y:S09]  /*55e10*/  @!UPT UIADD3 URZ, URZ, URZ, URZ ;  /* 0x0000003f3f3ff290 */ /* 0x000ff2000fffe03f */
[----:B------:R-:W-:Y:S01]  /*55e20*/  STL.64 [R1+0x530], R16 ;  /* 0x0005301001007387 */ /* 0x000fe20000100a00 */
[----:B------:R0:W-:Y:S03]  /*55e30*/  STL.64 [R1+0x538], R18 ;  /* 0x0005381201007387 */ /* 0x0001e60000100a00 */
[----:B0-----:R-:W3:Y:S01]  /*55e40*/  LDL.LU.64 R18, [R1+0x80d0] ;  /* 0x0080d00001127983 */ /* 0x001ee20000300a00 */
[----:B------:R-:W4:Y:S02]  /*55e50*/  LDL.LU.64 R16, [R1+0x80c8] ;  /* 0x0080c80001107983 */ /* 0x000f240000300a00 */
[----:B------:R-:W3:Y:S02]  /*55e60*/  LDL.LU.64 R10, [R1+0x80c0] ;  /* 0x0080c000010a7983 */ /* 0x000ee40000300a00 */
[----:B------:R-:W3:Y:S01]  /*55e70*/  LDL.LU.64 R8, [R1+0x80b8] ;  /* 0x0080b80001087983 */ /* 0x000ee20000300a00 */
[----:B------:R-:W-:Y:S01]  /*55e80*/  STL.64 [R1+0x8098], R22 ;  /* 0x0080981601007387 */ /* 0x000fe20000100a00 */
[----:B------:R0:W-:Y:S02]  /*55e90*/  STL.64 [R1+0x8090], R20 ;  /* 0x0080901401007387 */ /* 0x0001e40000100a00 */
[----:B--2---:R-:W-:-:S02]  /*55ea0*/  IMAD.MOV.U32 R29, RZ, RZ, R12 ;  /* 0x000000ffff1d7224 */ /* 0x004fc400078e000c */
[----:B------:R-:W-:Y:S01]  /*55eb0*/  IMAD.MOV.U32 R28, RZ, RZ, R13 ;  /* 0x000000ffff1c7224 */ /* 0x000fe200078e000d */
[----:B0-----:R-:W2:Y:S01]  /*55ec0*/  LDL.64 R20, [R1+0x110] ;  /* 0x0001100001147983 */ /* 0x001ea20000100a00 */
[----:B---3--:R-:W-:Y:S07]  /*55ed0*/  HMMA.16816.F32.BF16 R8, R24, R12, R8 ;  /* 0x0000000c1808723c */ /* 0x008fee0000041808 */
[----:B------:R-:W-:Y:S02]  /*55ee0*/  IMAD.MOV.U32 R12, RZ, RZ, R19 ;  /* 0x000000ffff0c7224 */ /* 0x000fe400078e0013 */
[----:B------:R-:W-:Y:S11]  /*55ef0*/  IMAD.MOV.U32 R13, RZ, RZ, R18 ;  /* 0x000000ffff0d7224 */ /* 0x000ff600078e0012 */
[----:B------:R-:W-:Y:S03]  /*55f00*/  @!UPT UIADD3 URZ, URZ, URZ, URZ ;  /* 0x0000003f3f3ff290 */ /* 0x000fe6000fffe03f */
[----:B------:R-:W-:Y:S01]  /*55f10*/  STL.64 [R1+0x520], R8 ;  /* 0x0005200801007387 */ /* 0x000fe20000100a00 */
[----:B------:R0:W-:Y:S03]  /*55f20*/  STL.64 [R1+0x528], R10 ;  /* 0x0005280a01007387 */ /* 0x0001e60000100a00 */
[----:B0-----:R-:W3:Y:S01]  /*55f30*/  LDL.LU.64 R10, [R1+0x80b0] ;  /* 0x0080b000010a7983 */ /* 0x001ee20000300a00 */
[----:B------:R-:W3:Y:S02]  /*55f40*/  LDL.LU.64 R8, [R1+0x80a8] ;  /* 0x0080a80001087983 */ /* 0x000ee40000300a00 */
[----:B------:R0:W-:Y:S02]  /*55f50*/  STL.64 [R1+0x8058], R12 ;  /* 0x0080580c01007387 */ /* 0x0001e40000100a00 */
[----:B0-----:R-:W2:Y:S01]  /*55f60*/  LDL.LU R12, [R1+0x19b0] ;  /* 0x0019b000010c7983 */ /* 0x001ea20000300800 */
[----:B------:R-:W2:Y:S02]  /*55f70*/  LDL.LU R13, [R1+0x19b4] ;  /* 0x0019b400010d7983 */ /* 0x000ea40000300800 */
[----:B------:R-:W2:Y:S02]  /*55f80*/  LDL.LU R14, [R1+0x19b8] ;  /* 0x0019b800010e7983 */ /* 0x000ea40000300800 */
[----:B------:R-:W2:Y:S02]  /*55f90*/  LDL.LU R15, [R1+0x19bc] ;  /* 0x0019bc00010f7983 */ /* 0x000ea40000300800 */
[----:B----4-:R-:W-:-:S02]  /*55fa0*/  IMAD.MOV.U32 R7, RZ, RZ, R16 ;  /* 0x000000ffff077224 */ /* 0x010fc400078e0010 */
[----:B------:R-:W-:Y:S01]  /*55fb0*/  IMAD.MOV.U32 R3, RZ, RZ, R17 ;  /* 0x000000ffff037224 */ /* 0x000fe200078e0011 */
[C---:B---3--:R-:W-:Y:S08]  /*55fc0*/  HMMA.16816.F32.BF16 R8, R24.reuse, R16, R8 ;  /* 0x000000101808723c */ /* 0x048ff00000041808 */
[----:B--2---:R-:W-:Y:S11]  /*55fd0*/  HMMA.16816.F32.BF16 R12, R24, R20, R12 ;  /* 0x00000014180c723c */ /* 0x004ff6000004180c */
[----:B------:R-:W-:Y:S11]  /*55fe0*/  @!UPT UIADD3 URZ, URZ, URZ, URZ ;  /* 0x0000003f3f3ff290 */ /* 0x000ff6000fffe03f */
[----:B------:R-:W-:Y:S01]  /*55ff0*/  @!UPT UIADD3 URZ, URZ, URZ, URZ ;  /* 0x0000003f3f3ff290 */ /* 0x000fe2000fffe03f */
[----:B------:R0:W-:Y:S01]  /*56000*/  STL.64 [R1+0x510], R12 ;  /* 0x0005100c01007387 */ /* 0x0001e20000100a00 */
[----:B------:R-:W-:Y:S02]  /*56010*/  STL.64 [R1+0x518], R14 ;  /* 0x0005180e01007387 */ /* 0x000fe40000100a00 */
[----:B------:R1:W-:Y:S02]  /*56020*/  STL.64 [R1+0x500], R8 ;  /* 0x0005000801007387 */ /* 0x0003e40000100a00 */
[----:B------:R2:W-:Y:S01]  /*56030*/  STL.64 [R1+0x508], R10 ;  /* 0x0005080a01007387 */ /* 0x0005e20000100a00 */
[----:B------:R-:W3:Y:S01]  /*56040*/  LDL.64 R16, [R1+0xd0] ;  /* 0x0000d00001107983 */ /* 0x000ee20000100a00 */
[----:B------:R-:W-:Y:S02]  /*56050*/  IMAD.MOV.U32 R4, RZ, RZ, R20 ;  /* 0x000000ffff047224 */ /* 0x000fe400078e0014 */
[----:B------:R-:W-:Y:S02]  /*56060*/  IMAD.MOV.U32 R5, RZ, RZ, R21 ;  /* 0x000000ffff057224 */ /* 0x000fe400078e0015 */
[----:B0-----:R-:W-:-:S02]  /*56070*/  IMAD.MOV.U32 R12, RZ, RZ, R2 ;  /* 0x000000ffff0c7224 */ /* 0x001fc400078e0002 */
[----:B------:R-:W-:Y:S01]  /*56080*/  IMAD.MOV.U32 R13, RZ, RZ, R0 ;  /* 0x000000ffff0d7224 */ /* 0x000fe200078e0000 */
[----:B---3--:R0:W-:Y:S01]  /*56090*/  STL.64 [R1+0x8088], R16 ;  /* 0x0080881001007387 */ /* 0x0081e20000100a00 */
[----:B-1----:R-:W3:Y:S02]  /*560a0*/  LDL.LU R8, [R1+0x1990] ;  /* 0x0019900001087983 */ /* 0x002ee40000300800 */
[----:B------:R-:W3:Y:S02]  /*560b0*/  LDL.LU R9, [R1+0x1994] ;  /* 0x0019940001097983 */ /* 0x000ee40000300800 */
[----:B--2---:R-:W3:Y:S01]  /*560c0*/  LDL.LU R10, [R1+0x1998] ;  /* 0x00199800010a7983 */ /* 0x004ee20000300800 */
[----:B------:R-:W3:Y:S01]  /*560d0*/  LDL.LU R11, [R1+0x199c] ;  /* 0x00199c00010b7983 */ /* 0x000ee20000300800 */
[----:B------:R-:W3:Y:S03]  /*560e0*/  LDL.64 R20, [R1+0xf0] ;  /* 0x0000f00001147983 */ /* 0x000ee60000100a00 */
[----:B0-----:R-:W2:Y:S01]  /*560f0*/  LDL.LU R16, [R1+0x1980] ;  /* 0x0019800001107983 */ /* 0x001ea20000300800 */
[----:B------:R-:W2:Y:S02]  /*56100*/  LDL.LU R17, [R1+0x1984] ;  /* 0x0019840001117983 */ /* 0x000ea40000300800 */
[----:B------:R-:W2:Y:S02]  /*56110*/  LDL.LU R18, [R1+0x1988] ;  /* 0x0019880001127983 */ /* 0x000ea40000300800 */
[----:B------:R-:W2:Y:S01]  /*56120*/  LDL.LU R19, [R1+0x198c] ;  /* 0x00198c0001137983 */ /* 0x000ea20000300800 */
[----:B------:R0:W-:Y:S04]  /*56130*/  STL.64 [R1+0x8080], R12 ;  /* 0x0080800c01007387 */ /* 0x0001e80000100a00 */
[----:B0-----:R-:W4:Y:S01]  /*56140*/  LDL.LU R12, [R1+0x1350] ;  /* 0x00135000010c7983 */ /* 0x001f220000300800 */
[----:B------:R-:W4:Y:S02]  /*56150*/  LDL.LU R13, [R1+0x1354] ;  /* 0x00135400010d7983 */ /* 0x000f240000300800 */
[----:B------:R-:W4:Y:S02]  /*56160*/  LDL.LU R14, [R1+0x1358] ;  /* 0x00135800010e7983 */ /* 0x000f240000300800 */
[----:B------:R-:W4:Y:S01]  /*56170*/  LDL.LU R15, [R1+0x135c] ;  /* 0x00135c00010f7983 */ /* 0x000f220000300800 */
[----:B------:R-:W-:Y:S01]  /*56180*/  STL.64 [R1+0x8018], R6 ;  /* 0x0080180601007387 */ /* 0x000fe20000100a00 */
        /* <DEDUP_REMOVED lines=11> */
[----:B---3--:R-:W-:Y:S01]  /*56240*/  HMMA.16816.F32.BF16 R8, R24, R20, R8 ;  /* 0x000000141808723c */ /* 0x008fe20000041808 */
        /* <DEDUP_REMOVED lines=12> */
[----:B------:R0:W-:Y:S01]  /*56310*/  STL.64 [R1+0x4f0], R8 ;  /* 0x0004f00801007387 */ /* 0x0001e20000100a00 */
[----:B------:R1:W-:Y:S03]  /*56320*/  STL.64 [R1+0x4f8], R10 ;  /* 0x0004f80a01007387 */ /* 0x0003e60000100a00 */
[----:B0-----:R-:W3:Y:S01]  /*56330*/  LDL.LU.64 R8, [R1+0x80a0] ;  /* 0x0080a00001087983 */ /* 0x001ee20000300a00 */
[----:B-1----:R-:W-:-:S02]  /*56340*/  IMAD.MOV.U32 R11, RZ, RZ, R20 ;  /* 0x000000ffff0b7224 */ /* 0x002fc400078e0014 */
[----:B------:R-:W-:Y:S02]  /*56350*/  IMAD.MOV.U32 R10, RZ, RZ, R21 ;  /* 0x000000ffff0a7224 */ /* 0x000fe400078e0015 */
[----:B------:R-:W2:Y:S01]  /*56360*/  LDL.LU.64 R22, [R1+0x8098] ;  /* 0x0080980001167983 */ /* 0x000ea20000300a00 */
[----:B------:R-:W2:Y:S02]  /*56370*/  LDL.LU.64 R20, [R1+0x8090] ;  /* 0x0080900001147983 */ /* 0x000ea40000300a00 */
[C---:B--2---:R-:W-:Y:S11]  /*56380*/  HMMA.16816.F32.BF16 R16, R24.reuse, R20, R16 ;  /* 0x000000141810723c */ /* 0x044ff60000041810 */
[----:B------:R-:W-:Y:S11]  /*56390*/  @!UPT UIADD3 URZ, URZ, URZ, URZ ;  /* 0x0000003f3f3ff290 */ /* 0x000ff6000fffe03f */
[----:B------:R-:W-:Y:S01]  /*563a0*/  @!UPT UIADD3 URZ, URZ, URZ, URZ ;  /* 0x0000003f3f3ff290 */ /* 0x000fe2000fffe03f */
[----:B------:R0:W-:Y:S01]  /*563b0*/  STL.64 [R1+0x4e0], R16 ;  /* 0x0004e01001007387 */ /* 0x0001e20000100a00 */
[----:B------:R1:W-:Y:S03]  /*563c0*/  STL.64 [R1+0x4e8], R18 ;  /* 0x0004e81201007387 */ /* 0x0003e60000100a00 */
[----:B0-----:R-:W4:Y:S01]  /*563d0*/  LDL.LU.64 R16, [R1+0x8088] ;  /* 0x0080880001107983 */ /* 0x001f220000300a00 */
[----:B------:R-:W-:Y:S01]  /*563e0*/  STL.64 [R1+0x7f50], R20 ;  /* 0x007f501401007387 */ /* 0x000fe20000100a00 */
[----:B----4-:R-:W-:Y:S02]  /*563f0*/  HMMA.16816.F32.BF16 R24, R24, R16, R12 ;  /* 0x000000101818723c */ /* 0x010fe4000004180c */
[----:B------:R-:W2:Y:S01]  /*56400*/  LDL.LU.64 R12, [R1+0x8080] ;  /* 0x00808000010c7983 */ /* 0x000ea20000300a00 */
[----:B------:R-:W-:Y:S02]  /*56410*/  IMAD.MOV.U32 R2, RZ, RZ, R16 ;  /* 0x000000ffff027224 */ /* 0x000fe400078e0010 */
[----:B------:R-:W-:Y:S11]  /*56420*/  IMAD.MOV.U32 R0, RZ, RZ, R17 ;  /* 0x000000ffff007224 */ /* 0x000ff600078e0011 */
[----:B------:R-:W-:Y:S07]  /*56430*/  @!UPT UIADD3 URZ, URZ, URZ, URZ ;  /* 0x0000003f3f3ff290 */ /* 0x000fee000fffe03f */
[----:B------:R0:W-:Y:S01]  /*56440*/  STL.64 [R1+0x280], R24 ;  /* 0x0002801801007387 */ /* 0x0001e20000100a00 */
[----:B------:R4:W-:Y:S02]  /*56450*/  STL.64 [R1+0x288], R26 ;  /* 0x0002881a01007387 */ /* 0x0009e40000100a00 */
[----:B-1----:R-:W2:Y:S02]  /*56460*/  LDL.LU.64 R18, [R1+0x8078] ;  /* 0x0080780001127983 */ /* 0x002ea40000300a00 */
[----:B------:R-:W2:Y:S01]  /*56470*/  LDL.LU.64 R16, [R1+0x8070] ;  /* 0x0080700001107983 */ /* 0x000ea20000300a00 */
[----:B0-----:R-:W3:Y:S01]  /*56480*/  LDL.LU R24, [R1+0x1290] ;  /* 0x0012900001187983 */ /* 0x001ee20000300800 */
[----:B------:R-:W3:Y:S02]  /*56490*/  LDL.LU R25, [R1+0x1294] ;  /* 0x0012940001197983 */ /* 0x000ee40000300800 */
[----:B----4-:R-:W3:Y:S02]  /*564a0*/  LDL.LU R26, [R1+0x1298] ;  /* 0x00129800011a7983 */ /* 0x010ee40000300800 */
[----:B------:R-:W3:Y:S01]  /*564b0*/  LDL.LU R27, [R1+0x129c] ;  /* 0x00129c00011b7983 */ /* 0x000ee20000300800 */
[C---:B--2---:R-:W-:Y:S01]  /*564c0*/  HMMA.16816.F32.BF16 R12, R16.reuse, R12, R4 ;  /* 0x0000000c100c723c */ /* 0x044fe20000041804 */
[----:B------:R-:W2:Y:S01]  /*564d0*/  LDL.LU.64 R6, [R1+0x8068] ;  /* 0x0080680001067983 */ /* 0x000ea20000300a00 */
[----:B------:R-:W2:Y:S11]  /*564e0*/  LDL.LU.64 R4, [R1+0x8060] ;  /* 0x0080600001047983 */ /* 0x000eb60000300a00 */
[----:B------:R-:W-:Y:S10]  /*564f0*/  @!UPT UIADD3 URZ, URZ, URZ, URZ ;  /* 0x0000003f3f3ff290 */ /* 0x000ff4000fffe03f */
        /* <DEDUP_REMOVED lines=16> */
[----:B0-----:R-:W4:Y:S01]  /*56600*/  LDL.LU.64 R14, [R1+0x8028] ;  /* 0x00802800010e7983 */ /* 0x001f220000300a00 */
[----:B------:R-:W2:Y:S02]  /*56610*/  LDL.LU.64 R12, [R1+0x8020] ;  /* 0x00802000010c7983 */ /* 0x000ea40000300a00 */
[----:B------:R-:W-:Y:S02]  /*56620*/  IMAD.MOV.U32 R20, RZ, RZ, R11 ;  /* 0x000000ffff147224 */ /* 0x000fe400078e000b */
        /* <DEDUP_REMOVED lines=8> */
[----:B----4-:R-:W-:Y:S02]  /*566b0*/  STL.64 [R1+0x7f10], R14 ;  /* 0x007f100e01007387 */ /* 0x010fe40000100a00 */
[----:B------:R3:W-:Y:S02]  /*566c0*/  STL.64 [R1+0x7f08], R12 ;  /* 0x007f080c01007387 */ /* 0x0007e40000100a00 */
[----:B---3--:R-:W-:Y:S11]  /*566d0*/  HMMA.16816.F32.BF16 R12, R16, R8, R24 ;  /* 0x00000008100c723c */ /* 0x008ff60000041818 */
[----:B------:R-:W-:Y:S11]  /*566e0*/  @!UPT UIADD3 URZ, URZ, URZ, URZ ;  /* 0x0000003f3f3ff290 */ /* 0x000ff6000fffe03f */
[----:B------:R-:W-:Y:S01]  /*566f0*/  @!UPT UIADD3 URZ, URZ, URZ, URZ ;  /* 0x0000003f3f3ff290 */ /* 0x000fe2000fffe03f */
[----:B------:R-:W-:Y:S01]  /*56700*/  STL.64 [R1+0x230], R12 ;  /* 0x0002300c01007387 */ /* 0x000fe20000100a00 */
[----:B------:R-:W-:Y:S02]  /*56710*/  STL.64 [R1+0x238], R14 ;  /* 0x0002380e01007387 */ /* 0x000fe40000100a00 */
[----:B------:R-:W-:Y:S02]  /*56720*/  STL.64 [R1+0x7f68], R20 ;  /* 0x007f681401007387 */ /* 0x000fe40000100a00 */
[----:B------:R0:W-:Y:S02]  /*56730*/  STL.64 [R1+0x7f00], R8 ;  /* 0x007f000801007387 */ /* 0x0001e40000100a00 */
[----:B0-----:R-:W3:Y:S01]  /*56740*/  LDL.LU R8, [R1+0x1270] ;  /* 0x0012700001087983 */ /* 0x001ee20000300800 */
[----:B------:R-:W3:Y:S02]  /*56750*/  LDL.LU R9, [R1+0x1274] ;  /* 0x0012740001097983 */ /* 0x000ee40000300800 */
[----:B------:R-:W4:Y:S02]  /*56760*/  LDL.LU R10, [R1+0x1278] ;  /* 0x00127800010a7983 */ /* 0x000f240000300800 */
[----:B------:R-:W4:Y:S02]  /*56770*/  LDL.LU R11, [R1+0x127c] ;  /* 0x00127c00010b7983 */ /* 0x000f240000300800 */
[----:B------:R-:W-:-:S02]  /*56780*/  IMAD.MOV.U32 R21, RZ, RZ, R3 ;  /* 0x000000ffff157224 */ /* 0x000fc400078e0003 */
[----:B--2---:R-:W-:Y:S02]  /*56790*/  IMAD.MOV.U32 R20, RZ, RZ, R7 ;  /* 0x000000ffff147224 */ /* 0x004fe400078e0007 */
[----:B------:R-:W2:Y:S01]  /*567a0*/  LDL.LU R7, [R1+0x800c] ;  /* 0x00800c0001077983 */ /* 0x000ea20000300800 */
[----:B------:R-:W2:Y:S02]  /*567b0*/  LDL.LU R3, [R1+0x8008] ;  /* 0x0080080001037983 */ /* 0x000ea40000300800 */
[----:B------:R-:W-:Y:S01]  /*567c0*/  STL.64 [R1+0x7f80], R20 ;  /* 0x007f801401007387 */ /* 0x000fe20000100a00 */
[----:B----4-:R-:W-:Y:S01]  /*567d0*/  STL.64 [R1+0x7f48], R10 ;  /* 0x007f480a01007387 */ /* 0x010fe20000100a00 */
[----:B---3--:R0:W-:Y:S03]  /*567e0*/  STL.64 [R1+0x7f40], R8 ;  /* 0x007f400801007387 */ /* 0x0081e60000100a00 */
[----:B0-----:R-:W3:Y:S01]  /*567f0*/  LDL.LU R8, [R1+0x1860] ;  /* 0x0018600001087983 */ /* 0x001ee20000300800 */
[----:B------:R-:W3:Y:S02]  /*56800*/  LDL.LU R9, [R1+0x1864] ;  /* 0x0018640001097983 */ /* 0x000ee40000300800 */
[----:B------:R-:W4:Y:S02]  /*56810*/  LDL.LU R10, [R1+0x1868] ;  /* 0x00186800010a7983 */ /* 0x000f240000300800 */
[----:B------:R-:W4:Y:S02]  /*56820*/  LDL.LU R11, [R1+0x186c] ;  /* 0x00186c00010b7983 */ /* 0x000f240000300800 */
[----:B------:R-:W-:-:S02]  /*56830*/  IMAD.MOV.U32 R20, RZ, RZ, R4 ;  /* 0x000000ffff147224 */ /* 0x000fc400078e0004 */
[----:B------:R-:W-:Y:S01]  /*56840*/  IMAD.MOV.U32 R21, RZ, RZ, R5 ;  /* 0x000000ffff157224 */ /* 0x000fe200078e0005 */
[----:B------:R-:W2:Y:S01]  /*56850*/  LDL.LU R4, [R1+0x8004] ;  /* 0x0080040001047983 */ /* 0x000ea20000300800 */
[----:B------:R-:W2:Y:S03]  /*56860*/  LDL.LU R5, [R1+0x8000] ;  /* 0x0080000001057983 */ /* 0x000ea60000300800 */
[----:B------:R-:W-:Y:S04]  /*56870*/  STL.64 [R1+0x7f98], R20 ;  /* 0x007f981401007387 */ /* 0x000fe80000100a00 */
[----:B----4-:R-:W-:Y:S01]  /*56880*/  STL.64 [R1+0x7f60], R10 ;  /* 0x007f600a01007387 */ /* 0x010fe20000100a00 */
[----:B---3--:R0:W-:Y:S03]  /*56890*/  STL.64 [R1+0x7f58], R8 ;  /* 0x007f580801007387 */ /* 0x0081e60000100a00 */
[----:B0-----:R-:W3:Y:S01]  /*568a0*/  LDL.LU R8, [R1+0x1870] ;  /* 0x0018700001087983 */ /* 0x001ee20000300800 */
[----:B------:R-:W3:Y:S02]  /*568b0*/  LDL.LU R9, [R1+0x1874] ;  /* 0x0018740001097983 */ /* 0x000ee40000300800 */
[----:B------:R-:W4:Y:S02]  /*568c0*/  LDL.LU R10, [R1+0x1878] ;  /* 0x00187800010a7983 */ /* 0x000f240000300800 */
[----:B------:R-:W4:Y:S02]  /*568d0*/  LDL.LU R11, [R1+0x187c] ;  /* 0x00187c00010b7983 */ /* 0x000f240000300800 */
[----:B------:R-:W-:-:S02]  /*568e0*/  IMAD.MOV.U32 R20, RZ, RZ, R29 ;  /* 0x000000ffff147224 */ /* 0x000fc400078e001d */
[----:B------:R-:W-:-:S05]  /*568f0*/  IMAD.MOV.U32 R21, RZ, RZ, R28 ;  /* 0x000000ffff157224 */ /* 0x000fca00078e001c */
[----:B------:R-:W-:Y:S04]  /*56900*/  STL.64 [R1+0x7fb0], R20 ;  /* 0x007fb01401007387 */ /* 0x000fe80000100a00 */
[----:B----4-:R-:W-:Y:S01]  /*56910*/  STL.64 [R1+0x7f78], R10 ;  /* 0x007f780a01007387 */ /* 0x010fe20000100a00 */
[----:B---3--:R0:W-:Y:S03]  /*56920*/  STL.64 [R1+0x7f70], R8 ;  /* 0x007f700801007387 */ /* 0x0081e60000100a00 */
[----:B0-----:R-:W3:Y:S01]  /*56930*/  LDL.LU R8, [R1+0x1880] ;  /* 0x0018800001087983 */ /* 0x001ee20000300800 */
[----:B------:R-:W3:Y:S02]  /*56940*/  LDL.LU R9, [R1+0x1884] ;  /* 0x0018840001097983 */ /* 0x000ee40000300800 */
        /* <DEDUP_REMOVED lines=9> */
[----:B------:R-:W-:Y:S02]  /*569e0*/  STL.64 [R1+0x7fe8], R12 ;  /* 0x007fe80c01007387 */ /* 0x000fe40000100a00 */
[----:B------:R-:W2:Y:S02]  /*569f0*/  LDL.LU R24, [R1+0x1280] ;  /* 0x0012800001187983 */ /* 0x000ea40000300800 */
[----:B------:R-:W2:Y:S01]  /*56a00*/  LDL.LU R25, [R1+0x1284] ;  /* 0x0012840001197983 */ /* 0x000ea20000300800 */
[----:B------:R-:W2:Y:S01]  /*56a10*/  LDL.LU R26, [R1+0x1288] ;  /* 0x00128800011a7983 */ /* 0x000ea20000300800 */
[----:B------:R-:W2:Y:S02]  /*56a20*/  LDL.LU R27, [R1+0x128c] ;  /* 0x00128c00011b7983 */ /* 0x000ea40000300800 */
[----:B------:R0:W-:Y:S02]  /*56a30*/  STL.64 [R1+0x7fc8], R20 ;  /* 0x007fc81401007387 */ /* 0x0001e40000100a00 */
[----:B0-----:R-:W2:Y:S04]  /*56a40*/  LDL.64 R20, [R1+0x140] ;  /* 0x0001400001147983 */ /* 0x001ea80000100a00 */
[----:B--2---:R0:W-:Y:S04]  /*56a50*/  STL.64 [R1+0x7fe0], R20 ;  /* 0x007fe01401007387 */ /* 0x0041e80000100a00 */
[----:B0-----:R-:W2:Y:S04]  /*56a60*/  LDL.64 R20, [R1+0x150] ;  /* 0x0001500001147983 */ /* 0x001ea80000100a00 */
[----:B--2---:R0:W-:Y:S04]  /*56a70*/  STL.64 [R1+0x7ff8], R20 ;  /* 0x007ff81401007387 */ /* 0x0041e80000100a00 */
[----:B0-----:R-:W2:Y:S01]  /*56a80*/  LDL.LU R20, [R1+0x18e0] ;  /* 0x0018e00001147983 */ /* 0x001ea20000300800 */
[----:B------:R-:W2:Y:S02]  /*56a90*/  LDL.LU R21, [R1+0x18e4] ;  /* 0x0018e40001157983 */ /* 0x000ea40000300800 */
[----:B------:R-:W2:Y:S02]  /*56aa0*/  LDL.LU R22, [R1+0x18e8] ;  /* 0x0018e80001167983 */ /* 0x000ea40000300800 */
[----:B------:R-:W2:Y:S01]  /*56ab0*/  LDL.LU R23, [R1+0x18ec] ;  /* 0x0018ec0001177983 */ /* 0x000ea20000300800 */
        /* <DEDUP_REMOVED lines=12> */
[----:B------:R-:W-:Y:S01]  /*56b80*/  HMMA.16816.F32.BF16 R24, R16, R4, R24 ;  /* 0x000000041018723c */ /* 0x000fe20000041818 */
[----:B----4-:R-:W-:Y:S01]  /*56b90*/  STL.64 [R1+0x7fc0], R10 ;  /* 0x007fc00a01007387 */ /* 0x010fe20000100a00 */
[----:B---3--:R0:W-:Y:S03]  /*56ba0*/  STL.64 [R1+0x7fb8], R8 ;  /* 0x007fb80801007387 */ /* 0x0081e60000100a00 */
[----:B0-----:R-:W3:Y:S01]  /*56bb0*/  LDL.LU R8, [R1+0x18b0] ;  /* 0x0018b00001087983 */ /* 0x001ee20000300800 */
[----:B------:R-:W3:Y:S02]  /*56bc0*/  LDL.LU R9, [R1+0x18b4] ;  /* 0x0018b40001097983 */ /* 0x000ee40000300800 */
[----:B------:R-:W4:Y:S02]  /*56bd0*/  LDL.LU R10, [R1+0x18b8] ;  /* 0x0018b800010a7983 */ /* 0x000f240000300800 */
[----:B------:R-:W4:Y:S02]  /*56be0*/  LDL.LU R11, [R1+0x18bc] ;  /* 0x0018bc00010b7983 */ /* 0x000f240000300800 */
[----:B------:R-:W-:-:S02]  /*56bf0*/  IMAD.MOV.U32 R12, RZ, RZ, R7 ;  /* 0x000000ffff0c7224 */ /* 0x000fc400078e0007 */
[----:B------:R-:W-:-:S07]  /*56c00*/  IMAD.MOV.U32 R13, RZ, RZ, R6 ;  /* 0x000000ffff0d7224 */ /* 0x000fce00078e0006 */
[C---:B--2---:R-:W-:Y:S01]  /*56c10*/  HMMA.16816.F32.BF16 R12, R16.reuse, R12, R20 ;  /* 0x0000000c100c723c */ /* 0x044fe20000041814 */
[----:B----4-:R-:W-:Y:S01]  /*56c20*/  STL.64 [R1+0x7fd8], R10 ;  /* 0x007fd80a01007387 */ /* 0x010fe20000100a00 */
[----:B---3--:R0:W-:Y:S03]  /*56c30*/  STL.64 [R1+0x7fd0], R8 ;  /* 0x007fd00801007387 */ /* 0x0081e60000100a00 */
[----:B0-----:R-:W2:Y:S01]  /*56c40*/  LDL.LU R8, [R1+0x18c0] ;  /* 0x0018c00001087983 */ /* 0x001ea20000300800 */
[----:B------:R-:W2:Y:S02]  /*56c50*/  LDL.LU R9, [R1+0x18c4] ;  /* 0x0018c40001097983 */ /* 0x000ea40000300800 */
[----:B------:R-:W2:Y:S02]  /*56c60*/  LDL.LU R10, [R1+0x18c8] ;  /* 0x0018c800010a7983 */ /* 0x000ea40000300800 */
[----:B------:R-:W2:Y:S01]  /*56c70*/  LDL.LU R11, [R1+0x18cc] ;  /* 0x0018cc00010b7983 */ /* 0x000ea20000300800 */
[----:B------:R-:W-:Y:S01]  /*56c80*/  STL.64 [R1+0x220], R24 ;  /* 0x0002201801007387 */ /* 0x000fe20000100a00 */
[----:B------:R-:W-:Y:S02]  /*56c90*/  STL.64 [R1+0x228], R26 ;  /* 0x0002281a01007387 */ /* 0x000fe40000100a00 */
[----:B------:R-:W0:Y:S02]  /*56ca0*/  LDSM.16.MT88.4 R24, [R3+0x8180] ;  /* 0x008180000318783b */ /* 0x000e240000004200 */
[----:B0-----:R-:W-:Y:S02]  /*56cb0*/  STL.64 [R1+0x7e38], R26 ;  /* 0x007e381a01007387 */ /* 0x001fe40000100a00 */
[----:B------:R-:W-:Y:S02]  /*56cc0*/  STL.64 [R1+0x7e30], R24 ;  /* 0x007e301801007387 */ /* 0x000fe40000100a00 */
[----:B------:R-:W3:Y:S03]  /*56cd0*/  LDL.LU.64 R20, [R1+0x7ff8] ;  /* 0x007ff80001147983 */ /* 0x000ee60000300a00 */
[----:B------:R-:W-:Y:S01]  /*56ce0*/  STL.64 [R1+0x4d0], R12 ;  /* 0x0004d00c01007387 */ /* 0x000fe20000100a00 */
[----:B------:R0:W-:Y:S04]  /*56cf0*/  STL.64 [R1+0x4d8], R14 ;  /* 0x0004d80e01007387 */ /* 0x0001e80000100a00 */
        /* <DEDUP_REMOVED lines=21> */
[----:B0-----:R-:W3:Y:S01]  /*56e50*/  LDL.64 R4, [R1+0x10] ;  /* 0x0000100001047983 */ /* 0x001ee20000100a00 */
[C---:B--2---:R-:W-:Y:S03]  /*56e60*/  HMMA.16816.F32.BF16 R20, R16.reuse, R20, R8 ;  /* 0x000000141014723c */ /* 0x044fe60000041808 */
[----:B---3--:R0:W-:Y:S04]  /*56e70*/  STL.64 [R1+0x7f28], R4 ;  /* 0x007f280401007387 */ /* 0x0081e80000100a00 */
[----:B0-----:R-:W2:Y:S01]  /*56e80*/  LDL.64 R4, [R1+0x20] ;  /* 0x0000200001047983 */ /* 0x001ea20000100a00 */
[----:B------:R-:W3:Y:S02]  /*56e90*/  LDL.LU.64 R10, [R1+0x7fc0] ;  /* 0x007fc000010a7983 */ /* 0x000ee40000300a00 */
[----:B------:R-:W3:Y:S11]  /*56ea0*/  LDL.LU.64 R8, [R1+0x7fb8] ;  /* 0x007fb80001087983 */ /* 0x000ef60000300a00 */
[----:B------:R-:W-:Y:S02]  /*56eb0*/  @!UPT UIADD3 URZ, URZ, URZ, URZ ;  /* 0x0000003f3f3ff290 */ /* 0x000fe4000fffe03f */
[----:B------:R0:W-:Y:S01]  /*56ec0*/  STL.64 [R1+0x4a0], R20 ;  /* 0x0004a01401007387 */ /* 0x0001e20000100a00 */
[----:B------:R3:W-:Y:S04]  /*56ed0*/  STL.64 [R1+0x4a8], R22 ;  /* 0x0004a81601007387 */ /* 0x0007e80000100a00 */
        /* <DEDUP_REMOVED lines=27> */
[----:B------:R-:W-:Y:S03]  /*57090*/  STL.64 [R1+0x468], R22 ;  /* 0x0004681601007387 */ /* 0x000fe60000100a00 */
[----:B0-----:R-:W3:Y:S02]  /*570a0*/  LDL.LU.64 R20, [R1+0x7f50] ;  /* 0x007f500001147983 */ /* 0x001ee40000300a00 */
[----:B---3--:R-:W-:Y:S11]  /*570b0*/  HMMA.16816.F32.BF16 R8, R16, R20, R8 ;  /* 0x000000141008723c */ /* 0x008ff60000041808 */
[----:B------:R-:W-:Y:S11]  /*570c0*/  @!UPT UIADD3 URZ, URZ, URZ, URZ ;  /* 0x0000003f3f3ff290 */ /* 0x000ff6000fffe03f */
[----:B------:R-:W-:Y:S01]  /*570d0*/  @!UPT UIADD3 URZ, URZ, URZ, URZ ;  /* 0x0000003f3f3ff290 */ /* 0x000fe2000fffe03f */
[----:B------:R-:W-:Y:S01]  /*570e0*/  STL.64 [R1+0x450], R8 ;  /* 0x0004500801007387 */ /* 0x000fe20000100a00 */
[----:B------:R0:W-:Y:S03]  /*570f0*/  STL.64 [R1+0x458], R10 ;  /* 0x0004580a01007387 */ /* 0x0001e60000100a00 */
[----:B0-----:R-:W3:Y:S01]  /*57100*/  LDL.LU.64 R10, [R1+0x7f48] ;  /* 0x007f4800010a7983 */ /* 0x001ee20000300a00 */
[----:B------:R-:W3:Y:S02]  /*57110*/  LDL.LU.64 R8, [R1+0x7f40] ;  /* 0x007f400001087983 */ /* 0x000ee40000300a00 */
[----:B------:R-:W-:Y:S02]  /*57120*/  IMAD.MOV.U32 R24, RZ, RZ, R2 ;  /* 0x000000ffff187224 */ /* 0x000fe400078e0002 */
[----:B------:R-:W-:Y:S02]  /*57130*/  IMAD.MOV.U32 R25, RZ, RZ, R0 ;  /* 0x000000ffff197224 */ /* 0x000fe400078e0000 */
[----:B------:R-:W-:-:S02]  /*57140*/  IMAD.MOV.U32 R2, RZ, RZ, R20 ;  /* 0x000000ffff027224 */ /* 0x000fc400078e0014 */
[----:B------:R-:W-:Y:S01]  /*57150*/  IMAD.MOV.U32 R0, RZ, RZ, R21 ;  /* 0x000000ffff007224 */ /* 0x000fe200078e0015 */
[----:B------:R-:W2:Y:S01]  /*57160*/  LDL.LU.64 R22, [R1+0x7f38] ;  /* 0x007f380001167983 */ /* 0x000ea20000300a00 */
        /* <DEDUP_REMOVED lines=11> */
[----:B-1----:R-:W2:Y:S02]  /*57220*/  LDL.LU R10, [R1+0x11c8] ;  /* 0x0011c800010a7983 */ /* 0x002ea40000300800 */
[----:B------:R-:W2:Y:S02]  /*57230*/  LDL.LU R11, [R1+0x11cc] ;  /* 0x0011cc00010b7983 */ /* 0x000ea40000300800 */
[----:B--2---:R-:W-:Y:S01]  /*57240*/  STL.64 [R1+0x7f20], R10 ;  /* 0x007f200a01007387 */ /* 0x004fe20000100a00 */
[----:B----4-:R0:W-:Y:S03]  /*57250*/  STL.64 [R1+0x7f18], R8 ;  /* 0x007f180801007387 */ /* 0x0101e60000100a00 */
[----:B0-----:R-:W2:Y:S01]  /*57260*/  LDL.LU R8, [R1+0x11d0] ;  /* 0x0011d00001087983 */ /* 0x001ea20000300800 */
[----:B------:R-:W2:Y:S02]  /*57270*/  LDL.LU R9, [R1+0x11d4] ;  /* 0x0011d40001097983 */ /* 0x000ea40000300800 */
[----:B------:R-:W2:Y:S02]  /*57280*/  LDL.LU R10, [R1+0x11d8] ;  /* 0x0011d800010a7983 */ /* 0x000ea40000300800 */
[----:B------:R-:W2:Y:S01]  /*57290*/  LDL.LU R11, [R1+0x11dc] ;  /* 0x0011dc00010b7983 */ /* 0x000ea20000300800 */
[----:B------:R-:W2:Y:S01]  /*572a0*/  LDL.64 R12, [R1] ;  /* 0x00000000010c7983 */ /* 0x000ea20000100a00 */
[----:B------:R0:W-:Y:S03]  /*572b0*/  STL.64 [R1+0x7e48], R24 ;  /* 0x007e481801007387 */ /* 0x0001e60000100a00 */
[----:B0-----:R-:W4:Y:S01]  /*572c0*/  LDL.LU R24, [R1+0x11f0] ;  /* 0x0011f00001187983 */ /* 0x001f220000300800 */
[----:B------:R-:W4:Y:S02]  /*572d0*/  LDL.LU R25, [R1+0x11f4] ;  /* 0x0011f40001197983 */ /* 0x000f240000300800 */
[----:B------:R-:W4:Y:S02]  /*572e0*/  LDL.LU R26, [R1+0x11f8] ;  /* 0x0011f800011a7983 */ /* 0x000f240000300800 */
[----:B------:R-:W4:Y:S02]  /*572f0*/  LDL.LU R27, [R1+0x11fc] ;  /* 0x0011fc00011b7983 */ /* 0x000f240000300800 */
[C---:B----4-:R-:W-:Y:S11]  /*57300*/  HMMA.16816.F32.BF16 R24, R20.reuse, R4, R24 ;  /* 0x000000041418723c */ /* 0x050ff60000041818 */
[----:B------:R-:W-:Y:S11]  /*57310*/  @!UPT UIADD3 URZ, URZ, URZ, URZ ;  /* 0x0000003f3f3ff290 */ /* 0x000ff6000fffe03f */
[----:B------:R-:W-:Y:S01]  /*57320*/  @!UPT UIADD3 URZ, URZ, URZ, URZ ;  /* 0x0000003f3f3ff290 */ /* 0x000fe2000fffe03f */
[----:B------:R0:W-:Y:S01]  /*57330*/  STL.64 [R1+0x200], R24 ;  /* 0x0002001801007387 */ /* 0x0001e20000100a00 */
[----:B------:R1:W-:Y:S02]  /*57340*/  STL.64 [R1+0x208], R26 ;  /* 0x0002081a01007387 */ /* 0x0003e40000100a00 */
[----:B0-----:R-:W-:Y:S02]  /*57350*/  IMAD.MOV.U32 R25, RZ, RZ, R4 ;  /* 0x000000ffff197224 */ /* 0x001fe400078e0004 */
[----:B------:R-:W-:Y:S02]  /*57360*/  IMAD.MOV.U32 R24, RZ, RZ, R5 ;  /* 0x000000ffff187224 */ /* 0x000fe400078e0005 */
[----:B------:R-:W3:Y:S02]  /*57370*/  LDL.LU.64 R4, [R1+0x7f28] ;  /* 0x007f280001047983 */ /* 0x000ee40000300a00 */
[----:B---3--:R-:W-:Y:S01]  /*57380*/  HMMA.16816.F32.BF16 R16, R20, R4, R16 ;  /* 0x000000041410723c */ /* 0x008fe20000041810 */
[----:B-1----:R-:W-:-:S02]  /*57390*/  IMAD.MOV.U32 R27, RZ, RZ, R4 ;  /* 0x000000ffff1b7224 */ /* 0x002fc400078e0004 */
[----:B------:R-:W-:Y:S11]  /*573a0*/  IMAD.MOV.U32 R26, RZ, RZ, R5 ;  /* 0x000000ffff1a7224 */ /* 0x000ff600078e0005 */
[----:B------:R-:W-:Y:S09]  /*573b0*/  @!UPT UIADD3 URZ, URZ, URZ, URZ ;  /* 0x0000003f3f3ff290 */ /* 0x000ff2000fffe03f */
[----:B------:R0:W-:Y:S01]  /*573c0*/  STL.64 [R1+0x1f0], R16 ;  /* 0x0001f01001007387 */ /* 0x0001e20000100a00 */
[----:B------:R1:W-:Y:S02]  /*573d0*/  STL.64 [R1+0x1f8], R18 ;  /* 0x0001f81201007387 */ /* 0x0003e40000100a00 */
[----:B------:R-:W3:Y:S02]  /*573e0*/  LDL.LU R4, [R1+0x11b0] ;  /* 0x0011b00001047983 */ /* 0x000ee40000300800 */
[----:B------:R-:W3:Y:S01]  /*573f0*/  LDL.LU R5, [R1+0x11b4] ;  /* 0x0011b40001057983 */ /* 0x000ee20000300800 */
[----:B------:R-:W3:Y:S01]  /*57400*/  LDL.LU R6, [R1+0x11b8] ;  /* 0x0011b80001067983 */ /* 0x000ee20000300800 */
[----:B------:R-:W3:Y:S03]  /*57410*/  LDL.LU R7, [R1+0x11bc] ;  /* 0x0011bc0001077983 */ /* 0x000ee60000300800 */
[----:B0-----:R-:W4:Y:S01]  /*57420*/  LDL.LU R16, [R1+0x11a0] ;  /* 0x0011a00001107983 */ /* 0x001f220000300800 */
[----:B------:R-:W4:Y:S02]  /*57430*/  LDL.LU R17, [R1+0x11a4] ;  /* 0x0011a40001117983 */ /* 0x000f240000300800 */
[----:B-1----:R-:W4:Y:S02]  /*57440*/  LDL.LU R18, [R1+0x11a8] ;  /* 0x0011a80001127983 */ /* 0x002f240000300800 */
[----:B------:R-:W4:Y:S01]  /*57450*/  LDL.LU R19, [R1+0x11ac] ;  /* 0x0011ac0001137983 */ /* 0x000f220000300800 */
[----:B------:R-:W-:Y:S01]  /*57460*/  STL.64 [R1+0x7ec8], R26 ;  /* 0x007ec81a01007387 */ /* 0x000fe20000100a00 */
[----:B------:R0:W-:Y:S03]  /*57470*/  STL.64 [R1+0x7ec0], R24 ;  /* 0x007ec01801007387 */ /* 0x0001e60000100a00 */
[----:B0-----:R-:W3:Y:S01]  /*57480*/  LDL.LU R24, [R1+0x17a0] ;  /* 0x0017a00001187983 */ /* 0x001ee20000300800 */
[----:B------:R-:W3:Y:S02]  /*57490*/  LDL.LU R25, [R1+0x17a4] ;  /* 0x0017a40001197983 */ /* 0x000ee40000300800 */
[----:B------:R-:W3:Y:S02]  /*574a0*/  LDL.LU R26, [R1+0x17a8] ;  /* 0x0017a800011a7983 */ /* 0x000ee40000300800 */
[----:B------:R-:W3:Y:S01]  /*574b0*/  LDL.LU R27, [R1+0x17ac] ;  /* 0x0017ac00011b7983 */ /* 0x000ee20000300800 */
[----:B--2---:R-:W-:Y:S01]  /*574c0*/  HMMA.16816.F32.BF16 R8, R20, R12, R8 ;  /* 0x0000000c1408723c */ /* 0x004fe20000041808 */
[----:B------:R-:W-:-:S02]  /*574d0*/  IMAD.MOV.U32 R29, RZ, RZ, R12 ;  /* 0x000000ffff1d7224 */ /* 0x000fc400078e000c */
[----:B------:R-:W-:Y:S01]  /*574e0*/  IMAD.MOV.U32 R28, RZ, RZ, R13 ;  /* 0x000000ffff1c7224 */ /* 0x000fe200078e000d */
[----:B---3--:R-:W-:Y:S01]  /*574f0*/  STL.64 [R1+0x7ed8], R26 ;  /* 0x007ed81a01007387 */ /* 0x008fe20000100a00 */
[----:B------:R0:W-:Y:S02]  /*57500*/  STL.64 [R1+0x7ed0], R24 ;  /* 0x007ed01801007387 */ /* 0x0001e40000100a00 */
[----:B0-----:R-:W-:Y:S02]  /*57510*/  IMAD.MOV.U32 R24, RZ, RZ, R15 ;  /* 0x000000ffff187224 */ /* 0x001fe400078e000f */
[----:B------:R-:W-:-:S05]  /*57520*/  IMAD.MOV.U32 R25, RZ, RZ, R14 ;  /* 0x000000ffff197224 */ /* 0x000fca00078e000e */
[----:B------:R0:W-:Y:S04]  /*57530*/  STL.64 [R1+0x7ee8], R24 ;  /* 0x007ee81801007387 */ /* 0x0001e80000100a00 */
[----:B0-----:R-:W2:Y:S01]  /*57540*/  LDL.LU R24, [R1+0x17c0] ;  /* 0x0017c00001187983 */ /* 0x001ea20000300800 */
[----:B------:R-:W2:Y:S02]  /*57550*/  LDL.LU R25, [R1+0x17c4] ;  /* 0x0017c40001197983 */ /* 0x000ea40000300800 */
[----:B------:R-:W2:Y:S02]  /*57560*/  LDL.LU R26, [R1+0x17c8] ;  /* 0x0017c800011a7983 */ /* 0x000ea40000300800 */
[----:B------:R-:W2:Y:S01]  /*57570*/  LDL.LU R27, [R1+0x17cc] ;  /* 0x0017cc00011b7983 */ /* 0x000ea20000300800 */
[----:B------:R-:W-:Y:S01]  /*57580*/  STL.64 [R1+0x1e0], R8 ;  /* 0x0001e00801007387 */ /* 0x000fe20000100a00 */
[----:B------:R0:W-:Y:S03]  /*57590*/  STL.64 [R1+0x1e8], R10 ;  /* 0x0001e80a01007387 */ /* 0x0001e60000100a00 */
[----:B0-----:R-:W3:Y:S01]  /*575a0*/  LDL.LU.64 R10, [R1+0x7f20] ;  /* 0x007f2000010a7983 */ /* 0x001ee20000300a00 */
[----:B------:R-:W3:Y:S02]  /*575b0*/  LDL.LU.64 R8, [R1+0x7f18] ;  /* 0x007f180001087983 */ /* 0x000ee40000300a00 */
[----:B------:R-:W2:Y:S02]  /*575c0*/  LDL.LU.64 R14, [R1+0x7f10] ;  /* 0x007f1000010e7983 */ /* 0x000ea40000300a00 */
[----:B------:R-:W3:Y:S02]  /*575d0*/  LDL.LU.64 R12, [R1+0x7f08] ;  /* 0x007f0800010c7983 */ /* 0x000ee40000300a00 */
[C---:B---3--:R-:W-:Y:S11]  /*575e0*/  HMMA.16816.F32.BF16 R8, R20.reuse, R12, R8 ;  /* 0x0000000c1408723c */ /* 0x048ff60000041808 */
[----:B------:R-:W-:Y:S11]  /*575f0*/  @!UPT UIADD3 URZ, URZ, URZ, URZ ;  /* 0x0000003f3f3ff290 */ /* 0x000ff6000fffe03f */
[----:B------:R-:W-:Y:S01]  /*57600*/  @!UPT UIADD3 URZ, URZ, URZ, URZ ;  /* 0x0000003f3f3ff290 */ /* 0x000fe2000fffe03f */
[----:B------:R0:W-:Y:S01]  /*57610*/  STL.64 [R1+0x1d0], R8 ;  /* 0x0001d00801007387 */ /* 0x0001e20000100a00 */
[----:B------:R-:W-:Y:S03]  /*57620*/  STL.64 [R1+0x1d8], R10 ;  /* 0x0001d80a01007387 */ /* 0x000fe60000100a00 */
[----:B0-----:R-:W3:Y:S01]  /*57630*/  LDL.LU.64 R8, [R1+0x7f00] ;  /* 0x007f000001087983 */ /* 0x001ee20000300a00 */
[----:B--2---:R-:W-:Y:S02]  /*57640*/  STL.64 [R1+0x7de8], R14 ;  /* 0x007de80e01007387 */ /* 0x004fe40000100a00 */
[----:B------:R0:W-:Y:S02]  /*57650*/  STL.64 [R1+0x7de0], R12 ;  /* 0x007de00c01007387 */ /* 0x0001e40000100a00 */
[----:B0-----:R-:W2:Y:S01]  /*57660*/  LDL.64 R12, [R1+0x130] ;  /* 0x00013000010c7983 */ /* 0x001ea20000100a00 */
[C---:B---3--:R-:W-:Y:S03]  /*57670*/  HMMA.16816.F32.BF16 R4, R20.reuse, R8, R4 ;  /* 0x000000081404723c */ /* 0x048fe60000041804 */
[----:B--2---:R0:W-:Y:S04]  /*57680*/  STL.64 [R1+0x7ee0], R12 ;  /* 0x007ee00c01007387 */ /* 0x0041e80000100a00 */
[----:B0-----:R-:W2:Y:S01]  /*57690*/  LDL.LU R12, [R1+0x17b0] ;  /* 0x0017b000010c7983 */ /* 0x001ea20000300800 */
[----:B------:R-:W2:Y:S02]  /*576a0*/  LDL.LU R13, [R1+0x17b4] ;  /* 0x0017b400010d7983 */ /* 0x000ea40000300800 */
[----:B------:R-:W2:Y:S02]  /*576b0*/  LDL.LU R14, [R1+0x17b8] ;  /* 0x0017b800010e7983 */ /* 0x000ea40000300800 */
[----:B------:R-:W2:Y:S11]  /*576c0*/  LDL.LU R15, [R1+0x17bc] ;  /* 0x0017bc00010f7983 */ /* 0x000eb60000300800 */
[----:B------:R-:W-:Y:S01]  /*576d0*/  STL.64 [R1+0x1c0], R4 ;  /* 0x0001c00401007387 */ /* 0x000fe20000100a00 */
[----:B------:R0:W-:Y:S03]  /*576e0*/  STL.64 [R1+0x1c8], R6 ;  /* 0x0001c80601007387 */ /* 0x0001e60000100a00 */
[----:B0-----:R-:W3:Y:S01]  /*576f0*/  LDL.LU.64 R6, [R1+0x7ef8] ;  /* 0x007ef80001067983 */ /* 0x001ee20000300a00 */
[----:B------:R-:W4:Y:S02]  /*57700*/  LDL.LU.64 R4, [R1+0x7ef0] ;  /* 0x007ef00001047983 */ /* 0x000f240000300a00 */
        /* <DEDUP_REMOVED lines=9> */
[----:B------:R-:W-:Y:S02]  /*577a0*/  STL.64 [R1+0x1b8], R18 ;  /* 0x0001b81201007387 */ /* 0x000fe40000100a00 */
[----:B------:R-:W0:Y:S02]  /*577b0*/  LDSM.16.MT88.4 R16, [R3+0x8200] ;  /* 0x008200000310783b */ /* 0x000e240000004200 */
[----:B0-----:R-:W-:Y:S02]  /*577c0*/  STL.64 [R1+0x7cf8], R18 ;  /* 0x007cf81201007387 */ /* 0x001fe40000100a00 */
[----:B------:R0:W-:Y:S02]  /*577d0*/  STL.64 [R1+0x7cf0], R16 ;  /* 0x007cf01001007387 */ /* 0x0001e40000100a00 */
[----:B0-----:R-:W4:Y:S02]  /*577e0*/  LDL.64 R16, [R1+0x30] ;  /* 0x0000300001107983 */ /* 0x001f240000100a00 */
[C---:B----4-:R-:W-:Y:S11]  /*577f0*/  HMMA.16816.F32.BF16 R24, R20.reuse, R16, R24 ;  /* 0x000000101418723c */ /* 0x050ff60000041818 */
[----:B------:R-:W-:Y:S11]  /*57800*/  @!UPT UIADD3 URZ, URZ, URZ, URZ ;  /* 0x0000003f3f3ff290 */ /* 0x000ff6000fffe03f */
[----:B------:R-:W-:Y:S01]  /*57810*/  @!UPT UIADD3 URZ, URZ, URZ, URZ ;  /* 0x0000003f3f3ff290 */ /* 0x000fe2000fffe03f */
[----:B------:R0:W-:Y:S01]  /*57820*/  STL.64 [R1+0x440], R24 ;  /* 0x0004401801007387 */ /* 0x0001e20000100a00 */
[----:B------:R2:W-:Y:S03]  /*57830*/  STL.64 [R1+0x448], R26 ;  /* 0x0004481a01007387 */ /* 0x0005e60000100a00 */
[----:B0-----:R-:W2:Y:S01]  /*57840*/  LDL.LU.64 R24, [R1+0x7ee8] ;  /* 0x007ee80001187983 */ /* 0x001ea20000300a00 */
[----:B------:R-:W-:Y:S01]  /*57850*/  STL.64 [R1+0x7dd0], R16 ;  /* 0x007dd01001007387 */ /* 0x000fe20000100a00 */
[C---:B--2---:R-:W-:Y:S02]  /*57860*/  HMMA.16816.F32.BF16 R24, R20.reuse, R24, R12 ;  /* 0x000000181418723c */ /* 0x044fe4000004180c */
[----:B------:R-:W2:Y:S11]  /*57870*/  LDL.LU.64 R12, [R1+0x7ee0] ;  /* 0x007ee000010c7983 */ /* 0x000eb60000300a00 */
[----:B------:R-:W-:Y:S10]  /*57880*/  @!UPT UIADD3 URZ, URZ, URZ, URZ ;  /* 0x0000003f3f3ff290 */ /* 0x000ff4000fffe03f */
[----:B------:R-:W-:Y:S01]  /*57890*/  STL.64 [R1+0x430], R24 ;  /* 0x0004301801007387 */ /* 0x000fe20000100a00 */
[----:B------:R0:W-:Y:S03]  /*578a0*/  STL.64 [R1+0x438], R26 ;  /* 0x0004381a01007387 */ /* 0x0001e60000100a00 */
[----:B0-----:R-:W4:Y:S01]  /*578b0*/  LDL.LU.64 R26, [R1+0x7ed8] ;  /* 0x007ed800011a7983 */ /* 0x001f220000300a00 */
[----:B------:R-:W4:Y:S02]  /*578c0*/  LDL.LU.64 R24, [R1+0x7ed0] ;  /* 0x007ed00001187983 */ /* 0x000f240000300a00 */
[----:B---3--:R-:W-:Y:S02]  /*578d0*/  IMAD.MOV.U32 R16, RZ, RZ, R7 ;  /* 0x000000ffff107224 */ /* 0x008fe400078e0007 */
[----:B------:R-:W-:Y:S01]  /*578e0*/  IMAD.MOV.U32 R17, RZ, RZ, R6 ;  /* 0x000000ffff117224 */ /* 0x000fe200078e0006 */
[C---:B--2---:R-:W-:Y:S08]  /*578f0*/  HMMA.16816.F32.BF16 R8, R20.reuse, R12, R8 ;  /* 0x0000000c1408723c */ /* 0x044ff00000041808 */
[----:B----4-:R-:W-:Y:S01]  /*57900*/  HMMA.16816.F32.BF16 R16, R20, R16, R24 ;  /* 0x000000101410723c */ /* 0x010fe20000041818 */
[----:B------:R-:W2:Y:S01]  /*57910*/  LDL.LU.64 R26, [R1+0x7ec8] ;  /* 0x007ec800011a7983 */ /* 0x000ea20000300a00 */
[----:B------:R-:W3:Y:S11]  /*57920*/  LDL.LU.64 R24, [R1+0x7ec0] ;  /* 0x007ec00001187983 */ /* 0x000ef60000300a00 */
[----:B------:R-:W-:Y:S10]  /*57930*/  @!UPT UIADD3 URZ, URZ, URZ, URZ ;  /* 0x0000003f3f3ff290 */ /* 0x000ff4000fffe03f */
[----:B------:R-:W-:Y:S01]  /*57940*/  STL.64 [R1+0x420], R16 ;  /* 0x0004201001007387 */ /* 0x000fe20000100a00 */
[----:B------:R-:W-:Y:S02]  /*57950*/  STL.64 [R1+0x428], R18 ;  /* 0x0004281201007387 */ /* 0x000fe40000100a00 */
[----:B------:R0:W-:Y:S02]  /*57960*/  STL.64 [R1+0x410], R8 ;  /* 0x0004100801007387 */ /* 0x0001e40000100a00 */
[----:B------:R1:W-:Y:S01]  /*57970*/  STL.64 [R1+0x418], R10 ;  /* 0x0004180a01007387 */ /* 0x0003e20000100a00 */
[----:B0-----:R-:W4:Y:S01]  /*57980*/  LDL.LU R8, [R1+0xba0] ;  /* 0x000ba00001087983 */ /* 0x001f220000300800 */
[----:B------:R-:W4:Y:S02]  /*57990*/  LDL.LU R9, [R1+0xba4] ;  /* 0x000ba40001097983 */ /* 0x000f240000300800 */
[----:B-1----:R-:W2:Y:S02]  /*579a0*/  LDL.LU R10, [R1+0xba8] ;  /* 0x000ba800010a7983 */ /* 0x002ea40000300800 */
[----:B------:R-:W2:Y:S02]  /*579b0*/  LDL.LU R11, [R1+0xbac] ;  /* 0x000bac00010b7983 */ /* 0x000ea40000300800 */
[----:B------:R-:W-:-:S02]  /*579c0*/  IMAD.MOV.U32 R7, RZ, RZ, R12 ;  /* 0x000000ffff077224 */ /* 0x000fc400078e000c */
[----:B------:R-:W-:Y:S02]  /*579d0*/  IMAD.MOV.U32 R6, RZ, RZ, R13 ;  /* 0x000000ffff067224 */ /* 0x000fe400078e000d */
[----:B------:R-:W-:Y:S02]  /*579e0*/  IMAD.MOV.U32 R12, RZ, RZ, R29 ;  /* 0x000000ffff0c7224 */ /* 0x000fe400078e001d */
[----:B------:R-:W-:Y:S01]  /*579f0*/  IMAD.MOV.U32 R13, RZ, RZ, R28 ;  /* 0x000000ffff0d7224 */ /* 0x000fe200078e001c */
[----:B--2---:R-:W-:Y:S01]  /*57a00*/  STL.64 [R1+0x7df8], R10 ;  /* 0x007df80a01007387 */ /* 0x004fe20000100a00 */
[----:B----4-:R-:W-:Y:S03]  /*57a10*/  STL.64 [R1+0x7df0], R8 ;  /* 0x007df00801007387 */ /* 0x010fe60000100a00 */
[----:B------:R0:W-:Y:S02]  /*57a20*/  STL.64 [R1+0x7e00], R12 ;  /* 0x007e000c01007387 */ /* 0x0001e40000100a00 */
[----:B0-----:R-:W-:-:S02]  /*57a30*/  IMAD.MOV.U32 R12, RZ, RZ, R27 ;  /* 0x000000ffff0c7224 */ /* 0x001fc400078e001b */
[----:B------:R-:W-:-:S05]  /*57a40*/  IMAD.MOV.U32 R13, RZ, RZ, R26 ;  /* 0x000000ffff0d7224 */ /* 0x000fca00078e001a */
[----:B------:R3:W-:Y:S01]  /*57a50*/  STL.64 [R1+0x7e18], R12 ;  /* 0x007e180c01007387 */ /* 0x0007e20000100a00 */
[----:B------:R-:W2:Y:S02]  /*57a60*/  LDL.LU R8, [R1+0xbb0] ;  /* 0x000bb00001087983 */ /* 0x000ea40000300800 */
[----:B------:R-:W2:Y:S02]  /*57a70*/  LDL.LU R9, [R1+0xbb4] ;  /* 0x000bb40001097983 */ /* 0x000ea40000300800 */
[----:B------:R-:W4:Y:S01]  /*57a80*/  LDL.LU R10, [R1+0xbb8] ;  /* 0x000bb800010a7983 */ /* 0x000f220000300800 */
[----:B------:R-:W4:Y:S01]  /*57a90*/  LDL.LU R11, [R1+0xbbc] ;  /* 0x000bbc00010b7983 */ /* 0x000f220000300800 */
[----:B---3--:R-:W-:Y:S02]  /*57aa0*/  IMAD.MOV.U32 R12, RZ, RZ, R25 ;  /* 0x000000ffff0c7224 */ /* 0x008fe400078e0019 */
[----:B------:R-:W-:-:S05]  /*57ab0*/  IMAD.MOV.U32 R13, RZ, RZ, R24 ;  /* 0x000000ffff0d7224 */ /* 0x000fca00078e0018 */
[----:B------:R0:W-:Y:S04]  /*57ac0*/  STL.64 [R1+0x7e40], R12 ;  /* 0x007e400c01007387 */ /* 0x0001e80000100a00 */
[----:B0-----:R-:W3:Y:S01]  /*57ad0*/  LDL.LU R12, [R1+0xc10] ;  /* 0x000c1000010c7983 */ /* 0x001ee20000300800 */
[----:B------:R-:W3:Y:S02]  /*57ae0*/  LDL.LU R13, [R1+0xc14] ;  /* 0x000c1400010d7983 */ /* 0x000ee40000300800 */
[----:B------:R-:W2:Y:S02]  /*57af0*/  LDL.LU R14, [R1+0xc18] ;  /* 0x000c1800010e7983 */ /* 0x000ea40000300800 */
[----:B------:R-:W2:Y:S02]  /*57b00*/  LDL.LU R15, [R1+0xc1c] ;  /* 0x000c1c00010f7983 */ /* 0x000ea40000300800 */
[----:B------:R-:W-:-:S02]  /*57b10*/  IMAD.MOV.U32 R24, RZ, RZ, R2 ;  /* 0x000000ffff187224 */ /* 0x000fc400078e0002 */
[----:B------:R-:W-:Y:S01]  /*57b20*/  IMAD.MOV.U32 R25, RZ, RZ, R0 ;  /* 0x000000ffff197224 */ /* 0x000fe200078e0000 */
[----:B--2---:R-:W-:Y:S01]  /*57b30*/  STL.64 [R1+0x7e58], R14 ;  /* 0x007e580e01007387 */ /* 0x004fe20000100a00 */
[----:B---3--:R0:W-:Y:S03]  /*57b40*/  STL.64 [R1+0x7e50], R12 ;  /* 0x007e500c01007387 */ /* 0x0081e60000100a00 */
[----:B------:R-:W-:Y:S01]  /*57b50*/  STL.64 [R1+0x7e60], R24 ;  /* 0x007e601801007387 */ /* 0x000fe20000100a00 */
        /* <DEDUP_REMOVED lines=12> */
[----:B0-----:R-:W2:Y:S04]  /*57c20*/  LDL.64 R12, [R1+0x100] ;  /* 0x00010000010c7983 */ /* 0x001ea80000100a00 */
[----:B--2---:R0:W-:Y:S04]  /*57c30*/  STL.64 [R1+0x7e90], R12 ;  /* 0x007e900c01007387 */ /* 0x0041e80000100a00 */
[----:B0-----:R-:W2:Y:S04]  /*57c40*/  LDL.64 R12, [R1+0x110] ;  /* 0x00011000010c7983 */ /* 0x001ea80000100a00 */
[----:B--2---:R0:W-:Y:S01]  /*57c50*/  STL.64 [R1+0x7ea8], R12 ;  /* 0x007ea80c01007387 */ /* 0x0041e20000100a00 */
[----:B------:R-:W2:Y:S03]  /*57c60*/  LDL.64 R24, [R1+0xf0] ;  /* 0x0000f00001187983 */ /* 0x000ea60000100a00 */
[----:B0-----:R-:W3:Y:S04]  /*57c70*/  LDL.64 R12, [R1+0x120] ;  /* 0x00012000010c7983 */ /* 0x001ee80000100a00 */
[----:B--2---:R0:W-:Y:S04]  /*57c80*/  STL.64 [R1+0x7e88], R24 ;  /* 0x007e881801007387 */ /* 0x0041e80000100a00 */
        /* <DEDUP_REMOVED lines=16> */
[----:B----4-:R-:W-:Y:S01]  /*57d90*/  STL.64 [R1+0x7e10], R10 ;  /* 0x007e100a01007387 */ /* 0x010fe20000100a00 */
[----:B------:R0:W-:Y:S03]  /*57da0*/  STL.64 [R1+0x7e08], R8 ;  /* 0x007e080801007387 */ /* 0x0001e60000100a00 */
[----:B0-----:R-:W4:Y:S01]  /*57db0*/  LDL.LU R8, [R1+0xbd0] ;  /* 0x000bd00001087983 */ /* 0x001f220000300800 */
[----:B------:R-:W4:Y:S02]  /*57dc0*/  LDL.LU R9, [R1+0xbd4] ;  /* 0x000bd40001097983 */ /* 0x000f240000300800 */
[----:B------:R-:W4:Y:S02]  /*57dd0*/  LDL.LU R10, [R1+0xbd8] ;  /* 0x000bd800010a7983 */ /* 0x000f240000300800 */
[----:B------:R-:W4:Y:S02]  /*57de0*/  LDL.LU R11, [R1+0xbdc] ;  /* 0x000bdc00010b7983 */ /* 0x000f240000300800 */
[----:B---3--:R-:W-:-:S02]  /*57df0*/  IMAD.MOV.U32 R29, RZ, RZ, R12 ;  /* 0x000000ffff1d7224 */ /* 0x008fc400078e000c */
[----:B------:R-:W-:Y:S01]  /*57e00*/  IMAD.MOV.U32 R28, RZ, RZ, R13 ;  /* 0x000000ffff1c7224 */ /* 0x000fe200078e000d */
[C---:B--2---:R-:W-:Y:S01]  /*57e10*/  HMMA.16816.F32.BF16 R24, R20.reuse, R12, R24 ;  /* 0x0000000c1418723c */ /* 0x044fe20000041818 */
[----:B----4-:R-:W-:Y:S01]  /*57e20*/  STL.64 [R1+0x7e28], R10 ;  /* 0x007e280a01007387 */ /* 0x010fe20000100a00 */
[----:B------:R0:W-:Y:S03]  /*57e30*/  STL.64 [R1+0x7e20], R8 ;  /* 0x007e200801007387 */ /* 0x0001e60000100a00 */
        /* <DEDUP_REMOVED lines=8> */
[----:B------:R-:W-:Y:S01]  /*57ec0*/  STL [R1+0x7dbc], R6 ;  /* 0x007dbc0601007387 */ /* 0x000fe20000100800 */
[----:B------:R-:W-:Y:S05]  /*57ed0*/  STL [R1+0x7db8], R7 ;  /* 0x007db80701007387 */ /* 0x000fea0000100800 */
[----:B------:R-:W-:Y:S02]  /*57ee0*/  STL.64 [R1+0x400], R24 ;  /* 0x0004001801007387 */ /* 0x000fe40000100a00 */
[----:B------:R0:W-:Y:S02]  /*57ef0*/  STL.64 [R1+0x408], R26 ;  /* 0x0004081a01007387 */ /* 0x0001e40000100a00 */
[----:B0-----:R-:W4:Y:S01]  /*57f00*/  LDL.LU.64 R26, [R1+0x7eb8] ;  /* 0x007eb800011a7983 */ /* 0x001f220000300a00 */
[----:B------:R-:W4:Y:S02]  /*57f10*/  LDL.LU.64 R24, [R1+0x7eb0] ;  /* 0x007eb00001187983 */ /* 0x000f240000300a00 */
[----:B------:R-:W4:Y:S02]  /*57f20*/  LDL.LU.64 R12, [R1+0x7ea8] ;  /* 0x007ea800010c7983 */ /* 0x000f240000300a00 */
[----:B------:R-:W-:Y:S01]  /*57f30*/  STL [R1+0x7dc4], R28 ;  /* 0x007dc41c01007387 */ /* 0x000fe20000100800 */
[----:B------:R-:W-:Y:S01]  /*57f40*/  STL [R1+0x7dc0], R29 ;  /* 0x007dc01d01007387 */ /* 0x000fe20000100800 */
        /* <DEDUP_REMOVED lines=15> */
[----:B------:R0:W-:Y:S01]  /*58040*/  STL.64 [R1+0x3e0], R24 ;  /* 0x0003e01801007387 */ /* 0x0001e20000100a00 */
[----:B------:R-:W-:Y:S03]  /*58050*/  STL.64 [R1+0x3e8], R26 ;  /* 0x0003e81a01007387 */ /* 0x000fe60000100a00 */
[----:B0-----:R-:W4:Y:S01]  /*58060*/  LDL.LU.64 R24, [R1+0x7e88] ;  /* 0x007e880001187983 */ /* 0x001f220000300a00 */
[----:B------:R-:W4:Y:S02]  /*58070*/  LDL.LU.64 R14, [R1+0x7e80] ;  /* 0x007e8000010e7983 */ /* 0x000f240000300a00 */
        /* <DEDUP_REMOVED lines=14> */
[----:B------:R0:W-:Y:S01]  /*58160*/  STL.64 [R1+0x3c0], R24 ;  /* 0x0003c01801007387 */ /* 0x0001e20000100a00 */
[----:B------:R1:W-:Y:S03]  /*58170*/  STL.64 [R1+0x3c8], R26 ;  /* 0x0003c81a01007387 */ /* 0x0003e60000100a00 */
[----:B0-----:R-:W4:Y:S02]  /*58180*/  LDL.LU.64 R24, [R1+0x7e48] ;  /* 0x007e480001187983 */ /* 0x001f240000300a00 */
[----:B----4-:R-:W-:Y:S02]  /*58190*/  HMMA.16816.F32.BF16 R20, R20, R24, R12 ;  /* 0x000000181414723c */ /* 0x010fe4000004180c */
[----:B------:R-:W2:Y:S01]  /*581a0*/  LDL.LU.64 R12, [R1+0x7e40] ;  /* 0x007e4000010c7983 */ /* 0x000ea20000300a00 */
[----:B-1----:R-:W2:Y:S02]  /*581b0*/  LDL.LU.64 R26, [R1+0x7e38] ;  /* 0x007e3800011a7983 */ /* 0x002ea40000300a00 */
        /* <DEDUP_REMOVED lines=34> */
[----:B------:R-:W-:Y:S03]  /*583e0*/  STL.64 [R1+0x168], R10 ;  /* 0x0001680a01007387 */ /* 0x000fe60000100a00 */
[----:B0-----:R-:W3:Y:S01]  /*583f0*/  LDL.LU.64 R8, [R1+0x7dd8] ;  /* 0x007dd80001087983 */ /* 0x001ee20000300a00 */
[----:B------:R-:W-:Y:S02]  /*58400*/  STL.64 [R1+0x7cb8], R14 ;  /* 0x007cb80e01007387 */ /* 0x000fe40000100a00 */
[----:B------:R0:W-:Y:S02]  /*58410*/  STL.64 [R1+0x7cb0], R12 ;  /* 0x007cb00c01007387 */ /* 0x0001e40000100a00 */
        /* <DEDUP_REMOVED lines=8> */
[----:B------:R-:W-:Y:S03]  /*584a0*/  STL.64 [R1+0xc8], R18 ;  /* 0x0000c81201007387 */ /* 0x000fe60000100a00 */
[----:B0-----:R-:W2:Y:S01]  /*584b0*/  LDL.LU.64 R16, [R1+0x7dd0] ;  /* 0x007dd00001107983 */ /* 0x001ea20000300a00 */
[----:B------:R4:W-:Y:S02]  /*584c0*/  STL.64 [R1+0x7ca8], R8 ;  /* 0x007ca80801007387 */ /* 0x0009e40000100a00 */
[C---:B----4-:R-:W-:Y:S01]  /*584d0*/  HMMA.16816.F32.BF16 R8, R24.reuse, R4, R20 ;  /* 0x000000041808723c */ /* 0x050fe20000041814 */
[----:B------:R-:W0:Y:S04]  /*584e0*/  LDSM.16.MT88.4 R20, [R3+0x8280] ;  /* 0x008280000314783b */ /* 0x000e280000004200 */
[----:B------:R-:W-:Y:S11]  /*584f0*/  STL.64 [R1+0x7db0], R4 ;  /* 0x007db00401007387 */ /* 0x000ff60000100a00 */
[----:B------:R-:W-:Y:S07]  /*58500*/  @!UPT UIADD3 URZ, URZ, URZ, URZ ;  /* 0x0000003f3f3ff290 */ /* 0x000fee000fffe03f */
[----:B------:R-:W-:Y:S01]  /*58510*/  STL.64 [R1+0xb0], R8 ;  /* 0x0000b00801007387 */ /* 0x000fe20000100a00 */
[----:B------:R-:W-:Y:S03]  /*58520*/  STL.64 [R1+0xb8], R10 ;  /* 0x0000b80a01007387 */ /* 0x000fe60000100a00 */
[----:B0-----:R-:W-:Y:S01]  /*58530*/  STL.64 [R1+0x7bc8], R22 ;  /* 0x007bc81601007387 */ /* 0x001fe20000100a00 */
[----:B------:R0:W-:Y:S03]  /*58540*/  STL.64 [R1+0x7bc0], R20 ;  /* 0x007bc01401007387 */ /* 0x0001e60000100a00 */
[----:B0-----:R-:W3:Y:S01]  /*58550*/  LDL.64 R20, [R1+0xd0] ;  /* 0x0000d00001147983 */ /* 0x001ee20000100a00 */
[----:B--2---:R-:W-:Y:S03]  /*58560*/  HMMA.16816.F32.BF16 R8, R24, R16, R12 ;  /* 0x000000101808723c */ /* 0x004fe6000004180c */
[----:B---3--:R-:W-:Y:S11]  /*58570*/  STL.64 [R1+0x7d10], R20 ;  /* 0x007d101401007387 */ /* 0x008ff60000100a00 */
[----:B------:R-:W-:Y:S09]  /*58580*/  @!UPT UIADD3 URZ, URZ, URZ, URZ ;  /* 0x0000003f3f3ff290 */ /* 0x000ff2000fffe03f */
[----:B------:R0:W-:Y:S02]  /*58590*/  STL.64 [R1+0x3b0], R8 ;  /* 0x0003b00801007387 */ /* 0x0001e40000100a00 */
[----:B------:R1:W-:Y:S02]  /*585a0*/  STL.64 [R1+0x3b8], R10 ;  /* 0x0003b80a01007387 */ /* 0x0003e40000100a00 */
[----:B------:R-:W2:Y:S02]  /*585b0*/  LDL.64 R12, [R1] ;  /* 0x00000000010c7983 */ /* 0x000ea40000100a00 */
[----:B------:R-:W-:Y:S02]  /*585c0*/  IMAD.MOV.U32 R2, RZ, RZ, R16 ;  /* 0x000000ffff027224 */ /* 0x000fe400078e0010 */
[----:B------:R-:W-:Y:S01]  /*585d0*/  IMAD.MOV.U32 R0, RZ, RZ, R17 ;  /* 0x000000ffff007224 */ /* 0x000fe200078e0011 */
[----:B--2---:R-:W-:Y:S01]  /*585e0*/  STL.64 [R1+0x7cd0], R12 ;  /* 0x007cd00c01007387 */ /* 0x004fe20000100a00 */
[----:B0-----:R-:W2:Y:S02]  /*585f0*/  LDL.LU R8, [R1+0xa90] ;  /* 0x000a900001087983 */ /* 0x001ea40000300800 */
[----:B------:R-:W2:Y:S02]  /*58600*/  LDL.LU R9, [R1+0xa94] ;  /* 0x000a940001097983 */ /* 0x000ea40000300800 */
[----:B-1----:R-:W3:Y:S01]  /*58610*/  LDL.LU R10, [R1+0xa98] ;  /* 0x000a9800010a7983 */ /* 0x002ee20000300800 */
[----:B------:R-:W3:Y:S01]  /*58620*/  LDL.LU R11, [R1+0xa9c] ;  /* 0x000a9c00010b7983 */ /* 0x000ee20000300800 */
[----:B------:R-:W4:Y:S02]  /*58630*/  LDL.LU R16, [R1+0xb50] ;  /* 0x000b500001107983 */ /* 0x000f240000300800 */
[----:B------:R-:W4:Y:S02]  /*58640*/  LDL.LU R17, [R1+0xb54] ;  /* 0x000b540001117983 */ /* 0x000f240000300800 */
[----:B------:R-:W2:Y:S01]  /*58650*/  LDL.LU R18, [R1+0xb58] ;  /* 0x000b580001127983 */ /* 0x000ea20000300800 */
[----:B------:R-:W2:Y:S01]  /*58660*/  LDL.LU R19, [R1+0xb5c] ;  /* 0x000b5c0001137983 */ /* 0x000ea20000300800 */
[----:B------:R-:W2:Y:S02]  /*58670*/  LDL.LU R20, [R1+0x1620] ;  /* 0x0016200001147983 */ /* 0x000ea40000300800 */
[----:B------:R-:W2:Y:S02]  /*58680*/  LDL.LU R21, [R1+0x1624] ;  /* 0x0016240001157983 */ /* 0x000ea40000300800 */
[----:B------:R-:W2:Y:S01]  /*58690*/  LDL.LU R22, [R1+0x1628] ;  /* 0x0016280001167983 */ /* 0x000ea20000300800 */
[----:B------:R-:W2:Y:S04]  /*586a0*/  LDL.LU R23, [R1+0x162c] ;  /* 0x00162c0001177983 */ /* 0x000ea80000300800 */
[----:B--2---:R-:W-:Y:S01]  /*586b0*/  STL.64 [R1+0x7d20], R22 ;  /* 0x007d201601007387 */ /* 0x004fe20000100a00 */
[----:B------:R0:W-:Y:S02]  /*586c0*/  STL.64 [R1+0x7d18], R20 ;  /* 0x007d181401007387 */ /* 0x0001e40000100a00 */
[----:B0-----:R-:W-:-:S02]  /*586d0*/  IMAD.MOV.U32 R20, RZ, RZ, R7 ;  /* 0x000000ffff147224 */ /* 0x001fc400078e0007 */
[----:B------:R-:W-:Y:S01]  /*586e0*/  IMAD.MOV.U32 R21, RZ, RZ, R6 ;  /* 0x000000ffff157224 */ /* 0x000fe200078e0006 */
[----:B------:R-:W2:Y:S01]  /*586f0*/  LDL.LU R7, [R1+0x7dcc] ;  /* 0x007dcc0001077983 */ /* 0x000ea20000300800 */
[----:B------:R-:W2:Y:S03]  /*58700*/  LDL.LU R6, [R1+0x7dc8] ;  /* 0x007dc80001067983 */ /* 0x000ea60000300800 */
[----:B------:R-:W-:Y:S01]  /*58710*/  STL.64 [R1+0x7d30], R20 ;  /* 0x007d301401007387 */ /* 0x000fe20000100a00 */
[----:B------:R-:W-:Y:S02]  /*58720*/  STL.64 [R1+0x7d08], R18 ;  /* 0x007d081201007387 */ /* 0x000fe40000100a00 */
[----:B----4-:R0:W-:Y:S02]  /*58730*/  STL.64 [R1+0x7d00], R16 ;  /* 0x007d001001007387 */ /* 0x0101e40000100a00 */
[----:B0-----:R-:W4:Y:S04]  /*58740*/  LDL.64 R16, [R1+0xe0] ;  /* 0x0000e00001107983 */ /* 0x001f280000100a00 */
[----:B----4-:R0:W-:Y:S04]  /*58750*/  STL.64 [R1+0x7d28], R16 ;  /* 0x007d281001007387 */ /* 0x0101e80000100a00 */
[----:B0-----:R-:W4:Y:S01]  /*58760*/  LDL.LU R16, [R1+0x1630] ;  /* 0x0016300001107983 */ /* 0x001f220000300800 */
[----:B------:R-:W4:Y:S02]  /*58770*/  LDL.LU R17, [R1+0x1634] ;  /* 0x0016340001117983 */ /* 0x000f240000300800 */
[----:B------:R-:W2:Y:S02]  /*58780*/  LDL.LU R18, [R1+0x1638] ;  /* 0x0016380001127983 */ /* 0x000ea40000300800 */
[----:B------:R-:W2:Y:S02]  /*58790*/  LDL.LU R19, [R1+0x163c] ;  /* 0x00163c0001137983 */ /* 0x000ea40000300800 */
[----:B------:R-:W-:-:S02]  /*587a0*/  IMAD.MOV.U32 R20, RZ, RZ, R28 ;  /* 0x000000ffff147224 */ /* 0x000fc400078e001c */
[----:B------:R-:W-:Y:S01]  /*587b0*/  IMAD.MOV.U32 R21, RZ, RZ, R29 ;  /* 0x000000ffff157224 */ /* 0x000fe200078e001d */
[----:B--2---:R-:W-:Y:S01]  /*587c0*/  STL.64 [R1+0x7d40], R18 ;  /* 0x007d401201007387 */ /* 0x004fe20000100a00 */
[----:B----4-:R-:W-:Y:S02]  /*587d0*/  STL.64 [R1+0x7d38], R16 ;  /* 0x007d381001007387 */ /* 0x010fe40000100a00 */
[----:B------:R-:W2:Y:S02]  /*587e0*/  LDL.LU R28, [R1+0x7dc4] ;  /* 0x007dc400011c7983 */ /* 0x000ea40000300800 */
[----:B------:R-:W4:Y:S01]  /*587f0*/  LDL.LU R29, [R1+0x7dc0] ;  /* 0x007dc000011d7983 */ /* 0x000f220000300800 */
[----:B------:R0:W-:Y:S02]  /*58800*/  STL.64 [R1+0x7d48], R20 ;  /* 0x007d481401007387 */ /* 0x0001e40000100a00 */
[----:B0-----:R-:W-:Y:S02]  /*58810*/  IMAD.MOV.U32 R20, RZ, RZ, R6 ;  /* 0x000000ffff147224 */ /* 0x001fe400078e0006 */
[----:B------:R-:W-:Y:S01]  /*58820*/  IMAD.MOV.U32 R21, RZ, RZ, R7 ;  /* 0x000000ffff157224 */ /* 0x000fe200078e0007 */
[----:B------:R-:W3:Y:S01]  /*58830*/  LDL.LU R6, [R1+0x7dbc] ;  /* 0x007dbc0001067983 */ /* 0x000ee20000300800 */
[----:B------:R-:W3:Y:S03]  /*58840*/  LDL.LU R7, [R1+0x7db8] ;  /* 0x007db80001077983 */ /* 0x000ee60000300800 */
[----:B------:R2:W-:Y:S01]  /*58850*/  STL.64 [R1+0x7d60], R20 ;  /* 0x007d601401007387 */ /* 0x0005e20000100a00 */
[----:B------:R-:W3:Y:S02]  /*58860*/  LDL.LU R16, [R1+0x1640] ;  /* 0x0016400001107983 */ /* 0x000ee40000300800 */
[----:B------:R-:W3:Y:S02]  /*58870*/  LDL.LU R17, [R1+0x1644] ;  /* 0x0016440001117983 */ /* 0x000ee40000300800 */
[----:B------:R-:W3:Y:S01]  /*58880*/  LDL.LU R18, [R1+0x1648] ;  /* 0x0016480001127983 */ /* 0x000ee20000300800 */
[----:B------:R-:W3:Y:S01]  /*58890*/  LDL.LU R19, [R1+0x164c] ;  /* 0x00164c0001137983 */ /* 0x000ee20000300800 */
[----:B--2---:R-:W-:-:S02]  /*588a0*/  IMAD.MOV.U32 R21, RZ, RZ, R28 ;  /* 0x000000ffff157224 */ /* 0x004fc400078e001c */
[----:B----4-:R-:W-:-:S05]  /*588b0*/  IMAD.MOV.U32 R20, RZ, RZ, R29 ;  /* 0x000000ffff147224 */ /* 0x010fca00078e001d */
[----:B------:R-:W-:Y:S04]  /*588c0*/  STL.64 [R1+0x7d78], R20 ;  /* 0x007d781401007387 */ /* 0x000fe80000100a00 */
[----:B---3--:R-:W-:Y:S01]  /*588d0*/  STL.64 [R1+0x7d58], R18 ;  /* 0x007d581201007387 */ /* 0x008fe20000100a00 */
[----:B------:R0:W-:Y:S03]  /*588e0*/  STL.64 [R1+0x7d50], R16 ;  /* 0x007d501001007387 */ /* 0x0001e60000100a00 */
[----:B0-----:R-:W2:Y:S01]  /*588f0*/  LDL.LU R16, [R1+0x1650] ;  /* 0x0016500001107983 */ /* 0x001ea20000300800 */
[----:B------:R-:W2:Y:S02]  /*58900*/  LDL.LU R17, [R1+0x1654] ;  /* 0x0016540001117983 */ /* 0x000ea40000300800 */
[----:B------:R-:W3:Y:S02]  /*58910*/  LDL.LU R18, [R1+0x1658] ;  /* 0x0016580001127983 */ /* 0x000ee40000300800 */
[----:B------:R-:W3:Y:S02]  /*58920*/  LDL.LU R19, [R1+0x165c] ;  /* 0x00165c0001137983 */ /* 0x000ee40000300800 */
[----:B------:R-:W-:-:S02]  /*58930*/  IMAD.MOV.U32 R20, RZ, RZ, R7 ;  /* 0x000000ffff147224 */ /* 0x000fc400078e0007 */
[----:B------:R-:W-:-:S05]  /*58940*/  IMAD.MOV.U32 R21, RZ, RZ, R6 ;  /* 0x000000ffff157224 */ /* 0x000fca00078e0006 */
[----:B------:R-:W-:Y:S04]  /*58950*/  STL.64 [R1+0x7d90], R20 ;  /* 0x007d901401007387 */ /* 0x000fe80000100a00 */
[----:B---3--:R-:W-:Y:S01]  /*58960*/  STL.64 [R1+0x7d70], R18 ;  /* 0x007d701201007387 */ /* 0x008fe20000100a00 */
[----:B--2---:R0:W-:Y:S03]  /*58970*/  STL.64 [R1+0x7d68], R16 ;  /* 0x007d681001007387 */ /* 0x0041e60000100a00 */
        /* <DEDUP_REMOVED lines=8> */
[----:B------:R-:W2:Y:S04]  /*58a00*/  LDL.64 R20, [R1+0x140] ;  /* 0x0001400001147983 */ /* 0x000ea80000100a00 */
[----:B--2---:R0:W-:Y:S04]  /*58a10*/  STL.64 [R1+0x7da8], R20 ;  /* 0x007da81401007387 */ /* 0x0041e80000100a00 */
[----:B0-----:R-:W4:Y:S01]  /*58a20*/  LDL.64 R20, [R1+0x150] ;  /* 0x0001500001147983 */ /* 0x001f220000100a00 */
[----:B---3--:R-:W-:Y:S02]  /*58a30*/  STL.64 [R1+0x7d88], R18 ;  /* 0x007d881201007387 */ /* 0x008fe40000100a00 */
[----:B------:R0:W-:Y:S02]  /*58a40*/  STL.64 [R1+0x7d80], R16 ;  /* 0x007d801001007387 */ /* 0x0001e40000100a00 */
        /* <DEDUP_REMOVED lines=10> */
[----:B------:R-:W3:Y:S01]  /*58af0*/  LDL.64 R12, [R1+0x10] ;  /* 0x00001000010c7983 */ /* 0x000ee20000100a00 */
[----:B----4-:R-:W-:Y:S03]  /*58b00*/  HMMA.16816.F32.BF16 R4, R24, R20, R4 ;  /* 0x000000141804723c */ /* 0x010fe60000041804 */
[----:B---3--:R0:W-:Y:S04]  /*58b10*/  STL.64 [R1+0x7cd8], R12 ;  /* 0x007cd80c01007387 */ /* 0x0081e80000100a00 */
[----:B0-----:R-:W3:Y:S01]  /*58b20*/  LDL.64 R12, [R1+0x20] ;  /* 0x00002000010c7983 */ /* 0x001ee20000100a00 */
[----:B------:R-:W-:Y:S02]  /*58b30*/  STL.64 [R1+0x7cc8], R10 ;  /* 0x007cc80a01007387 */ /* 0x000fe40000100a00 */
        /* <DEDUP_REMOVED lines=9> */
[----:B------:R-:W2:Y:S02]  /*58bd0*/  LDL.LU R10, [R1+0xad8] ;  /* 0x000ad800010a7983 */ /* 0x000ea40000300800 */
[----:B------:R-:W2:Y:S01]  /*58be0*/  LDL.LU R11, [R1+0xadc] ;  /* 0x000adc00010b7983 */ /* 0x000ea20000300800 */
[----:B------:R0:W-:Y:S01]  /*58bf0*/  STL.64 [R1+0x3a0], R4 ;  /* 0x0003a00401007387 */ /* 0x0001e20000100a00 */
[----:B------:R1:W-:Y:S03]  /*58c00*/  STL.64 [R1+0x3a8], R6 ;  /* 0x0003a80601007387 */ /* 0x0003e60000100a00 */
[----:B0-----:R-:W4:Y:S01]  /*58c10*/  LDL.LU.64 R4, [R1+0x7db0] ;  /* 0x007db00001047983 */ /* 0x001f220000300a00 */
[----:B-1----:R-:W-:-:S02]  /*58c20*/  IMAD.MOV.U32 R7, RZ, RZ, R20 ;  /* 0x000000ffff077224 */ /* 0x002fc400078e0014 */
[----:B------:R-:W-:Y:S02]  /*58c30*/  IMAD.MOV.U32 R6, RZ, RZ, R21 ;  /* 0x000000ffff067224 */ /* 0x000fe400078e0015 */
[----:B------:R-:W2:Y:S03]  /*58c40*/  LDL.LU.64 R20, [R1+0x7da8] ;  /* 0x007da80001147983 */ /* 0x000ea60000300a00 */
[----:B------:R-:W-:Y:S01]  /*58c50*/  STL.64 [R1+0x7ca0], R6 ;  /* 0x007ca00601007387 */ /* 0x000fe20000100a00 */
[C---:B--2---:R-:W-:Y:S01]  /*58c60*/  HMMA.16816.F32.BF16 R16, R24.reuse, R20, R16 ;  /* 0x000000141810723c */ /* 0x044fe20000041810 */
[----:B----4-:R0:W-:Y:S01]  /*58c70*/  STL.64 [R1+0x7c98], R4 ;  /* 0x007c980401007387 */ /* 0x0101e20000100a00 */
[----:B------:R-:W-:Y:S02]  /*58c80*/  IMAD.MOV.U32 R29, RZ, RZ, R20 ;  /* 0x000000ffff1d7224 */ /* 0x000fe400078e0014 */
[----:B------:R-:W-:Y:S01]  /*58c90*/  IMAD.MOV.U32 R28, RZ, RZ, R21 ;  /* 0x000000ffff1c7224 */ /* 0x000fe200078e0015 */
[----:B0-----:R-:W2:Y:S01]  /*58ca0*/  LDL.LU R4, [R1+0xa80] ;  /* 0x000a800001047983 */ /* 0x001ea20000300800 */
[----:B------:R-:W2:Y:S02]  /*58cb0*/  LDL.LU R5, [R1+0xa84] ;  /* 0x000a840001057983 */ /* 0x000ea40000300800 */
[----:B------:R-:W2:Y:S02]  /*58cc0*/  LDL.LU R6, [R1+0xa88] ;  /* 0x000a880001067983 */ /* 0x000ea40000300800 */
[----:B------:R-:W2:Y:S11]  /*58cd0*/  LDL.LU R7, [R1+0xa8c] ;  /* 0x000a8c0001077983 */ /* 0x000eb60000300800 */
[----:B------:R-:W-:Y:S02]  /*58ce0*/  @!UPT UIADD3 URZ, URZ, URZ, URZ ;  /* 0x0000003f3f3ff290 */ /* 0x000fe4000fffe03f */
        /* <DEDUP_REMOVED lines=48> */
[----:B------:R-:W4:Y:S01]  /*58ff0*/  LDL.LU.64 R18, [R1+0x7d08] ;  /* 0x007d080001127983 */ /* 0x000f220000300a00 */
[----:B------:R-:W4:Y:S02]  /*59000*/  LDL.LU.64 R16, [R1+0x7d00] ;  /* 0x007d000001107983 */ /* 0x000f240000300a00 */
[----:B----4-:R-:W-:Y:S02]  /*59010*/  HMMA.16816.F32.BF16 R24, R24, R20, R16 ;  /* 0x000000141818723c */ /* 0x010fe40000041810 */
[----:B------:R-:W4:Y:S01]  /*59020*/  LDL.LU.64 R18, [R1+0x7cf8] ;  /* 0x007cf80001127983 */ /* 0x000f220000300a00 */
[----:B------:R-:W4:Y:S11]  /*59030*/  LDL.LU.64 R16, [R1+0x7cf0] ;  /* 0x007cf00001107983 */ /* 0x000f360000300a00 */
[----:B------:R-:W-:Y:S09]  /*59040*/  @!UPT UIADD3 URZ, URZ, URZ, URZ ;  /* 0x0000003f3f3ff290 */ /* 0x000ff2000fffe03f */
[----:B------:R0:W-:Y:S01]  /*59050*/  STL.64 [R1+0xa0], R24 ;  /* 0x0000a01801007387 */ /* 0x0001e20000100a00 */
[----:B------:R1:W-:Y:S03]  /*59060*/  STL.64 [R1+0xa8], R26 ;  /* 0x0000a81a01007387 */ /* 0x0003e60000100a00 */
[----:B0-----:R-:W2:Y:S01]  /*59070*/  LDL.LU R24, [R1+0xab0] ;  /* 0x000ab00001187983 */ /* 0x001ea20000300800 */
[----:B------:R-:W2:Y:S02]  /*59080*/  LDL.LU R25, [R1+0xab4] ;  /* 0x000ab40001197983 */ /* 0x000ea40000300800 */
[----:B-1----:R-:W2:Y:S02]  /*59090*/  LDL.LU R26, [R1+0xab8] ;  /* 0x000ab800011a7983 */ /* 0x002ea40000300800 */
[----:B------:R-:W2:Y:S01]  /*590a0*/  LDL.LU R27, [R1+0xabc] ;  /* 0x000abc00011b7983 */ /* 0x000ea20000300800 */
[----:B------:R3:W-:Y:S02]  /*590b0*/  STL.64 [R1+0x7bd8], R20 ;  /* 0x007bd81401007387 */ /* 0x0007e40000100a00 */
[----:B---3--:R-:W-:-:S02]  /*590c0*/  IMAD.MOV.U32 R21, RZ, RZ, R12 ;  /* 0x000000ffff157224 */ /* 0x008fc400078e000c */
[----:B------:R-:W-:Y:S01]  /*590d0*/  IMAD.MOV.U32 R20, RZ, RZ, R13 ;  /* 0x000000ffff147224 */ /* 0x000fe200078e000d */
[C---:B----4-:R-:W-:Y:S11]  /*590e0*/  HMMA.16816.F32.BF16 R8, R16.reuse, R12, R8 ;  /* 0x0000000c1008723c */ /* 0x050ff60000041808 */
[----:B------:R-:W-:Y:S11]  /*590f0*/  @!UPT UIADD3 URZ, URZ, URZ, URZ ;  /* 0x0000003f3f3ff290 */ /* 0x000ff6000fffe03f */
[----:B------:R-:W-:Y:S01]  /*59100*/  @!UPT UIADD3 URZ, URZ, URZ, URZ ;  /* 0x0000003f3f3ff290 */ /* 0x000fe2000fffe03f */
[----:B------:R-:W-:Y:S01]  /*59110*/  STL.64 [R1+0x90], R8 ;  /* 0x0000900801007387 */ /* 0x000fe20000100a00 */
[----:B------:R0:W-:Y:S03]  /*59120*/  STL.64 [R1+0x98], R10 ;  /* 0x0000980a01007387 */ /* 0x0001e60000100a00 */
[----:B0-----:R-:W3:Y:S01]  /*59130*/  LDL.LU.64 R10, [R1+0x7ce8] ;  /* 0x007ce800010a7983 */ /* 0x001ee20000300a00 */
[----:B------:R-:W3:Y:S02]  /*59140*/  LDL.LU.64 R8, [R1+0x7ce0] ;  /* 0x007ce00001087983 */ /* 0x000ee40000300a00 */
        /* <DEDUP_REMOVED lines=13> */
[----:B------:R-:W-:Y:S01]  /*59220*/  STL.64 [R1+0x70], R8 ;  /* 0x0000700801007387 */ /* 0x000fe20000100a00 */
[----:B------:R0:W-:Y:S03]  /*59230*/  STL.64 [R1+0x78], R10 ;  /* 0x0000780a01007387 */ /* 0x0001e60000100a00 */
[----:B0-----:R-:W2:Y:S01]  /*59240*/  LDL.LU.64 R10, [R1+0x7cc8] ;  /* 0x007cc800010a7983 */ /* 0x001ea20000300a00 */
[----:B------:R-:W2:Y:S02]  /*59250*/  LDL.LU.64 R8, [R1+0x7cc0] ;  /* 0x007cc00001087983 */ /* 0x000ea40000300a00 */
[----:B------:R-:W3:Y:S02]  /*59260*/  LDL.LU.64 R14, [R1+0x7cb8] ;  /* 0x007cb800010e7983 */ /* 0x000ee40000300a00 */
[----:B------:R-:W2:Y:S02]  /*59270*/  LDL.LU.64 R12, [R1+0x7cb0] ;  /* 0x007cb000010c7983 */ /* 0x000ea40000300a00 */
        /* <DEDUP_REMOVED lines=8> */
[----:B0-----:R-:W3:Y:S01]  /*59300*/  LDL.LU R12, [R1+0xa70] ;  /* 0x000a7000010c7983 */ /* 0x001ee20000300800 */
[----:B------:R-:W3:Y:S02]  /*59310*/  LDL.LU R13, [R1+0xa74] ;  /* 0x000a7400010d7983 */ /* 0x000ee40000300800 */
[----:B------:R-:W3:Y:S02]  /*59320*/  LDL.LU R14, [R1+0xa78] ;  /* 0x000a7800010e7983 */ /* 0x000ee40000300800 */
[----:B------:R-:W3:Y:S01]  /*59330*/  LDL.LU R15, [R1+0xa7c] ;  /* 0x000a7c00010f7983 */ /* 0x000ee20000300800 */
[C---:B--2---:R-:W-:Y:S11]  /*59340*/  HMMA.16816.F32.BF16 R4, R16.reuse, R8, R4 ;  /* 0x000000081004723c */ /* 0x044ff60000041804 */
[----:B------:R-:W-:Y:S11]  /*59350*/  @!UPT UIADD3 URZ, URZ, URZ, URZ ;  /* 0x0000003f3f3ff290 */ /* 0x000ff6000fffe03f */
[----:B------:R-:W-:Y:S01]  /*59360*/  @!UPT UIADD3 URZ, URZ, URZ, URZ ;  /* 0x0000003f3f3ff290 */ /* 0x000fe2000fffe03f */
[----:B------:R-:W-:Y:S01]  /*59370*/  STL.64 [R1+0x50], R4 ;  /* 0x0000500401007387 */ /* 0x000fe20000100a00 */
[----:B------:R0:W-:Y:S03]  /*59380*/  STL.64 [R1+0x58], R6 ;  /* 0x0000580601007387 */ /* 0x0001e60000100a00 */
[----:B0-----:R-:W2:Y:S01]  /*59390*/  LDL.LU.64 R6, [R1+0x7ca0] ;  /* 0x007ca00001067983 */ /* 0x001ea20000300a00 */
[----:B------:R-:W3:Y:S02]  /*593a0*/  LDL.LU.64 R4, [R1+0x7c98] ;  /* 0x007c980001047983 */ /* 0x000ee40000300a00 */
[----:B------:R0:W-:Y:S01]  /*593b0*/  STL.64 [R1+0x7b68], R8 ;  /* 0x007b680801007387 */ /* 0x0001e20000100a00 */
[----:B---3--:R-:W-:Y:S01]  /*593c0*/  HMMA.16816.F32.BF16 R12, R16, R4, R12 ;  /* 0x00000004100c723c */ /* 0x008fe2000004180c */
[----:B------:R-:W-:Y:S01]  /*593d0*/  STL.64 [R1+0x7c40], R4 ;  /* 0x007c400401007387 */ /* 0x000fe20000100a00 */
[----:B0-----:R-:W3:Y:S11]  /*593e0*/  LDL.LU R8, [R1+0xb10] ;  /* 0x000b100001087983 */ /* 0x001ef60000300800 */
[----:B------:R-:W-:Y:S10]  /*593f0*/  @!UPT UIADD3 URZ, URZ, URZ, URZ ;  /* 0x0000003f3f3ff290 */ /* 0x000ff4000fffe03f */
[----:B------:R0:W-:Y:S01]  /*59400*/  STL.64 [R1+0x40], R12 ;  /* 0x0000400c01007387 */ /* 0x0001e20000100a00 */
[----:B------:R-:W-:Y:S02]  /*59410*/  STL.64 [R1+0x48], R14 ;  /* 0x0000480e01007387 */ /* 0x000fe40000100a00 */
[----:B------:R-:W3:Y:S02]  /*59420*/  LDL.LU R9, [R1+0xb14] ;  /* 0x000b140001097983 */ /* 0x000ee40000300800 */
[----:B------:R-:W4:Y:S01]  /*59430*/  LDL.LU R10, [R1+0xb18] ;  /* 0x000b1800010a7983 */ /* 0x000f220000300800 */
[----:B------:R-:W4:Y:S01]  /*59440*/  LDL.LU R11, [R1+0xb1c] ;  /* 0x000b1c00010b7983 */ /* 0x000f220000300800 */
[----:B0-----:R-:W-:Y:S02]  /*59450*/  IMAD.MOV.U32 R12, RZ, RZ, R27 ;  /* 0x000000ffff0c7224 */ /* 0x001fe400078e001b */
[----:B------:R-:W-:Y:S01]  /*59460*/  IMAD.MOV.U32 R13, RZ, RZ, R26 ;  /* 0x000000ffff0d7224 */ /* 0x000fe200078e001a */
[----:B----4-:R-:W-:Y:S01]  /*59470*/  STL.64 [R1+0x7b88], R10 ;  /* 0x007b880a01007387 */ /* 0x010fe20000100a00 */
[----:B---3--:R0:W-:Y:S03]  /*59480*/  STL.64 [R1+0x7b80], R8 ;  /* 0x007b800801007387 */ /* 0x0081e60000100a00 */
[----:B------:R1:W-:Y:S01]  /*59490*/  STL.64 [R1+0x7b90], R12 ;  /* 0x007b900c01007387 */ /* 0x0003e20000100a00 */
[----:B0-----:R-:W3:Y:S01]  /*594a0*/  LDL.LU R8, [R1+0xb00] ;  /* 0x000b000001087983 */ /* 0x001ee20000300800 */
[----:B------:R-:W3:Y:S02]  /*594b0*/  LDL.LU R9, [R1+0xb04] ;  /* 0x000b040001097983 */ /* 0x000ee40000300800 */
[----:B------:R-:W4:Y:S02]  /*594c0*/  LDL.LU R10, [R1+0xb08] ;  /* 0x000b0800010a7983 */ /* 0x000f240000300800 */
[----:B------:R-:W4:Y:S02]  /*594d0*/  LDL.LU R11, [R1+0xb0c] ;  /* 0x000b0c00010b7983 */ /* 0x000f240000300800 */
[----:B-1----:R-:W-:-:S02]  /*594e0*/  IMAD.MOV.U32 R12, RZ, RZ, R25 ;  /* 0x000000ffff0c7224 */ /* 0x002fc400078e0019 */
[----:B------:R-:W-:Y:S02]  /*594f0*/  IMAD.MOV.U32 R13, RZ, RZ, R24 ;  /* 0x000000ffff0d7224 */ /* 0x000fe400078e0018 */
[----:B------:R-:W0:Y:S04]  /*59500*/  LDSM.16.MT88.4 R24, [R3+0x8300] ;  /* 0x008300000318783b */ /* 0x000e280000004200 */
[----:B----4-:R-:W-:Y:S01]  /*59510*/  STL.64 [R1+0x7ba0], R10 ;  /* 0x007ba00a01007387 */ /* 0x010fe20000100a00 */
[----:B---3--:R1:W-:Y:S02]  /*59520*/  STL.64 [R1+0x7b98], R8 ;  /* 0x007b980801007387 */ /* 0x0083e40000100a00 */
[----:B------:R3:W-:Y:S01]  /*59530*/  STL.64 [R1+0x7ba8], R12 ;  /* 0x007ba80c01007387 */ /* 0x0007e20000100a00 */
[----:B-1----:R-:W4:Y:S01]  /*59540*/  LDL.LU R8, [R1+0xaf0] ;  /* 0x000af00001087983 */ /* 0x002f220000300800 */
[----:B------:R-:W4:Y:S02]  /*59550*/  LDL.LU R9, [R1+0xaf4] ;  /* 0x000af40001097983 */ /* 0x000f240000300800 */
[----:B------:R-:W2:Y:S02]  /*59560*/  LDL.LU R10, [R1+0xaf8] ;  /* 0x000af800010a7983 */ /* 0x000ea40000300800 */
[----:B------:R-:W2:Y:S02]  /*59570*/  LDL.LU R11, [R1+0xafc] ;  /* 0x000afc00010b7983 */ /* 0x000ea40000300800 */
[----:B---3--:R-:W-:-:S02]  /*59580*/  IMAD.MOV.U32 R12, RZ, RZ, R21 ;  /* 0x000000ffff0c7224 */ /* 0x008fc400078e0015 */
[----:B------:R-:W-:Y:S02]  /*59590*/  IMAD.MOV.U32 R13, RZ, RZ, R20 ;  /* 0x000000ffff0d7224 */ /* 0x000fe400078e0014 */
[----:B------:R-:W-:Y:S02]  /*595a0*/  IMAD.MOV.U32 R20, RZ, RZ, R23 ;  /* 0x000000ffff147224 */ /* 0x000fe400078e0017 */
[----:B------:R-:W-:Y:S01]  /*595b0*/  IMAD.MOV.U32 R21, RZ, RZ, R22 ;  /* 0x000000ffff157224 */ /* 0x000fe200078e0016 */
[----:B--2---:R-:W-:Y:S01]  /*595c0*/  STL.64 [R1+0x7bb8], R10 ;  /* 0x007bb80a01007387 */ /* 0x004fe20000100a00 */
[----:B----4-:R-:W-:Y:S03]  /*595d0*/  STL.64 [R1+0x7bb0], R8 ;  /* 0x007bb00801007387 */ /* 0x010fe60000100a00 */
[----:B------:R-:W-:Y:S02]  /*595e0*/  STL.64 [R1+0x7bf0], R20 ;  /* 0x007bf01401007387 */ /* 0x000fe40000100a00 */
[----:B------:R1:W-:Y:S02]  /*595f0*/  STL.64 [R1+0x7bd0], R12 ;  /* 0x007bd00c01007387 */ /* 0x0003e40000100a00 */
[----:B-1----:R-:W2:Y:S01]  /*59600*/  LDL.LU R12, [R1+0xac0] ;  /* 0x000ac000010c7983 */ /* 0x002ea20000300800 */
[----:B------:R-:W2:Y:S02]  /*59610*/  LDL.LU R13, [R1+0xac4] ;  /* 0x000ac400010d7983 */ /* 0x000ea40000300800 */
[----:B------:R-:W3:Y:S02]  /*59620*/  LDL.LU R14, [R1+0xac8] ;  /* 0x000ac800010e7983 */ /* 0x000ee40000300800 */
[----:B------:R-:W3:Y:S01]  /*59630*/  LDL.LU R15, [R1+0xacc] ;  /* 0x000acc00010f7983 */ /* 0x000ee20000300800 */
[----:B------:R-:W4:Y:S04]  /*59640*/  LDL.64 R20, [R1+0xf0] ;  /* 0x0000f00001147983 */ /* 0x000f280000100a00 */
[----:B----4-:R1:W-:Y:S04]  /*59650*/  STL.64 [R1+0x7c08], R20 ;  /* 0x007c081401007387 */ /* 0x0103e80000100a00 */
[----:B-1----:R-:W4:Y:S04]  /*59660*/  LDL.64 R20, [R1+0x100] ;  /* 0x0001000001147983 */ /* 0x002f280000100a00 */
[----:B----4-:R1:W-:Y:S04]  /*59670*/  STL.64 [R1+0x7c10], R20 ;  /* 0x007c101401007387 */ /* 0x0103e80000100a00 */
[----:B-1----:R-:W4:Y:S04]  /*59680*/  LDL.64 R20, [R1+0x110] ;  /* 0x0001100001147983 */ /* 0x002f280000100a00 */
[----:B----4-:R-:W-:Y:S01]  /*59690*/  STL.64 [R1+0x7c28], R20 ;  /* 0x007c281401007387 */ /* 0x010fe20000100a00 */
[----:B---3--:R-:W-:Y:S02]  /*596a0*/  STL.64 [R1+0x7be8], R14 ;  /* 0x007be80e01007387 */ /* 0x008fe40000100a00 */
[----:B--2---:R1:W-:Y:S02]  /*596b0*/  STL.64 [R1+0x7be0], R12 ;  /* 0x007be00c01007387 */ /* 0x0043e40000100a00 */
[----:B-1----:R-:W2:Y:S01]  /*596c0*/  LDL.LU R12, [R1+0x1590] ;  /* 0x00159000010c7983 */ /* 0x002ea20000300800 */
[----:B------:R-:W2:Y:S02]  /*596d0*/  LDL.LU R13, [R1+0x1594] ;  /* 0x00159400010d7983 */ /* 0x000ea40000300800 */
[----:B------:R-:W3:Y:S02]  /*596e0*/  LDL.LU R14, [R1+0x1598] ;  /* 0x00159800010e7983 */ /* 0x000ee40000300800 */
[----:B------:R-:W3:Y:S01]  /*596f0*/  LDL.LU R15, [R1+0x159c] ;  /* 0x00159c00010f7983 */ /* 0x000ee20000300800 */
[----:B------:R-:W4:Y:S04]  /*59700*/  LDL.64 R4, [R1+0x130] ;  /* 0x0001300001047983 */ /* 0x000f280000100a00 */
[----:B----4-:R-:W-:Y:S01]  /*59710*/  STL.64 [R1+0x7c50], R4 ;  /* 0x007c500401007387 */ /* 0x010fe20000100a00 */
[----:B------:R-:W4:Y:S03]  /*59720*/  LDL.64 R20, [R1+0x120] ;  /* 0x0001200001147983 */ /* 0x000f260000100a00 */
[----:B----4-:R1:W-:Y:S04]  /*59730*/  STL.64 [R1+0x7c48], R20 ;  /* 0x007c481401007387 */ /* 0x0103e80000100a00 */
[----:B-1----:R-:W4:Y:S01]  /*59740*/  LDL.LU R20, [R1+0x15e0] ;  /* 0x0015e00001147983 */ /* 0x002f220000300800 */
[----:B------:R-:W4:Y:S02]  /*59750*/  LDL.LU R21, [R1+0x15e4] ;  /* 0x0015e40001157983 */ /* 0x000f240000300800 */
[----:B------:R-:W2:Y:S02]  /*59760*/  LDL.LU R22, [R1+0x15e8] ;  /* 0x0015e80001167983 */ /* 0x000ea40000300800 */
[----:B------:R-:W2:Y:S02]  /*59770*/  LDL.LU R23, [R1+0x15ec] ;  /* 0x0015ec0001177983 */ /* 0x000ea40000300800 */
[----:B------:R-:W-:-:S02]  /*59780*/  IMAD.MOV.U32 R4, RZ, RZ, R29 ;  /* 0x000000ffff047224 */ /* 0x000fc400078e001d */
[----:B------:R-:W-:Y:S01]  /*59790*/  IMAD.MOV.U32 R5, RZ, RZ, R28 ;  /* 0x000000ffff057224 */ /* 0x000fe200078e001c */
[----:B--2---:R-:W-:Y:S01]  /*597a0*/  STL.64 [R1+0x7c60], R22 ;  /* 0x007c601601007387 */ /* 0x004fe20000100a00 */
[----:B----4-:R1:W-:Y:S03]  /*597b0*/  STL.64 [R1+0x7c58], R20 ;  /* 0x007c581401007387 */ /* 0x0103e60000100a00 */
[----:B------:R2:W-:Y:S01]  /*597c0*/  STL.64 [R1+0x7c68], R4 ;  /* 0x007c680401007387 */ /* 0x0005e20000100a00 */
[----:B-1----:R-:W4:Y:S01]  /*597d0*/  LDL.LU R20, [R1+0x15f0] ;  /* 0x0015f00001147983 */ /* 0x002f220000300800 */
[----:B------:R-:W4:Y:S02]  /*597e0*/  LDL.LU R21, [R1+0x15f4] ;  /* 0x0015f40001157983 */ /* 0x000f240000300800 */
[----:B------:R-:W3:Y:S02]  /*597f0*/  LDL.LU R22, [R1+0x15f8] ;  /* 0x0015f80001167983 */ /* 0x000ee40000300800 */
[----:B------:R-:W3:Y:S02]  /*59800*/  LDL.LU R23, [R1+0x15fc] ;  /* 0x0015fc0001177983 */ /* 0x000ee40000300800 */
[----:B--2---:R-:W-:-:S02]  /*59810*/  IMAD.MOV.U32 R4, RZ, RZ, R7 ;  /* 0x000000ffff047224 */ /* 0x004fc400078e0007 */
[----:B------:R-:W-:Y:S01]  /*59820*/  IMAD.MOV.U32 R5, RZ, RZ, R6 ;  /* 0x000000ffff057224 */ /* 0x000fe200078e0006 */
[----:B---3--:R-:W-:Y:S01]  /*59830*/  STL.64 [R1+0x7c78], R22 ;  /* 0x007c781601007387 */ /* 0x008fe20000100a00 */
[----:B----4-:R1:W-:Y:S03]  /*59840*/  STL.64 [R1+0x7c70], R20 ;  /* 0x007c701401007387 */ /* 0x0103e60000100a00 */
[----:B------:R-:W-:Y:S01]  /*59850*/  STL.64 [R1+0x7c80], R4 ;  /* 0x007c800401007387 */ /* 0x000fe20000100a00 */
[----:B-1----:R-:W2:Y:S01]  /*59860*/  LDL.LU R20, [R1+0x1600] ;  /* 0x0016000001147983 */ /* 0x002ea20000300800 */
[----:B------:R-:W2:Y:S02]  /*59870*/  LDL.LU R21, [R1+0x1604] ;  /* 0x0016040001157983 */ /* 0x000ea40000300800 */
[----:B------:R-:W3:Y:S02]  /*59880*/  LDL.LU R22, [R1+0x1608] ;  /* 0x0016080001167983 */ /* 0x000ee40000300800 */
[----:B------:R-:W3:Y:S02]  /*59890*/  LDL.LU R23, [R1+0x160c] ;  /* 0x00160c0001177983 */ /* 0x000ee40000300800 */
[----:B---3--:R-:W-:Y:S01]  /*598a0*/  STL.64 [R1+0x7c90], R22 ;  /* 0x007c901601007387 */ /* 0x008fe20000100a00 */
[----:B--2---:R1:W-:Y:S03]  /*598b0*/  STL.64 [R1+0x7c88], R20 ;  /* 0x007c881401007387 */ /* 0x0043e60000100a00 */
[----:B-1----:R-:W2:Y:S01]  /*598c0*/  LDL.LU R20, [R1+0x1610] ;  /* 0x0016100001147983 */ /* 0x002ea20000300800 */
[----:B------:R-:W2:Y:S02]  /*598d0*/  LDL.LU R21, [R1+0x1614] ;  /* 0x0016140001157983 */ /* 0x000ea40000300800 */
[----:B------:R-:W2:Y:S02]  /*598e0*/  LDL.LU R22, [R1+0x1618] ;  /* 0x0016180001167983 */ /* 0x000ea40000300800 */
[----:B------:R-:W2:Y:S01]  /*598f0*/  LDL.LU R23, [R1+0x161c] ;  /* 0x00161c0001177983 */ /* 0x000ea20000300800 */
[----:B------:R-:W-:Y:S01]  /*59900*/  STL.64 [R1+0x7c00], R14 ;  /* 0x007c000e01007387 */ /* 0x000fe20000100a00 */
[----:B------:R1:W-:Y:S03]  /*59910*/  STL.64 [R1+0x7bf8], R12 ;  /* 0x007bf80c01007387 */ /* 0x0003e60000100a00 */
[----:B-1----:R-:W3:Y:S01]  /*59920*/  LDL.LU R12, [R1+0x15a0] ;  /* 0x0015a000010c7983 */ /* 0x002ee20000300800 */
[----:B------:R-:W3:Y:S02]  /*59930*/  LDL.LU R13, [R1+0x15a4] ;  /* 0x0015a400010d7983 */ /* 0x000ee40000300800 */
[----:B------:R-:W4:Y:S02]  /*59940*/  LDL.LU R14, [R1+0x15a8] ;  /* 0x0015a800010e7983 */ /* 0x000f240000300800 */
[----:B------:R-:W4:Y:S02]  /*59950*/  LDL.LU R15, [R1+0x15ac] ;  /* 0x0015ac00010f7983 */ /* 0x000f240000300800 */
[----:B------:R-:W-:-:S02]  /*59960*/  IMAD.MOV.U32 R4, RZ, RZ, R2 ;  /* 0x000000ffff047224 */ /* 0x000fc400078e0002 */
[----:B------:R-:W-:Y:S01]  /*59970*/  IMAD.MOV.U32 R5, RZ, RZ, R0 ;  /* 0x000000ffff057224 */ /* 0x000fe200078e0000 */
[----:B----4-:R-:W-:Y:S01]  /*59980*/  STL.64 [R1+0x7c20], R14 ;  /* 0x007c200e01007387 */ /* 0x010fe20000100a00 */
[----:B---3--:R1:W-:Y:S03]  /*59990*/  STL.64 [R1+0x7c18], R12 ;  /* 0x007c180c01007387 */ /* 0x0083e60000100a00 */
[----:B-1----:R-:W3:Y:S01]  /*599a0*/  LDL.LU R12, [R1+0x15c0] ;  /* 0x0015c000010c7983 */ /* 0x002ee20000300800 */
[----:B------:R-:W3:Y:S02]  /*599b0*/  LDL.LU R13, [R1+0x15c4] ;  /* 0x0015c400010d7983 */ /* 0x000ee40000300800 */
[----:B------:R-:W4:Y:S02]  /*599c0*/  LDL.LU R14, [R1+0x15c8] ;  /* 0x0015c800010e7983 */ /* 0x000f240000300800 */
[----:B------:R-:W4:Y:S01]  /*599d0*/  LDL.LU R15, [R1+0x15cc] ;  /* 0x0015cc00010f7983 */ /* 0x000f220000300800 */
[C---:B--2---:R-:W-:Y:S01]  /*599e0*/  HMMA.16816.F32.BF16 R4, R16.reuse, R4, R20 ;  /* 0x000000041004723c */ /* 0x044fe20000041814 */
[----:B----4-:R-:W-:Y:S01]  /*599f0*/  STL.64 [R1+0x7c38], R14 ;  /* 0x007c380e01007387 */ /* 0x010fe20000100a00 */
[----:B---3--:R1:W-:Y:S03]  /*59a00*/  STL.64 [R1+0x7c30], R12 ;  /* 0x007c300c01007387 */ /* 0x0083e60000100a00 */
[----:B-1----:R-:W2:Y:S01]  /*59a10*/  LDL.LU R12, [R1+0x15d0] ;  /* 0x0015d000010c7983 */ /* 0x002ea20000300800 */
        /* <DEDUP_REMOVED lines=8> */
[----:B0-----:R-:W-:Y:S02]  /*59aa0*/  STL.64 [R1+0x7a88], R26 ;  /* 0x007a881a01007387 */ /* 0x001fe40000100a00 */
[----:B------:R0:W-:Y:S02]  /*59ab0*/  STL.64 [R1+0x7a80], R24 ;  /* 0x007a801801007387 */ /* 0x0001e40000100a00 */
[----:B0-----:R-:W4:Y:S01]  /*59ac0*/  LDL.LU R24, [R1+0x15b0] ;  /* 0x0015b00001187983 */ /* 0x001f220000300800 */
[----:B------:R-:W4:Y:S02]  /*59ad0*/  LDL.LU R25, [R1+0x15b4] ;  /* 0x0015b40001197983 */ /* 0x000f240000300800 */
[----:B------:R-:W4:Y:S02]  /*59ae0*/  LDL.LU R26, [R1+0x15b8] ;  /* 0x0015b800011a7983 */ /* 0x000f240000300800 */
[----:B------:R-:W4:Y:S01]  /*59af0*/  LDL.LU R27, [R1+0x15bc] ;  /* 0x0015bc00011b7983 */ /* 0x000f220000300800 */
[----:B------:R-:W2:Y:S01]  /*59b00*/  LDL.LU.64 R22, [R1+0x7c90] ;  /* 0x007c900001167983 */ /* 0x000ea20000300a00 */
[----:B------:R-:W2:Y:S02]  /*59b10*/  LDL.LU.64 R20, [R1+0x7c88] ;  /* 0x007c880001147983 */ /* 0x000ea40000300a00 */
[----:B------:R0:W-:Y:S02]  /*59b20*/  STL.64 [R1+0x320], R4 ;  /* 0x0003200401007387 */ /* 0x0001e40000100a00 */
[----:B------:R2:W-:Y:S01]  /*59b30*/  STL.64 [R1+0x328], R6 ;  /* 0x0003280601007387 */ /* 0x0005e20000100a00 */
        /* <DEDUP_REMOVED lines=19> */
[----:B------:R-:W-:Y:S03]  /*59c70*/  STL.64 [R1+0xa78], R22 ;  /* 0x000a781601007387 */ /* 0x000fe60000100a00 */
[----:B0-----:R-:W2:Y:S01]  /*59c80*/  LDL.LU.64 R20, [R1+0x7c48] ;  /* 0x007c480001147983 */ /* 0x001ea20000300a00 */
[----:B------:R-:W-:Y:S02]  /*59c90*/  IMAD.MOV.U32 R28, RZ, RZ, R4 ;  /* 0x000000ffff1c7224 */ /* 0x000fe400078e0004 */
[----:B------:R-:W-:Y:S02]  /*59ca0*/  IMAD.MOV.U32 R7, RZ, RZ, R5 ;  /* 0x000000ffff077224 */ /* 0x000fe400078e0005 */
[----:B------:R-:W3:Y:S01]  /*59cb0*/  LDL.LU.64 R4, [R1+0x7c40] ;  /* 0x007c400001047983 */ /* 0x000ee20000300a00 */
        /* <DEDUP_REMOVED lines=18> */
[----:B------:R-:W4:Y:S02]  /*59de0*/  LDL.LU.64 R20, [R1+0x7c10] ;  /* 0x007c100001147983 */ /* 0x000f240000300a00 */
[C---:B----4-:R-:W-:Y:S11]  /*59df0*/  HMMA.16816.F32.BF16 R24, R16.reuse, R20, R24 ;  /* 0x000000141018723c */ /* 0x050ff60000041818 */
        /* <DEDUP_REMOVED lines=20> */
[----:B------:R0:W-:Y:S01]  /*59f40*/  STL.64 [R1+0xad0], R20 ;  /* 0x000ad01401007387 */ /* 0x0001e20000100a00 */
[----:B------:R1:W-:Y:S03]  /*59f50*/  STL.64 [R1+0xad8], R22 ;  /* 0x000ad81601007387 */ /* 0x0003e60000100a00 */
[----:B0-----:R-:W2:Y:S02]  /*59f60*/  LDL.LU.64 R20, [R1+0x7bd8] ;  /* 0x007bd80001147983 */ /* 0x001ea40000300a00 */
[----:B--2---:R-:W-:Y:S02]  /*59f70*/  HMMA.16816.F32.BF16 R16, R16, R20, R12 ;  /* 0x000000141010723c */ /* 0x004fe4000004180c */
[----:B------:R-:W3:Y:S01]  /*59f80*/  LDL.LU.64 R12, [R1+0x7bd0] ;  /* 0x007bd000010c7983 */ /* 0x000ee20000300a00 */
[----:B------:R-:W-:Y:S02]  /*59f90*/  IMAD.MOV.U32 R6, RZ, RZ, R20 ;  /* 0x000000ffff067224 */ /* 0x000fe400078e0014 */
[----:B------:R-:W-:Y:S11]  /*59fa0*/  IMAD.MOV.U32 R0, RZ, RZ, R21 ;  /* 0x000000ffff007224 */ /* 0x000ff600078e0015 */
[----:B------:R-:W-:Y:S07]  /*59fb0*/  @!UPT UIADD3 URZ, URZ, URZ, URZ ;  /* 0x0000003f3f3ff290 */ /* 0x000fee000fffe03f */
[----:B------:R0:W-:Y:S01]  /*59fc0*/  STL.64 [R1+0xac0], R16 ;  /* 0x000ac01001007387 */ /* 0x0001e20000100a00 */
[----:B------:R2:W-:Y:S02]  /*59fd0*/  STL.64 [R1+0xac8], R18 ;  /* 0x000ac81201007387 */ /* 0x0005e40000100a00 */
[----:B-1----:R-:W3:Y:S02]  /*59fe0*/  LDL.LU.64 R22, [R1+0x7bc8] ;  /* 0x007bc80001167983 */ /* 0x002ee40000300a00 */
[----:B------:R-:W3:Y:S01]  /*59ff0*/  LDL.LU.64 R20, [R1+0x7bc0] ;  /* 0x007bc00001147983 */ /* 0x000ee20000300a00 */
[----:B0-----:R-:W4:Y:S01]  /*5a000*/  LDL.LU R16, [R1+0xb40] ;  /* 0x000b400001107983 */ /* 0x001f220000300800 */
[----:B------:R-:W4:Y:S02]  /*5a010*/  LDL.LU R17, [R1+0xb44] ;  /* 0x000b440001117983 */ /* 0x000f240000300800 */
[----:B--2---:R-:W4:Y:S02]  /*5a020*/  LDL.LU R18, [R1+0xb48] ;  /* 0x000b480001127983 */ /* 0x004f240000300800 */
[----:B------:R-:W4:Y:S01]  /*5a030*/  LDL.LU R19, [R1+0xb4c] ;  /* 0x000b4c0001137983 */ /* 0x000f220000300800 */
[C---:B---3--:R-:W-:Y:S01]  /*5a040*/  HMMA.16816.F32.BF16 R12, R20.reuse, R12, R8 ;  /* 0x0000000c140c723c */ /* 0x048fe20000041808 */
        /* <DEDUP_REMOVED lines=19> */
[----:B0-----:R-:W3:Y:S01]  /*5a180*/  LDL.LU.64 R14, [R1+0x7b78] ;  /* 0x007b7800010e7983 */ /* 0x001ee20000300a00 */
        /* <DEDUP_REMOVED lines=9> */
[----:B0-----:R-:W2:Y:S01]  /*5a220*/  LDL.LU R12, [R1+0xb20] ;  /* 0x000b2000010c7983 */ /* 0x001ea20000300800 */
[----:B------:R-:W2:Y:S02]  /*5a230*/  LDL.LU R13, [R1+0xb24] ;  /* 0x000b2400010d7983 */ /* 0x000ea40000300800 */
[----:B------:R-:W2:Y:S02]  /*5a240*/  LDL.LU R14, [R1+0xb28] ;  /* 0x000b2800010e7983 */ /* 0x000ea40000300800 */
[----:B------:R-:W2:Y:S02]  /*5a250*/  LDL.LU R15, [R1+0xb2c] ;  /* 0x000b2c00010f7983 */ /* 0x000ea40000300800 */
[C---:B--2---:R-:W-:Y:S01]  /*5a260*/  HMMA.16816.F32.BF16 R12, R20.reuse, R8, R12 ;  /* 0x00000008140c723c */ /* 0x044fe2000004180c */
[----:B------:R0:W-:Y:S04]  /*5a270*/  STL.64 [R1+0x7aa0], R8 ;  /* 0x007aa00801007387 */ /* 0x0001e80000100a00 */
[----:B0-----:R-:W2:Y:S11]  /*5a280*/  LDL.LU R8, [R1+0x1500] ;  /* 0x0015000001087983 */ /* 0x001eb60000300800 */
[----:B------:R-:W-:Y:S07]  /*5a290*/  @!UPT UIADD3 URZ, URZ, URZ, URZ ;  /* 0x0000003f3f3ff290 */ /* 0x000fee000fffe03f */
[----:B------:R-:W-:Y:S01]  /*5a2a0*/  STL.64 [R1+0xb20], R12 ;  /* 0x000b200c01007387 */ /* 0x000fe20000100a00 */
[----:B------:R4:W-:Y:S02]  /*5a2b0*/  STL.64 [R1+0xb28], R14 ;  /* 0x000b280e01007387 */ /* 0x0009e40000100a00 */
[----:B------:R-:W2:Y:S02]  /*5a2c0*/  LDL.LU R9, [R1+0x1504] ;  /* 0x0015040001097983 */ /* 0x000ea40000300800 */
[----:B------:R-:W3:Y:S01]  /*5a2d0*/  LDL.LU R10, [R1+0x1508] ;  /* 0x00150800010a7983 */ /* 0x000ee20000300800 */
[----:B------:R-:W3:Y:S01]  /*5a2e0*/  LDL.LU R11, [R1+0x150c] ;  /* 0x00150c00010b7983 */ /* 0x000ee20000300800 */
[----:B----4-:R-:W-:Y:S03]  /*5a2f0*/  HMMA.16816.F32.BF16 R12, R20, R4, R16 ;  /* 0x00000004140c723c */ /* 0x010fe60000041810 */
[----:B---3--:R-:W-:Y:S01]  /*5a300*/  STL.64 [R1+0x7ab0], R10 ;  /* 0x007ab00a01007387 */ /* 0x008fe20000100a00 */
[----:B--2---:R0:W-:Y:S02]  /*5a310*/  STL.64 [R1+0x7aa8], R8 ;  /* 0x007aa80801007387 */ /* 0x0041e40000100a00 */
[----:B0-----:R-:W-:-:S02]  /*5a320*/  IMAD.MOV.U32 R8, RZ, RZ, R27 ;  /* 0x000000ffff087224 */ /* 0x001fc400078e001b */
[----:B------:R-:W-:-:S05]  /*5a330*/  IMAD.MOV.U32 R9, RZ, RZ, R26 ;  /* 0x000000ffff097224 */ /* 0x000fca00078e001a */
[----:B------:R0:W-:Y:S10]  /*5a340*/  STL.64 [R1+0x7ac0], R8 ;  /* 0x007ac00801007387 */ /* 0x0001f40000100a00 */
[----:B------:R-:W-:Y:S02]  /*5a350*/  STL.64 [R1+0xb40], R12 ;  /* 0x000b400c01007387 */ /* 0x000fe40000100a00 */
[----:B------:R-:W-:Y:S02]  /*5a360*/  STL.64 [R1+0xb48], R14 ;  /* 0x000b480e01007387 */ /* 0x000fe40000100a00 */
[----:B0-----:R-:W-:-:S02]  /*5a370*/  IMAD.MOV.U32 R8, RZ, RZ, R25 ;  /* 0x000000ffff087224 */ /* 0x001fc400078e0019 */
[----:B------:R-:W-:-:S05]  /*5a380*/  IMAD.MOV.U32 R9, RZ, RZ, R24 ;  /* 0x000000ffff097224 */ /* 0x000fca00078e0018 */
[----:B------:R0:W-:Y:S01]  /*5a390*/  STL.64 [R1+0x7ad8], R8 ;  /* 0x007ad80801007387 */ /* 0x0001e20000100a00 */
[----:B------:R-:W2:Y:S02]  /*5a3a0*/  LDL.LU R24, [R1+0x1130] ;  /* 0x0011300001187983 */ /* 0x000ea40000300800 */
[----:B------:R-:W2:Y:S02]  /*5a3b0*/  LDL.LU R25, [R1+0x1134] ;  /* 0x0011340001197983 */ /* 0x000ea40000300800 */
[----:B------:R-:W3:Y:S01]  /*5a3c0*/  LDL.LU R26, [R1+0x1138] ;  /* 0x00113800011a7983 */ /* 0x000ee20000300800 */
[----:B------:R-:W3:Y:S01]  /*5a3d0*/  LDL.LU R27, [R1+0x113c] ;  /* 0x00113c00011b7983 */ /* 0x000ee20000300800 */
[----:B0-----:R-:W-:Y:S02]  /*5a3e0*/  IMAD.MOV.U32 R8, RZ, RZ, R28 ;  /* 0x000000ffff087224 */ /* 0x001fe400078e001c */
[----:B------:R-:W-:Y:S01]  /*5a3f0*/  IMAD.MOV.U32 R9, RZ, RZ, R3 ;  /* 0x000000ffff097224 */ /* 0x000fe200078e0003 */
[----:B------:R-:W4:Y:S01]  /*5a400*/  LDL.LU R28, [R1+0x7b60] ;  /* 0x007b6000011c7983 */ /* 0x000f220000300800 */
[----:B------:R-:W4:Y:S03]  /*5a410*/  LDL.LU R3, [R1+0x7b5c] ;  /* 0x007b5c0001037983 */ /* 0x000f260000300800 */
[----:B------:R-:W-:Y:S04]  /*5a420*/  STL.64 [R1+0x7af0], R8 ;  /* 0x007af00801007387 */ /* 0x000fe80000100a00 */
[----:B---3--:R-:W-:Y:S01]  /*5a430*/  STL.64 [R1+0x7a98], R26 ;  /* 0x007a981a01007387 */ /* 0x008fe20000100a00 */
[----:B--2---:R0:W-:Y:S03]  /*5a440*/  STL.64 [R1+0x7a90], R24 ;  /* 0x007a901801007387 */ /* 0x0041e60000100a00 */
[----:B----4-:R-:W1:Y:S04]  /*5a450*/  LDSM.16.MT88.4 R16, [R3+0x8380] ;  /* 0x008380000310783b */ /* 0x010e680000004200 */
[----:B0-----:R-:W2:Y:S01]  /*5a460*/  LDL.64 R24, [R1+0xe0] ;  /* 0x0000e00001187983 */ /* 0x001ea20000100a00 */
[----:B------:R-:W-:-:S02]  /*5a470*/  IMAD.MOV.U32 R8, RZ, RZ, R2 ;  /* 0x000000ffff087224 */ /* 0x000fc400078e0002 */
[----:B------:R-:W-:Y:S01]  /*5a480*/  IMAD.MOV.U32 R9, RZ, RZ, R29 ;  /* 0x000000ffff097224 */ /* 0x000fe200078e001d */
[----:B--2---:R0:W-:Y:S04]  /*5a490*/  STL.64 [R1+0x7ab8], R24 ;  /* 0x007ab81801007387 */ /* 0x0041e80000100a00 */
[----:B0-----:R-:W2:Y:S01]  /*5a4a0*/  LDL.LU R24, [R1+0x1510] ;  /* 0x0015100001187983 */ /* 0x001ea20000300800 */
[----:B------:R-:W2:Y:S02]  /*5a4b0*/  LDL.LU R25, [R1+0x1514] ;  /* 0x0015140001197983 */ /* 0x000ea40000300800 */
[----:B------:R-:W3:Y:S02]  /*5a4c0*/  LDL.LU R26, [R1+0x1518] ;  /* 0x00151800011a7983 */ /* 0x000ee40000300800 */
[----:B------:R-:W3:Y:S01]  /*5a4d0*/  LDL.LU R27, [R1+0x151c] ;  /* 0x00151c00011b7983 */ /* 0x000ee20000300800 */
[----:B------:R-:W4:Y:S01]  /*5a4e0*/  LDL.LU R2, [R1+0x7b58] ;  /* 0x007b580001027983 */ /* 0x000f220000300800 */
[----:B------:R0:W-:Y:S02]  /*5a4f0*/  STL.64 [R1+0x7b08], R8 ;  /* 0x007b080801007387 */ /* 0x0001e40000100a00 */
[----:B0-----:R-:W-:-:S02]  /*5a500*/  IMAD.MOV.U32 R8, RZ, RZ, R28 ;  /* 0x000000ffff087224 */ /* 0x001fc400078e001c */
        /* <DEDUP_REMOVED lines=8> */
[----:B------:R-:W2:Y:S04]  /*5a590*/  LDL.64 R8, [R1+0x140] ;  /* 0x0001400001087983 */ /* 0x000ea80000100a00 */
[----:B--2---:R0:W-:Y:S04]  /*5a5a0*/  STL.64 [R1+0x7b38], R8 ;  /* 0x007b380801007387 */ /* 0x0041e80000100a00 */
[----:B0-----:R-:W2:Y:S04]  /*5a5b0*/  LDL.64 R8, [R1+0x150] ;  /* 0x0001500001087983 */ /* 0x001ea80000100a00 */
[----:B--2---:R-:W-:Y:S01]  /*5a5c0*/  STL.64 [R1+0x7b50], R8 ;  /* 0x007b500801007387 */ /* 0x004fe20000100a00 */
[----:B---3--:R-:W-:Y:S02]  /*5a5d0*/  STL.64 [R1+0x7ae8], R26 ;  /* 0x007ae81a01007387 */ /* 0x008fe40000100a00 */
[----:B------:R0:W-:Y:S02]  /*5a5e0*/  STL.64 [R1+0x7ae0], R24 ;  /* 0x007ae01801007387 */ /* 0x0001e40000100a00 */
[----:B0-----:R-:W2:Y:S01]  /*5a5f0*/  LDL.LU R24, [R1+0x1530] ;  /* 0x0015300001187983 */ /* 0x001ea20000300800 */
[----:B------:R-:W2:Y:S02]  /*5a600*/  LDL.LU R25, [R1+0x1534] ;  /* 0x0015340001197983 */ /* 0x000ea40000300800 */
[----:B------:R-:W3:Y:S02]  /*5a610*/  LDL.LU R26, [R1+0x1538] ;  /* 0x00153800011a7983 */ /* 0x000ee40000300800 */
[----:B------:R-:W3:Y:S01]  /*5a620*/  LDL.LU R27, [R1+0x153c] ;  /* 0x00153c00011b7983 */ /* 0x000ee20000300800 */
[----:B------:R-:W2:Y:S01]  /*5a630*/  LDL.LU R12, [R1+0x1580] ;  /* 0x00158000010c7983 */ /* 0x000ea20000300800 */
[----:B------:R-:W4:Y:S02]  /*5a640*/  LDL.LU R13, [R1+0x1584] ;  /* 0x00158400010d7983 */ /* 0x000f240000300800 */
[----:B------:R-:W4:Y:S02]  /*5a650*/  LDL.LU R14, [R1+0x1588] ;  /* 0x00158800010e7983 */ /* 0x000f240000300800 */
[----:B------:R-:W4:Y:S01]  /*5a660*/  LDL.LU R15, [R1+0x158c] ;  /* 0x00158c00010f7983 */ /* 0x000f220000300800 */
[----:B------:R-:W4:Y:S04]  /*5a670*/  LDL.64 R8, [R1+0x30] ;  /* 0x0000300001087983 */ /* 0x000f280000100a00 */
        /* <DEDUP_REMOVED lines=25> */
[----:B------:R0:W-:Y:S04]  /*5a810*/  STL.64 [R1+0x7a78], R4 ;  /* 0x007a780401007387 */ /* 0x0001e80000100a00 */
[----:B0-----:R-:W3:Y:S01]  /*5a820*/  LDL.64 R4, [R1+0x10] ;  /* 0x0000100001047983 */ /* 0x001ee20000100a00 */
[----:B-1----:R-:W-:Y:S02]  /*5a830*/  STL.64 [R1+0x7998], R18 ;  /* 0x0079981201007387 */ /* 0x002fe40000100a00 */
[----:B------:R-:W-:Y:S02]  /*5a840*/  STL.64 [R1+0x7990], R16 ;  /* 0x0079901001007387 */ /* 0x000fe40000100a00 */
[----:B------:R-:W-:Y:S01]  /*5a850*/  STL [R1+0x7218], R3 ;  /* 0x0072180301007387 */ /* 0x000fe20000100800 */
[----:B------:R-:W-:Y:S01]  /*5a860*/  STL.64 [R1+0xb50], R12 ;  /* 0x000b500c01007387 */ /* 0x000fe20000100a00 */
[----:B------:R0:W-:Y:S02]  /*5a870*/  STL.64 [R1+0xb58], R14 ;  /* 0x000b580e01007387 */ /* 0x0001e40000100a00 */
[----:B0-----:R-:W-:-:S02]  /*5a880*/  IMAD.MOV.U32 R15, RZ, RZ, R8 ;  /* 0x000000ffff0f7224 */ /* 0x001fc400078e0008 */
[----:B------:R-:W-:Y:S02]  /*5a890*/  IMAD.MOV.U32 R14, RZ, RZ, R9 ;  /* 0x000000ffff0e7224 */ /* 0x000fe400078e0009 */
[----:B------:R-:W2:Y:S01]  /*5a8a0*/  LDL.LU.64 R8, [R1+0x7b50] ;  /* 0x007b500001087983 */ /* 0x000ea20000300a00 */
[----:B------:R-:W-:Y:S01]  /*5a8b0*/  IMAD.MOV.U32 R17, RZ, RZ, R0 ;  /* 0x000000ffff117224 */ /* 0x000fe200078e0000 */
        /* <DEDUP_REMOVED lines=53> */
[----:B--2---:R-:W-:Y:S11]  /*5ac10*/  HMMA.16816.F32.BF16 R8, R20, R24, R8 ;  /* 0x000000181408723c */ /* 0x004ff60000041808 */
[----:B------:R-:W-:Y:S11]  /*5ac20*/  @!UPT UIADD3 URZ, URZ, URZ, URZ ;  /* 0x0000003f3f3ff290 */ /* 0x000ff6000fffe03f */
[----:B------:R-:W-:Y:S01]  /*5ac30*/  @!UPT UIADD3 URZ, URZ, URZ, URZ ;  /* 0x0000003f3f3ff290 */ /* 0x000fe2000fffe03f */
[----:B------:R0:W-:Y:S01]  /*5ac40*/  STL.64 [R1+0xc30], R8 ;  /* 0x000c300801007387 */ /* 0x0001e20000100a00 */
[----:B------:R1:W-:Y:S03]  /*5ac50*/  STL.64 [R1+0xc38], R10 ;  /* 0x000c380a01007387 */ /* 0x0003e60000100a00 */
[----:B0-----:R-:W2:Y:S01]  /*5ac60*/  LDL.LU.64 R8, [R1+0x7aa0] ;  /* 0x007aa00001087983 */ /* 0x001ea20000300a00 */
[----:B-1----:R-:W-:Y:S02]  /*5ac70*/  IMAD.MOV.U32 R11, RZ, RZ, R24 ;  /* 0x000000ffff0b7224 */ /* 0x002fe400078e0018 */
[----:B------:R-:W-:Y:S02]  /*5ac80*/  IMAD.MOV.U32 R10, RZ, RZ, R25 ;  /* 0x000000ffff0a7224 */ /* 0x000fe400078e0019 */
[----:B------:R-:W4:Y:S01]  /*5ac90*/  LDL.LU.64 R26, [R1+0x7a98] ;  /* 0x007a9800011a7983 */ /* 0x000f220000300a00 */
[----:B------:R-:W4:Y:S01]  /*5aca0*/  LDL.LU.64 R24, [R1+0x7a90] ;  /* 0x007a900001187983 */ /* 0x000f220000300a00 */
[----:B------:R-:W-:-:S02]  /*5acb0*/  IMAD.MOV.U32 R16, RZ, RZ, R6 ;  /* 0x000000ffff107224 */ /* 0x000fc400078e0006 */
[----:B------:R-:W-:Y:S05]  /*5acc0*/  STL.64 [R1+0x7a60], R10 ;  /* 0x007a600a01007387 */ /* 0x000fea0000100a00 */
[----:B----4-:R-:W-:Y:S01]  /*5acd0*/  HMMA.16816.F32.BF16 R20, R20, R16, R24 ;  /* 0x000000101414723c */ /* 0x010fe20000041818 */
[----:B--2---:R0:W-:Y:S04]  /*5ace0*/  STL.64 [R1+0x7a58], R8 ;  /* 0x007a580801007387 */ /* 0x0041e80000100a00 */
[----:B0-----:R-:W3:Y:S01]  /*5acf0*/  LDL.LU R8, [R1+0x1110] ;  /* 0x0011100001087983 */ /* 0x001ee20000300800 */
[----:B------:R-:W3:Y:S02]  /*5ad00*/  LDL.LU R9, [R1+0x1114] ;  /* 0x0011140001097983 */ /* 0x000ee40000300800 */
[----:B------:R-:W3:Y:S02]  /*5ad10*/  LDL.LU R10, [R1+0x1118] ;  /* 0x00111800010a7983 */ /* 0x000ee40000300800 */
[----:B------:R-:W3:Y:S01]  /*5ad20*/  LDL.LU R11, [R1+0x111c] ;  /* 0x00111c00010b7983 */ /* 0x000ee20000300800 */
[----:B------:R-:W3:Y:S01]  /*5ad30*/  LDL.LU.64 R26, [R1+0x7a88] ;  /* 0x007a8800011a7983 */ /* 0x000ee20000300a00 */
[----:B------:R-:W3:Y:S11]  /*5ad40*/  LDL.LU.64 R24, [R1+0x7a80] ;  /* 0x007a800001187983 */ /* 0x000ef60000300a00 */
[----:B------:R0:W-:Y:S01]  /*5ad50*/  STL.64 [R1+0xc20], R20 ;  /* 0x000c201401007387 */ /* 0x0001e20000100a00 */
[----:B------:R-:W-:Y:S03]  /*5ad60*/  STL.64 [R1+0xc28], R22 ;  /* 0x000c281601007387 */ /* 0x000fe60000100a00 */
[----:B0-----:R-:W2:Y:S01]  /*5ad70*/  LDL.64 R20, [R1+0x20] ;  /* 0x0000200001147983 */ /* 0x001ea20000100a00 */
[----:B------:R0:W-:Y:S03]  /*5ad80*/  STL.64 [R1+0x79a8], R16 ;  /* 0x0079a81001007387 */ /* 0x0001e60000100a00 */
[----:B0-----:R-:W2:Y:S01]  /*5ad90*/  LDL.LU R16, [R1+0x1120] ;  /* 0x0011200001107983 */ /* 0x001ea20000300800 */
[----:B------:R-:W2:Y:S02]  /*5ada0*/  LDL.LU R17, [R1+0x1124] ;  /* 0x0011240001117983 */ /* 0x000ea40000300800 */
[----:B------:R-:W2:Y:S02]  /*5adb0*/  LDL.LU R18, [R1+0x1128] ;  /* 0x0011280001127983 */ /* 0x000ea40000300800 */
[----:B------:R-:W2:Y:S01]  /*5adc0*/  LDL.LU R19, [R1+0x112c] ;  /* 0x00112c0001137983 */ /* 0x000ea20000300800 */
[C---:B---3--:R-:W-:Y:S08]  /*5add0*/  HMMA.16816.F32.BF16 R8, R24.reuse, R4, R8 ;  /* 0x000000041808723c */ /* 0x048ff00000041808 */
[----:B--2---:R-:W-:Y:S11]  /*5ade0*/  HMMA.16816.F32.BF16 R16, R24, R20, R16 ;  /* 0x000000141810723c */ /* 0x004ff60000041810 */
[----:B------:R-:W-:Y:S11]  /*5adf0*/  @!UPT UIADD3 URZ, URZ, URZ, URZ ;  /* 0x0000003f3f3ff290 */ /* 0x000ff6000fffe03f */
[----:B------:R-:W-:Y:S01]  /*5ae00*/  @!UPT UIADD3 URZ, URZ, URZ, URZ ;  /* 0x0000003f3f3ff290 */ /* 0x000fe2000fffe03f */
[----:B------:R-:W-:Y:S01]  /*5ae10*/  STL.64 [R1+0xc40], R16 ;  /* 0x000c401001007387 */ /* 0x000fe20000100a00 */
[----:B------:R0:W-:Y:S02]  /*5ae20*/  STL.64 [R1+0xc48], R18 ;  /* 0x000c481201007387 */ /* 0x0001e40000100a00 */
[----:B------:R1:W-:Y:S02]  /*5ae30*/  STL.64 [R1+0xc60], R8 ;  /* 0x000c600801007387 */ /* 0x0003e40000100a00 */
[----:B------:R2:W-:Y:S02]  /*5ae40*/  STL.64 [R1+0xc68], R10 ;  /* 0x000c680a01007387 */ /* 0x0005e40000100a00 */
[----:B0-----:R-:W-:Y:S02]  /*5ae50*/  IMAD.MOV.U32 R19, RZ, RZ, R4 ;  /* 0x000000ffff137224 */ /* 0x001fe400078e0004 */
[----:B------:R-:W-:Y:S01]  /*5ae60*/  IMAD.MOV.U32 R18, RZ, RZ, R5 ;  /* 0x000000ffff127224 */ /* 0x000fe200078e0005 */
[----:B------:R-:W3:Y:S01]  /*5ae70*/  LDL.LU R4, [R1+0x1100] ;  /* 0x0011000001047983 */ /* 0x000ee20000300800 */
[----:B------:R-:W3:Y:S02]  /*5ae80*/  LDL.LU R5, [R1+0x1104] ;  /* 0x0011040001057983 */ /* 0x000ee40000300800 */
[----:B------:R-:W3:Y:S02]  /*5ae90*/  LDL.LU R6, [R1+0x1108] ;  /* 0x0011080001067983 */ /* 0x000ee40000300800 */
[----:B------:R-:W3:Y:S01]  /*5aea0*/  LDL.LU R7, [R1+0x110c] ;  /* 0x00110c0001077983 */ /* 0x000ee20000300800 */
[----:B------:R-:W3:Y:S01]  /*5aeb0*/  LDL.64 R12, [R1] ;  /* 0x00000000010c7983 */ /* 0x000ee20000100a00 */
[----:B------:R-:W-:-:S02]  /*5aec0*/  IMAD.MOV.U32 R17, RZ, RZ, R20 ;  /* 0x000000ffff117224 */ /* 0x000fc400078e0014 */
[----:B------:R-:W-:Y:S02]  /*5aed0*/  IMAD.MOV.U32 R16, RZ, RZ, R21 ;  /* 0x000000ffff107224 */ /* 0x000fe400078e0015 */
[----:B-1----:R-:W4:Y:S01]  /*5aee0*/  LDL.LU R8, [R1+0x10f0] ;  /* 0x0010f00001087983 */ /* 0x002f220000300800 */
[----:B------:R-:W4:Y:S01]  /*5aef0*/  LDL.LU R9, [R1+0x10f4] ;  /* 0x0010f40001097983 */ /* 0x000f220000300800 */
[----:B--2---:R-:W4:Y:S02]  /*5af00*/  LDL.LU R10, [R1+0x10f8] ;  /* 0x0010f800010a7983 */ /* 0x004f240000300800 */
[----:B------:R-:W4:Y:S02]  /*5af10*/  LDL.LU R11, [R1+0x10fc] ;  /* 0x0010fc00010b7983 */ /* 0x000f240000300800 */
[----:B------:R-:W-:Y:S01]  /*5af20*/  STL.64 [R1+0x7a00], R18 ;  /* 0x007a001201007387 */ /* 0x000fe20000100a00 */
[----:B------:R0:W-:Y:S04]  /*5af30*/  STL.64 [R1+0x79f8], R16 ;  /* 0x0079f81001007387 */ /* 0x0001e80000100a00 */
        /* <DEDUP_REMOVED lines=15> */
[----:B------:R0:W-:Y:S02]  /*5b030*/  STL.64 [R1+0x7a08], R16 ;  /* 0x007a081001007387 */ /* 0x0001e40000100a00 */
[----:B0-----:R-:W-:-:S02]  /*5b040*/  IMAD.MOV.U32 R16, RZ, RZ, R29 ;  /* 0x000000ffff107224 */ /* 0x001fc400078e001d */
[----:B------:R-:W-:-:S05]  /*5b050*/  IMAD.MOV.U32 R17, RZ, RZ, R28 ;  /* 0x000000ffff117224 */ /* 0x000fca00078e001c */
[----:B------:R0:W-:Y:S04]  /*5b060*/  STL.64 [R1+0x7a20], R16 ;  /* 0x007a201001007387 */ /* 0x0001e80000100a00 */
[----:B0-----:R-:W2:Y:S01]  /*5b070*/  LDL.LU R16, [R1+0x14e0] ;  /* 0x0014e00001107983 */ /* 0x001ea20000300800 */
[----:B------:R-:W2:Y:S02]  /*5b080*/  LDL.LU R17, [R1+0x14e4] ;  /* 0x0014e40001117983 */ /* 0x000ea40000300800 */
[----:B------:R-:W2:Y:S02]  /*5b090*/  LDL.LU R18, [R1+0x14e8] ;  /* 0x0014e80001127983 */ /* 0x000ea40000300800 */
[----:B------:R-:W2:Y:S01]  /*5b0a0*/  LDL.LU R19, [R1+0x14ec] ;  /* 0x0014ec0001137983 */ /* 0x000ea20000300800 */
[----:B---3--:R-:W-:Y:S01]  /*5b0b0*/  HMMA.16816.F32.BF16 R4, R24, R12, R4 ;  /* 0x0000000c1804723c */ /* 0x008fe20000041804 */
[----:B--2---:R-:W-:Y:S01]  /*5b0c0*/  STL.64 [R1+0x7a30], R18 ;  /* 0x007a301201007387 */ /* 0x004fe20000100a00 */
[----:B------:R0:W-:Y:S11]  /*5b0d0*/  STL.64 [R1+0x7a28], R16 ;  /* 0x007a281001007387 */ /* 0x0001f60000100a00 */
[----:B------:R-:W-:Y:S10]  /*5b0e0*/  @!UPT UIADD3 URZ, URZ, URZ, URZ ;  /* 0x0000003f3f3ff290 */ /* 0x000ff4000fffe03f */
[----:B------:R1:W-:Y:S02]  /*5b0f0*/  STL.64 [R1+0xc70], R4 ;  /* 0x000c700401007387 */ /* 0x0003e40000100a00 */
[----:B------:R2:W-:Y:S02]  /*5b100*/  STL.64 [R1+0xc78], R6 ;  /* 0x000c780601007387 */ /* 0x0005e40000100a00 */
[----:B0-----:R-:W-:Y:S02]  /*5b110*/  IMAD.MOV.U32 R16, RZ, RZ, R15 ;  /* 0x000000ffff107224 */ /* 0x001fe400078e000f */
[----:B------:R-:W-:Y:S01]  /*5b120*/  IMAD.MOV.U32 R17, RZ, RZ, R14 ;  /* 0x000000ffff117224 */ /* 0x000fe200078e000e */
[----:B-1----:R-:W3:Y:S01]  /*5b130*/  LDL.LU.64 R4, [R1+0x7a78] ;  /* 0x007a780001047983 */ /* 0x002ee20000300a00 */
[----:B--2---:R-:W-:Y:S02]  /*5b140*/  IMAD.MOV.U32 R7, RZ, RZ, R12 ;  /* 0x000000ffff077224 */ /* 0x004fe400078e000c */
[----:B------:R-:W-:-:S02]  /*5b150*/  IMAD.MOV.U32 R6, RZ, RZ, R13 ;  /* 0x000000ffff067224 */ /* 0x000fc400078e000d */
[----:B------:R-:W2:Y:S01]  /*5b160*/  LDL.LU.64 R14, [R1+0x7a70] ;  /* 0x007a7000010e7983 */ /* 0x000ea20000300a00 */
[----:B------:R-:W4:Y:S02]  /*5b170*/  LDL.LU.64 R12, [R1+0x7a68] ;  /* 0x007a6800010c7983 */ /* 0x000f240000300a00 */
[C---:B----4-:R-:W-:Y:S11]  /*5b180*/  HMMA.16816.F32.BF16 R8, R24.reuse, R12, R8 ;  /* 0x0000000c1808723c */ /* 0x050ff60000041808 */
[----:B------:R-:W-:Y:S11]  /*5b190*/  @!UPT UIADD3 URZ, URZ, URZ, URZ ;  /* 0x0000003f3f3ff290 */ /* 0x000ff6000fffe03f */
[----:B------:R-:W-:Y:S01]  /*5b1a0*/  @!UPT UIADD3 URZ, URZ, URZ, URZ ;  /* 0x0000003f3f3ff290 */ /* 0x000fe2000fffe03f */
[----:B------:R-:W-:Y:S01]  /*5b1b0*/  STL.64 [R1+0xc80], R8 ;  /* 0x000c800801007387 */ /* 0x000fe20000100a00 */
[----:B------:R0:W-:Y:S03]  /*5b1c0*/  STL.64 [R1+0xc88], R10 ;  /* 0x000c880a01007387 */ /* 0x0001e60000100a00 */
[----:B0-----:R-:W4:Y:S01]  /*5b1d0*/  LDL.LU.64 R10, [R1+0x7a60] ;  /* 0x007a6000010a7983 */ /* 0x001f220000300a00 */
[----:B------:R-:W3:Y:S02]  /*5b1e0*/  LDL.LU.64 R8, [R1+0x7a58] ;  /* 0x007a580001087983 */ /* 0x000ee40000300a00 */
[----:B--2---:R-:W-:Y:S02]  /*5b1f0*/  STL.64 [R1+0x7948], R14 ;  /* 0x0079480e01007387 */ /* 0x004fe40000100a00 */
[----:B------:R0:W-:Y:S02]  /*5b200*/  STL.64 [R1+0x7940], R12 ;  /* 0x0079400c01007387 */ /* 0x0001e40000100a00 */
[----:B0-----:R-:W2:Y:S04]  /*5b210*/  LDL.64 R12, [R1+0x130] ;  /* 0x00013000010c7983 */ /* 0x001ea80000100a00 */
        /* <DEDUP_REMOVED lines=16> */
[----:B------:R-:W3:Y:S02]  /*5b320*/  LDL.LU.64 R20, [R1+0x7a48] ;  /* 0x007a480001147983 */ /* 0x000ee40000300a00 */
[----:B------:R-:W-:Y:S01]  /*5b330*/  STL.64 [R1+0x79f0], R8 ;  /* 0x0079f00801007387 */ /* 0x000fe20000100a00 */
[C---:B---3--:R-:W-:Y:S11]  /*5b340*/  HMMA.16816.F32.BF16 R20, R24.reuse, R4, R20 ;  /* 0x000000041814723c */ /* 0x048ff60000041814 */
[----:B------:R-:W-:Y:S11]  /*5b350*/  @!UPT UIADD3 URZ, URZ, URZ, URZ ;  /* 0x0000003f3f3ff290 */ /* 0x000ff6000fffe03f */
[----:B------:R-:W-:Y:S01]  /*5b360*/  @!UPT UIADD3 URZ, URZ, URZ, URZ ;  /* 0x0000003f3f3ff290 */ /* 0x000fe2000fffe03f */
[----:B------:R-:W-:Y:S01]  /*5b370*/  STL.64 [R1+0xcb0], R20 ;  /* 0x000cb01401007387 */ /* 0x000fe20000100a00 */
[----:B------:R-:W-:Y:S02]  /*5b380*/  STL.64 [R1+0xcb8], R22 ;  /* 0x000cb81601007387 */ /* 0x000fe40000100a00 */
[----:B------:R-:W0:Y:S01]  /*5b390*/  LDSM.16.MT88.4 R20, [R2+0x8000] ;  /* 0x008000000214783b */ /* 0x000e220000004200 */
[----:B--2---:R-:W-:Y:S01]  /*5b3a0*/  HMMA.16816.F32.BF16 R16, R24, R16, R12 ;  /* 0x000000101810723c */ /* 0x004fe2000004180c */
[----:B0-----:R-:W-:Y:S02]  /*5b3b0*/  STL.64 [R1+0x7878], R22 ;  /* 0x0078781601007387 */ /* 0x001fe40000100a00 */
[----:B------:R-:W-:Y:S02]  /*5b3c0*/  STL.64 [R1+0x7870], R20 ;  /* 0x0078701401007387 */ /* 0x000fe40000100a00 */
[----:B------:R-:W2:Y:S02]  /*5b3d0*/  LDL.LU.64 R14, [R1+0x7a40] ;  /* 0x007a4000010e7983 */ /* 0x000ea40000300a00 */
[----:B------:R-:W2:Y:S11]  /*5b3e0*/  LDL.LU.64 R12, [R1+0x7a38] ;  /* 0x007a3800010c7983 */ /* 0x000eb60000300a00 */
[----:B------:R-:W-:Y:S05]  /*5b3f0*/  @!UPT UIADD3 URZ, URZ, URZ, URZ ;  /* 0x0000003f3f3ff290 */ /* 0x000fea000fffe03f */
[----:B------:R-:W-:Y:S01]  /*5b400*/  STL.64 [R1+0xce0], R16 ;  /* 0x000ce01001007387 */ /* 0x000fe20000100a00 */
[----:B------:R0:W-:Y:S03]  /*5b410*/  STL.64 [R1+0xce8], R18 ;  /* 0x000ce81201007387 */ /* 0x0001e60000100a00 */
[----:B0-----:R-:W3:Y:S01]  /*5b420*/  LDL.LU.64 R18, [R1+0x7a30] ;  /* 0x007a300001127983 */ /* 0x001ee20000300a00 */
[----:B------:R-:W3:Y:S02]  /*5b430*/  LDL.LU.64 R16, [R1+0x7a28] ;  /* 0x007a280001107983 */ /* 0x000ee40000300a00 */
[----:B------:R-:W-:Y:S02]  /*5b440*/  IMAD.MOV.U32 R20, RZ, RZ, R3 ;  /* 0x000000ffff147224 */ /* 0x000fe400078e0003 */
[----:B------:R-:W-:-:S07]  /*5b450*/  IMAD.MOV.U32 R21, RZ, RZ, R0 ;  /* 0x000000ffff157224 */ /* 0x000fce00078e0000 */
[C---:B---3--:R-:W-:Y:S11]  /*5b460*/  HMMA.16816.F32.BF16 R16, R24.reuse, R20, R16 ;  /* 0x000000141810723c */ /* 0x048ff60000041810 */
[----:B------:R-:W-:Y:S11]  /*5b470*/  @!UPT UIADD3 URZ, URZ, URZ, URZ ;  /* 0x0000003f3f3ff290 */ /* 0x000ff6000fffe03f */
[----:B------:R-:W-:Y:S01]  /*5b480*/  @!UPT UIADD3 URZ, URZ, URZ, URZ ;  /* 0x0000003f3f3ff290 */ /* 0x000fe2000fffe03f */
[----:B------:R0:W-:Y:S01]  /*5b490*/  STL.64 [R1+0xd00], R16 ;  /* 0x000d001001007387 */ /* 0x0001e20000100a00 */
[----:B------:R-:W-:Y:S03]  /*5b4a0*/  STL.64 [R1+0xd08], R18 ;  /* 0x000d081201007387 */ /* 0x000fe60000100a00 */
[----:B0-----:R-:W2:Y:S01]  /*5b4b0*/  LDL.LU.64 R16, [R1+0x7a20] ;  /* 0x007a200001107983 */ /* 0x001ea20000300a00 */
[----:B------:R0:W-:Y:S03]  /*5b4c0*/  STL.64 [R1+0x7928], R20 ;  /* 0x0079281401007387 */ /* 0x0001e60000100a00 */
[----:B0-----:R-:W3:Y:S01]  /*5b4d0*/  LDL.64 R20, [R1+0x120] ;  /* 0x0001200001147983 */ /* 0x001ee20000100a00 */
[C---:B--2---:R-:W-:Y:S03]  /*5b4e0*/  HMMA.16816.F32.BF16 R16, R24.reuse, R16, R12 ;  /* 0x000000101810723c */ /* 0x044fe6000004180c */
[----:B------:R-:W2:Y:S11]  /*5b4f0*/  LDL.LU.64 R12, [R1+0x7a18] ;  /* 0x007a1800010c7983 */ /* 0x000eb60000300a00 */
[----:B------:R-:W-:Y:S09]  /*5b500*/  @!UPT UIADD3 URZ, URZ, URZ, URZ ;  /* 0x0000003f3f3ff290 */ /* 0x000ff2000fffe03f */
[----:B------:R-:W-:Y:S01]  /*5b510*/  STL.64 [R1+0xd10], R16 ;  /* 0x000d101001007387 */ /* 0x000fe20000100a00 */
[----:B------:R0:W-:Y:S03]  /*5b520*/  STL.64 [R1+0xd18], R18 ;  /* 0x000d181201007387 */ /* 0x0001e60000100a00 */
[----:B0-----:R-:W3:Y:S01]  /*5b530*/  LDL.LU.64 R18, [R1+0x7a10] ;  /* 0x007a100001127983 */ /* 0x001ee20000300a00 */
[----:B------:R-:W3:Y:S02]  /*5b540*/  LDL.LU.64 R16, [R1+0x7a08] ;  /* 0x007a080001107983 */ /* 0x000ee40000300a00 */
[----:B--2---:R-:W-:Y:S02]  /*5b550*/  IMAD.MOV.U32 R3, RZ, RZ, R12 ;  /* 0x000000ffff037224 */ /* 0x004fe400078e000c */
[----:B------:R-:W-:Y:S01]  /*5b560*/  IMAD.MOV.U32 R0, RZ, RZ, R13 ;  /* 0x000000ffff007224 */ /* 0x000fe200078e000d */
[----:B---3--:R-:W-:Y:S07]  /*5b570*/  HMMA.16816.F32.BF16 R16, R24, R12, R16 ;  /* 0x0000000c1810723c */ /* 0x008fee0000041810 */
[----:B------:R-:W-:-:S02]  /*5b580*/  IMAD.MOV.U32 R12, RZ, RZ, R7 ;  /* 0x000000ffff0c7224 */ /* 0x000fc400078e0007 */
[----:B------:R-:W-:Y:S11]  /*5b590*/  IMAD.MOV.U32 R13, RZ, RZ, R6 ;  /* 0x000000ffff0d7224 */ /* 0x000ff600078e0006 */
[----:B------:R-:W-:Y:S03]  /*5b5a0*/  @!UPT UIADD3 URZ, URZ, URZ, URZ ;  /* 0x0000003f3f3ff290 */ /* 0x000fe6000fffe03f */
[----:B------:R-:W-:Y:S01]  /*5b5b0*/  STL.64 [R1+0xd20], R16 ;  /* 0x000d201001007387 */ /* 0x000fe20000100a00 */
[----:B------:R0:W-:Y:S03]  /*5b5c0*/  STL.64 [R1+0xd28], R18 ;  /* 0x000d281201007387 */ /* 0x0001e60000100a00 */
[----:B0-----:R-:W2:Y:S01]  /*5b5d0*/  LDL.LU.64 R18, [R1+0x7a00] ;  /* 0x007a000001127983 */ /* 0x001ea20000300a00 */
[----:B------:R-:W3:Y:S02]  /*5b5e0*/  LDL.LU.64 R16, [R1+0x79f8] ;  /* 0x0079f80001107983 */ /* 0x000ee40000300a00 */
[----:B------:R0:W-:Y:S02]  /*5b5f0*/  STL.64 [R1+0x7960], R12 ;  /* 0x0079600c01007387 */ /* 0x0001e40000100a00 */
[----:B0-----:R-:W2:Y:S01]  /*5b600*/  LDL.LU R12, [R1+0x14b0] ;  /* 0x0014b000010c7983 */ /* 0x001ea20000300800 */
[----:B------:R-:W2:Y:S02]  /*5b610*/  LDL.LU R13, [R1+0x14b4] ;  /* 0x0014b400010d7983 */ /* 0x000ea40000300800 */
[----:B------:R-:W2:Y:S02]  /*5b620*/  LDL.LU R14, [R1+0x14b8] ;  /* 0x0014b800010e7983 */ /* 0x000ea40000300800 */
[----:B------:R-:W2:Y:S01]  /*5b630*/  LDL.LU R15, [R1+0x14bc] ;  /* 0x0014bc00010f7983 */ /* 0x000ea20000300800 */
[----:B------:R-:W-:Y:S01]  /*5b640*/  STL [R1+0x7924], R0 ;  /* 0x0079240001007387 */ /* 0x000fe20000100800 */
[----:B------:R-:W-:Y:S02]  /*5b650*/  STL [R1+0x7920], R3 ;  /* 0x0079200301007387 */ /* 0x000fe40000100800 */
[----:B------:R-:W-:-:S02]  /*5b660*/  IMAD.MOV.U32 R7, RZ, RZ, R20 ;  /* 0x000000ffff077224 */ /* 0x000fc400078e0014 */
[----:B------:R-:W-:Y:S01]  /*5b670*/  IMAD.MOV.U32 R6, RZ, RZ, R21 ;  /* 0x000000ffff067224 */ /* 0x000fe200078e0015 */
[----:B--2---:R-:W-:Y:S11]  /*5b680*/  HMMA.16816.F32.BF16 R12, R24, R20, R12 ;  /* 0x00000014180c723c */ /* 0x004ff6000004180c */
[----:B------:R-:W-:Y:S11]  /*5b690*/  @!UPT UIADD3 URZ, URZ, URZ, URZ ;  /* 0x0000003f3f3ff290 */ /* 0x000ff6000fffe03f */
[----:B------:R-:W-:Y:S01]  /*5b6a0*/  @!UPT UIADD3 URZ, URZ, URZ, URZ ;  /* 0x0000003f3f3ff290 */ /* 0x000fe2000fffe03f */
[----:B------:R0:W-:Y:S01]  /*5b6b0*/  STL.64 [R1+0xd30], R12 ;  /* 0x000d300c01007387 */ /* 0x0001e20000100a00 */
[----:B------:R-:W-:Y:S02]  /*5b6c0*/  STL.64 [R1+0xd38], R14 ;  /* 0x000d380e01007387 */ /* 0x000fe40000100a00 */
[----:B0-----:R-:W-:Y:S02]  /*5b6d0*/  IMAD.MOV.U32 R12, RZ, RZ, R19 ;  /* 0x000000ffff0c7224 */ /* 0x001fe400078e0013 */
[----:B------:R-:W-:-:S05]  /*5b6e0*/  IMAD.MOV.U32 R13, RZ, RZ, R18 ;  /* 0x000000ffff0d7224 */ /* 0x000fca00078e0012 */
[----:B------:R3:W-:Y:S01]  /*5b6f0*/  STL.64 [R1+0x7978], R12 ;  /* 0x0079780c01007387 */ /* 0x0007e20000100a00 */
[----:B------:R-:W-:Y:S02]  /*5b700*/  STL.64 [R1+0x7938], R6 ;  /* 0x0079380601007387 */ /* 0x000fe40000100a00 */
[----:B------:R0:W-:Y:S02]  /*5b710*/  STL.64 [R1+0x7930], R4 ;  /* 0x0079300401007387 */ /* 0x0001e40000100a00 */
[----:B---3--:R-:W-:Y:S02]  /*5b720*/  IMAD.MOV.U32 R12, RZ, RZ, R17 ;  /* 0x000000ffff0c7224 */ /* 0x008fe400078e0011 */
[----:B------:R-:W-:Y:S01]  /*5b730*/  IMAD.MOV.U32 R13, RZ, RZ, R16 ;  /* 0x000000ffff0d7224 */ /* 0x000fe200078e0010 */
[----:B0-----:R-:W2:Y:S01]  /*5b740*/  LDL.LU R4, [R1+0xbc0] ;  /* 0x000bc00001047983 */ /* 0x001ea20000300800 */
[----:B------:R-:W2:Y:S02]  /*5b750*/  LDL.LU R5, [R1+0xbc4] ;  /* 0x000bc40001057983 */ /* 0x000ea40000300800 */
[----:B------:R-:W3:Y:S02]  /*5b760*/  LDL.LU R6, [R1+0xbc8] ;  /* 0x000bc80001067983 */ /* 0x000ee40000300800 */
[----:B------:R-:W3:Y:S01]  /*5b770*/  LDL.LU R7, [R1+0xbcc] ;  /* 0x000bcc0001077983 */ /* 0x000ee20000300800 */
[----:B------:R0:W-:Y:S04]  /*5b780*/  STL.64 [R1+0x79a0], R12 ;  /* 0x0079a00c01007387 */ /* 0x0001e80000100a00 */
[----:B0-----:R-:W2:Y:S01]  /*5b790*/  LDL.LU R12, [R1+0x10c0] ;  /* 0x0010c000010c7983 */ /* 0x001ea20000300800 */
[----:B------:R-:W2:Y:S02]  /*5b7a0*/  LDL.LU R13, [R1+0x10c4] ;  /* 0x0010c400010d7983 */ /* 0x000ea40000300800 */
[----:B------:R-:W2:Y:S02]  /*5b7b0*/  LDL.LU R14, [R1+0x10c8] ;  /* 0x0010c800010e7983 */ /* 0x000ea40000300800 */
[----:B------:R-:W2:Y:S02]  /*5b7c0*/  LDL.LU R15, [R1+0x10cc] ;  /* 0x0010cc00010f7983 */ /* 0x000ea40000300800 */
[----:B----4-:R-:W-:-:S02]  /*5b7d0*/  IMAD.MOV.U32 R16, RZ, RZ, R11 ;  /* 0x000000ffff107224 */ /* 0x010fc400078e000b */
[----:B------:R-:W-:Y:S01]  /*5b7e0*/  IMAD.MOV.U32 R17, RZ, RZ, R10 ;  /* 0x000000ffff117224 */ /* 0x000fe200078e000a */
[----:B--2---:R-:W-:Y:S01]  /*5b7f0*/  STL.64 [R1+0x79b8], R14 ;  /* 0x0079b80e01007387 */ /* 0x004fe20000100a00 */
[----:B------:R-:W-:Y:S03]  /*5b800*/  STL.64 [R1+0x79b0], R12 ;  /* 0x0079b00c01007387 */ /* 0x000fe60000100a00 */
[----:B------:R0:W-:Y:S02]  /*5b810*/  STL.64 [R1+0x79c0], R16 ;  /* 0x0079c01001007387 */ /* 0x0001e40000100a00 */
[----:B0-----:R-:W2:Y:S04]  /*5b820*/  LDL.64 R16, [R1+0xf0] ;  /* 0x0000f00001107983 */ /* 0x001ea80000100a00 */
[----:B--2---:R0:W-:Y:S01]  /*5b830*/  STL.64 [R1+0x79d8], R16 ;  /* 0x0079d81001007387 */ /* 0x0041e20000100a00 */
[----:B------:R-:W2:Y:S02]  /*5b840*/  LDL.LU R12, [R1+0x1470] ;  /* 0x00147000010c7983 */ /* 0x000ea40000300800 */
[----:B------:R-:W2:Y:S02]  /*5b850*/  LDL.LU R13, [R1+0x1474] ;  /* 0x00147400010d7983 */ /* 0x000ea40000300800 */
[----:B------:R-:W4:Y:S01]  /*5b860*/  LDL.LU R14, [R1+0x1478] ;  /* 0x00147800010e7983 */ /* 0x000f220000300800 */
[----:B------:R-:W4:Y:S01]  /*5b870*/  LDL.LU R15, [R1+0x147c] ;  /* 0x00147c00010f7983 */ /* 0x000f220000300800 */
[----:B------:R-:W2:Y:S02]  /*5b880*/  LDL.LU R8, [R1+0x14a0] ;  /* 0x0014a00001087983 */ /* 0x000ea40000300800 */
[----:B------:R-:W3:Y:S02]  /*5b890*/  LDL.LU R9, [R1+0x14a4] ;  /* 0x0014a40001097983 */ /* 0x000ee40000300800 */
[----:B------:R-:W3:Y:S01]  /*5b8a0*/  LDL.LU R10, [R1+0x14a8] ;  /* 0x0014a800010a7983 */ /* 0x000ee20000300800 */
[----:B------:R-:W3:Y:S01]  /*5b8b0*/  LDL.LU R11, [R1+0x14ac] ;  /* 0x0014ac00010b7983 */ /* 0x000ee20000300800 */
[----:B------:R-:W3:Y:S03]  /*5b8c0*/  LDL.64 R20, [R1+0x110] ;  /* 0x0001100001147983 */ /* 0x000ee60000100a00 */
[----:B0-----:R-:W3:Y:S04]  /*5b8d0*/  LDL.64 R16, [R1+0x100] ;  /* 0x0001000001107983 */ /* 0x001ee80000100a00 */
[----:B----4-:R-:W-:Y:S01]  /*5b8e0*/  STL.64 [R1+0x79d0], R14 ;  /* 0x0079d00e01007387 */ /* 0x010fe20000100a00 */
[----:B--2---:R0:W-:Y:S03]  /*5b8f0*/  STL.64 [R1+0x79c8], R12 ;  /* 0x0079c80c01007387 */ /* 0x0041e60000100a00 */
        /* <DEDUP_REMOVED lines=14> */
[----:B------:R-:W4:Y:S02]  /*5b9e0*/  LDL.LU R6, [R1+0xbf8] ;  /* 0x000bf80001067983 */ /* 0x000f240000300800 */
[----:B------:R-:W4:Y:S01]  /*5b9f0*/  LDL.LU R7, [R1+0xbfc] ;  /* 0x000bfc0001077983 */ /* 0x000f220000300800 */
[C---:B------:R-:W-:Y:S01]  /*5ba00*/  HMMA.16816.F32.BF16 R8, R24.reuse, R20, R8 ;  /* 0x000000141808723c */ /* 0x040fe20000041808 */
[----:B----4-:R-:W-:Y:S01]  /*5ba10*/  STL.64 [R1+0x7970], R6 ;  /* 0x0079700601007387 */ /* 0x010fe20000100a00 */
[----:B---3--:R0:W-:Y:S03]  /*5ba20*/  STL.64 [R1+0x7968], R4 ;  /* 0x0079680401007387 */ /* 0x0081e60000100a00 */
[----:B0-----:R-:W3:Y:S01]  /*5ba30*/  LDL.LU R4, [R1+0xc00] ;  /* 0x000c000001047983 */ /* 0x001ee20000300800 */
[----:B------:R-:W3:Y:S02]  /*5ba40*/  LDL.LU R5, [R1+0xc04] ;  /* 0x000c040001057983 */ /* 0x000ee40000300800 */
[----:B------:R-:W4:Y:S02]  /*5ba50*/  LDL.LU R6, [R1+0xc08] ;  /* 0x000c080001067983 */ /* 0x000f240000300800 */
[----:B------:R-:W4:Y:S01]  /*5ba60*/  LDL.LU R7, [R1+0xc0c] ;  /* 0x000c0c0001077983 */ /* 0x000f220000300800 */
[----:B--2---:R-:W-:Y:S01]  /*5ba70*/  HMMA.16816.F32.BF16 R12, R24, R16, R12 ;  /* 0x00000010180c723c */ /* 0x004fe2000004180c */
[----:B------:R-:W-:-:S02]  /*5ba80*/  IMAD.MOV.U32 R29, RZ, RZ, R16 ;  /* 0x000000ffff1d7224 */ /* 0x000fc400078e0010 */
[----:B------:R-:W-:Y:S01]  /*5ba90*/  IMAD.MOV.U32 R28, RZ, RZ, R17 ;  /* 0x000000ffff1c7224 */ /* 0x000fe200078e0011 */
[----:B----4-:R-:W-:Y:S01]  /*5baa0*/  STL.64 [R1+0x7988], R6 ;  /* 0x0079880601007387 */ /* 0x010fe20000100a00 */
[----:B---3--:R0:W-:Y:S03]  /*5bab0*/  STL.64 [R1+0x7980], R4 ;  /* 0x0079800401007387 */ /* 0x0081e60000100a00 */
[----:B0-----:R-:W2:Y:S01]  /*5bac0*/  LDL.LU R4, [R1+0x10b0] ;  /* 0x0010b00001047983 */ /* 0x001ea20000300800 */
[----:B------:R-:W2:Y:S02]  /*5bad0*/  LDL.LU R5, [R1+0x10b4] ;  /* 0x0010b40001057983 */ /* 0x000ea40000300800 */
[----:B------:R-:W2:Y:S02]  /*5bae0*/  LDL.LU R6, [R1+0x10b8] ;  /* 0x0010b80001067983 */ /* 0x000ea40000300800 */
[----:B------:R-:W2:Y:S01]  /*5baf0*/  LDL.LU R7, [R1+0x10bc] ;  /* 0x0010bc0001077983 */ /* 0x000ea20000300800 */
[----:B------:R0:W-:Y:S01]  /*5bb00*/  STL.64 [R1+0xd40], R8 ;  /* 0x000d400801007387 */ /* 0x0001e20000100a00 */
[----:B------:R1:W-:Y:S03]  /*5bb10*/  STL.64 [R1+0xd48], R10 ;  /* 0x000d480a01007387 */ /* 0x0003e60000100a00 */
[----:B0-----:R-:W3:Y:S01]  /*5bb20*/  LDL.LU.64 R8, [R1+0x79f0] ;  /* 0x0079f00001087983 */ /* 0x001ee20000300a00 */
[----:B-1----:R-:W-:-:S02]  /*5bb30*/  IMAD.MOV.U32 R11, RZ, RZ, R20 ;  /* 0x000000ffff0b7224 */ /* 0x002fc400078e0014 */
[----:B------:R-:W-:Y:S02]  /*5bb40*/  IMAD.MOV.U32 R10, RZ, RZ, R21 ;  /* 0x000000ffff0a7224 */ /* 0x000fe400078e0015 */
[----:B------:R-:W4:Y:S01]  /*5bb50*/  LDL.LU R20, [R1+0x1460] ;  /* 0x0014600001147983 */ /* 0x000f220000300800 */
[----:B------:R-:W4:Y:S01]  /*5bb60*/  LDL.LU R21, [R1+0x1464] ;  /* 0x0014640001157983 */ /* 0x000f220000300800 */
[----:B------:R-:W4:Y:S02]  /*5bb70*/  LDL.LU R22, [R1+0x1468] ;  /* 0x0014680001167983 */ /* 0x000f240000300800 */
[----:B------:R-:W4:Y:S02]  /*5bb80*/  LDL.LU R23, [R1+0x146c] ;  /* 0x00146c0001177983 */ /* 0x000f240000300800 */
[----:B------:R-:W-:Y:S01]  /*5bb90*/  STL.64 [R1+0xd50], R12 ;  /* 0x000d500c01007387 */ /* 0x000fe20000100a00 */
[----:B------:R0:W-:Y:S04]  /*5bba0*/  STL.64 [R1+0xd58], R14 ;  /* 0x000d580e01007387 */ /* 0x0001e80000100a00 */
        /* <DEDUP_REMOVED lines=20> */
[----:B------:R-:W2:Y:S01]  /*5bcf0*/  LDL.LU.64 R12, [R1+0x79a0] ;  /* 0x0079a000010c7983 */ /* 0x000ea20000300a00 */
[----:B-1----:R-:W2:Y:S02]  /*5bd00*/  LDL.LU.64 R18, [R1+0x7998] ;  /* 0x0079980001127983 */ /* 0x002ea40000300a00 */
        /* <DEDUP_REMOVED lines=37> */
[----:B------:R-:W-:Y:S02]  /*5bf60*/  STL.64 [R1+0x7830], R14 ;  /* 0x0078300e01007387 */ /* 0x000fe40000100a00 */
[----:B------:R0:W-:Y:S02]  /*5bf70*/  STL.64 [R1+0x7828], R12 ;  /* 0x0078280c01007387 */ /* 0x0001e40000100a00 */
[----:B0-----:R-:W2:Y:S01]  /*5bf80*/  LDL.LU R12, [R1+0xb90] ;  /* 0x000b9000010c7983 */ /* 0x001ea20000300800 */
[----:B------:R-:W2:Y:S02]  /*5bf90*/  LDL.LU R13, [R1+0xb94] ;  /* 0x000b9400010d7983 */ /* 0x000ea40000300800 */
[----:B------:R-:W2:Y:S02]  /*5bfa0*/  LDL.LU R14, [R1+0xb98] ;  /* 0x000b9800010e7983 */ /* 0x000ea40000300800 */
[----:B------:R-:W2:Y:S01]  /*5bfb0*/  LDL.LU R15, [R1+0xb9c] ;  /* 0x000b9c00010f7983 */ /* 0x000ea20000300800 */
[----:B---3--:R-:W-:Y:S01]  /*5bfc0*/  STL.64 [R1+0x7848], R8 ;  /* 0x0078480801007387 */ /* 0x008fe20000100a00 */
[C---:B--2---:R-:W-:Y:S11]  /*5bfd0*/  HMMA.16816.F32.BF16 R12, R16.reuse, R8, R12 ;  /* 0x00000008100c723c */ /* 0x044ff6000004180c */
[----:B------:R-:W-:Y:S11]  /*5bfe0*/  @!UPT UIADD3 URZ, URZ, URZ, URZ ;  /* 0x0000003f3f3ff290 */ /* 0x000ff6000fffe03f */
[----:B------:R-:W-:Y:S01]  /*5bff0*/  @!UPT UIADD3 URZ, URZ, URZ, URZ ;  /* 0x0000003f3f3ff290 */ /* 0x000fe2000fffe03f */
[----:B------:R0:W-:Y:S01]  /*5c000*/  STL.64 [R1+0xdd0], R12 ;  /* 0x000dd00c01007387 */ /* 0x0001e20000100a00 */
[----:B------:R-:W-:Y:S02]  /*5c010*/  STL.64 [R1+0xdd8], R14 ;  /* 0x000dd80e01007387 */ /* 0x000fe40000100a00 */
[----:B------:R-:W-:Y:S01]  /*5c020*/  STL.64 [R1+0x7918], R4 ;  /* 0x0079180401007387 */ /* 0x000fe20000100a00 */
[----:B0-----:R-:W2:Y:S01]  /*5c030*/  LDL.64 R12, [R1] ;  /* 0x00000000010c7983 */ /* 0x001ea20000100a00 */
[C---:B------:R-:W-:Y:S11]  /*5c040*/  HMMA.16816.F32.BF16 R24, R16.reuse, R4, R24 ;  /* 0x000000041018723c */ /* 0x040ff60000041818 */
[----:B------:R-:W-:Y:S11]  /*5c050*/  @!UPT UIADD3 URZ, URZ, URZ, URZ ;  /* 0x0000003f3f3ff290 */ /* 0x000ff6000fffe03f */
[----:B------:R-:W-:Y:S01]  /*5c060*/  @!UPT UIADD3 URZ, URZ, URZ, URZ ;  /* 0x0000003f3f3ff290 */ /* 0x000fe2000fffe03f */
[----:B------:R-:W-:Y:S01]  /*5c070*/  STL.64 [R1+0xde0], R24 ;  /* 0x000de01801007387 */ /* 0x000fe20000100a00 */
[----:B------:R-:W-:Y:S02]  /*5c080*/  STL.64 [R1+0xde8], R26 ;  /* 0x000de81a01007387 */ /* 0x000fe40000100a00 */
[----:B------:R-:W0:Y:S01]  /*5c090*/  LDSM.16.MT88.4 R24, [R2+0x8080] ;  /* 0x008080000218783b */ /* 0x000e220000004200 */
[----:B--2---:R1:W-:Y:S04]  /*5c0a0*/  STL.64 [R1+0x7850], R12 ;  /* 0x0078500c01007387 */ /* 0x0043e80000100a00 */
[----:B-1----:R-:W2:Y:S01]  /*5c0b0*/  LDL.LU R12, [R1+0x1450] ;  /* 0x00145000010c7983 */ /* 0x002ea20000300800 */
[----:B------:R-:W2:Y:S02]  /*5c0c0*/  LDL.LU R13, [R1+0x1454] ;  /* 0x00145400010d7983 */ /* 0x000ea40000300800 */
[----:B------:R-:W2:Y:S02]  /*5c0d0*/  LDL.LU R14, [R1+0x1458] ;  /* 0x00145800010e7983 */ /* 0x000ea40000300800 */
[----:B------:R-:W2:Y:S01]  /*5c0e0*/  LDL.LU R15, [R1+0x145c] ;  /* 0x00145c00010f7983 */ /* 0x000ea20000300800 */
[----:B0-----:R-:W-:Y:S01]  /*5c0f0*/  STL.64 [R1+0x7778], R26 ;  /* 0x0077781a01007387 */ /* 0x001fe20000100a00 */
[----:B------:R0:W-:Y:S03]  /*5c100*/  STL.64 [R1+0x7770], R24 ;  /* 0x0077701801007387 */ /* 0x0001e60000100a00 */
[----:B0-----:R-:W3:Y:S04]  /*5c110*/  LDL.64 R24, [R1+0xd0] ;  /* 0x0000d00001187983 */ /* 0x001ee80000100a00 */
[----:B---3--:R0:W-:Y:S04]  /*5c120*/  STL.64 [R1+0x7880], R24 ;  /* 0x0078801801007387 */ /* 0x0081e80000100a00 */
[----:B0-----:R-:W4:Y:S04]  /*5c130*/  LDL R24, [R1+0x30] ;  /* 0x0000300001187983 */ /* 0x001f280000100800 */
[----:B------:R-:W4:Y:S02]  /*5c140*/  LDL R25, [R1+0x34] ;  /* 0x0000340001197983 */ /* 0x000f240000100800 */
[C---:B----4-:R-:W-:Y:S02]  /*5c150*/  HMMA.16816.F32.BF16 R24, R16.reuse, R24, R20 ;  /* 0x000000181018723c */ /* 0x050fe40000041814 */
[----:B------:R-:W2:Y:S11]  /*5c160*/  LDL.LU.64 R20, [R1+0x7928] ;  /* 0x0079280001147983 */ /* 0x000eb60000300a00 */
[----:B------:R-:W-:Y:S10]  /*5c170*/  @!UPT UIADD3 URZ, URZ, URZ, URZ ;  /* 0x0000003f3f3ff290 */ /* 0x000ff4000fffe03f */
[----:B------:R0:W-:Y:S01]  /*5c180*/  STL.64 [R1+0xdf0], R24 ;  /* 0x000df01801007387 */ /* 0x0001e20000100a00 */
[----:B------:R-:W-:Y:S03]  /*5c190*/  STL.64 [R1+0xdf8], R26 ;  /* 0x000df81a01007387 */ /* 0x000fe60000100a00 */
[----:B0-----:R-:W3:Y:S01]  /*5c1a0*/  LDL.64 R24, [R1+0xe0] ;  /* 0x0000e00001187983 */ /* 0x001ee20000100a00 */
[----:B--2---:R-:W-:Y:S03]  /*5c1b0*/  HMMA.16816.F32.BF16 R12, R16, R20, R12 ;  /* 0x00000014100c723c */ /* 0x004fe6000004180c */
[----:B---3--:R0:W-:Y:S11]  /*5c1c0*/  STL.64 [R1+0x7898], R24 ;  /* 0x0078981801007387 */ /* 0x0081f60000100a00 */
[----:B------:R-:W-:Y:S09]  /*5c1d0*/  @!UPT UIADD3 URZ, URZ, URZ, URZ ;  /* 0x0000003f3f3ff290 */ /* 0x000ff2000fffe03f */
[----:B------:R-:W-:Y:S02]  /*5c1e0*/  STL.64 [R1+0xe00], R12 ;  /* 0x000e000c01007387 */ /* 0x000fe40000100a00 */
[----:B------:R-:W-:Y:S02]  /*5c1f0*/  STL.64 [R1+0xe08], R14 ;  /* 0x000e080e01007387 */ /* 0x000fe40000100a00 */
[----:B------:R-:W2:Y:S01]  /*5c200*/  LDL.LU R20, [R1+0xb30] ;  /* 0x000b300001147983 */ /* 0x000ea20000300800 */
[----:B------:R-:W2:Y:S01]  /*5c210*/  LDL.LU R21, [R1+0xb34] ;  /* 0x000b340001157983 */ /* 0x000ea20000300800 */
[----:B------:R-:W3:Y:S02]  /*5c220*/  LDL.LU R22, [R1+0xb38] ;  /* 0x000b380001167983 */ /* 0x000ee40000300800 */
[----:B------:R-:W3:Y:S02]  /*5c230*/  LDL.LU R23, [R1+0xb3c] ;  /* 0x000b3c0001177983 */ /* 0x000ee40000300800 */
[----:B0-----:R-:W-:-:S02]  /*5c240*/  IMAD.MOV.U32 R24, RZ, RZ, R0 ;  /* 0x000000ffff187224 */ /* 0x001fc400078e0000 */
        /* <DEDUP_REMOVED lines=21> */
[----:B------:R0:W-:Y:S02]  /*5c3a0*/  STL.64 [R1+0x78e0], R24 ;  /* 0x0078e01801007387 */ /* 0x0001e40000100a00 */
[----:B0-----:R-:W-:Y:S02]  /*5c3b0*/  IMAD.MOV.U32 R24, RZ, RZ, R7 ;  /* 0x000000ffff187224 */ /* 0x001fe400078e0007 */
        /* <DEDUP_REMOVED lines=11> */
[----:B------:R-:W4:Y:S02]  /*5c470*/  LDL.LU R5, [R1+0x1444] ;  /* 0x0014440001057983 */ /* 0x000f240000300800 */
[----:B------:R-:W4:Y:S02]  /*5c480*/  LDL.LU R6, [R1+0x1448] ;  /* 0x0014480001067983 */ /* 0x000f240000300800 */
[----:B------:R-:W4:Y:S01]  /*5c490*/  LDL.LU R7, [R1+0x144c] ;  /* 0x00144c0001077983 */ /* 0x000f220000300800 */
[----:B------:R0:W-:Y:S04]  /*5c4a0*/  STL.64 [R1+0x7910], R24 ;  /* 0x0079101801007387 */ /* 0x0001e80000100a00 */
[----:B0-----:R-:W4:Y:S04]  /*5c4b0*/  LDL.64 R24, [R1+0x140] ;  /* 0x0001400001187983 */ /* 0x001f280000100a00 */
        /* <DEDUP_REMOVED lines=18> */
[----:B------:R-:W3:Y:S01]  /*5c5e0*/  LDL.LU R12, [R1+0x1330] ;  /* 0x00133000010c7983 */ /* 0x000ee20000300800 */
[----:B------:R-:W3:Y:S02]  /*5c5f0*/  LDL.LU R13, [R1+0x1334] ;  /* 0x00133400010d7983 */ /* 0x000ee40000300800 */
[----:B------:R-:W2:Y:S02]  /*5c600*/  LDL.LU R14, [R1+0x1338] ;  /* 0x00133800010e7983 */ /* 0x000ea40000300800 */
[----:B------:R-:W2:Y:S01]  /*5c610*/  LDL.LU R15, [R1+0x133c] ;  /* 0x00133c00010f7983 */ /* 0x000ea20000300800 */
[----:B----4-:R-:W-:Y:S01]  /*5c620*/  HMMA.16816.F32.BF16 R4, R16, R24, R4 ;  /* 0x000000181004723c */ /* 0x010fe20000041804 */
[----:B--2---:R-:W-:Y:S01]  /*5c630*/  STL.64 [R1+0x7860], R14 ;  /* 0x0078600e01007387 */ /* 0x004fe20000100a00 */
[----:B---3--:R0:W-:Y:S02]  /*5c640*/  STL.64 [R1+0x7858], R12 ;  /* 0x0078580c01007387 */ /* 0x0081e40000100a00 */
[----:B------:R-:W2:Y:S01]  /*5c650*/  LDL.64 R8, [R1+0x10] ;  /* 0x0000100001087983 */ /* 0x000ea20000100a00 */
[----:B0-----:R-:W3:Y:S04]  /*5c660*/  LDL.64 R12, [R1+0x20] ;  /* 0x00002000010c7983 */ /* 0x001ee80000100a00 */
[----:B--2---:R0:W-:Y:S04]  /*5c670*/  STL.64 [R1+0x7868], R8 ;  /* 0x0078680801007387 */ /* 0x0041e80000100a00 */
[----:B0-----:R-:W2:Y:S01]  /*5c680*/  LDL.LU R8, [R1+0x1340] ;  /* 0x0013400001087983 */ /* 0x001ea20000300800 */
[----:B------:R-:W2:Y:S02]  /*5c690*/  LDL.LU R9, [R1+0x1344] ;  /* 0x0013440001097983 */ /* 0x000ea40000300800 */
[----:B------:R-:W2:Y:S02]  /*5c6a0*/  LDL.LU R10, [R1+0x1348] ;  /* 0x00134800010a7983 */ /* 0x000ea40000300800 */
[----:B------:R-:W2:Y:S05]  /*5c6b0*/  LDL.LU R11, [R1+0x134c] ;  /* 0x00134c00010b7983 */ /* 0x000eaa0000300800 */
        /* <DEDUP_REMOVED lines=8> */
[----:B----4-:R0:W-:Y:S04]  /*5c740*/  STL.64 [R1+0x7838], R4 ;  /* 0x0078380401007387 */ /* 0x0101e80000100a00 */
[----:B0-----:R-:W2:Y:S01]  /*5c750*/  LDL.LU R4, [R1+0x1320] ;  /* 0x0013200001047983 */ /* 0x001ea20000300800 */
[----:B------:R-:W2:Y:S02]  /*5c760*/  LDL.LU R5, [R1+0x1324] ;  /* 0x0013240001057983 */ /* 0x000ea40000300800 */
[----:B------:R-:W2:Y:S02]  /*5c770*/  LDL.LU R6, [R1+0x1328] ;  /* 0x0013280001067983 */ /* 0x000ea40000300800 */
[----:B------:R-:W2:Y:S01]  /*5c780*/  LDL.LU R7, [R1+0x132c] ;  /* 0x00132c0001077983 */ /* 0x000ea20000300800 */
[----:B------:R-:W4:Y:S01]  /*5c790*/  LDL.LU.64 R22, [R1+0x7908] ;  /* 0x0079080001167983 */ /* 0x000f220000300a00 */
[----:B------:R-:W4:Y:S11]  /*5c7a0*/  LDL.LU.64 R20, [R1+0x7900] ;  /* 0x0079000001147983 */ /* 0x000f360000300a00 */
        /* <DEDUP_REMOVED lines=41> */
[----:B------:R-:W4:Y:S01]  /*5ca40*/  LDL.LU.64 R22, [R1+0x7878] ;  /* 0x0078780001167983 */ /* 0x000f220000300a00 */
[----:B------:R-:W4:Y:S02]  /*5ca50*/  LDL.LU.64 R20, [R1+0x7870] ;  /* 0x0078700001147983 */ /* 0x000f240000300a00 */
[----:B---3--:R-:W-:Y:S11]  /*5ca60*/  IMAD.MOV.U32 R0, RZ, RZ, R13 ;  /* 0x000000ffff007224 */ /* 0x008ff600078e000d */
[----:B------:R-:W-:Y:S08]  /*5ca70*/  @!UPT UIADD3 URZ, URZ, URZ, URZ ;  /* 0x0000003f3f3ff290 */ /* 0x000ff0000fffe03f */
[----:B------:R0:W-:Y:S01]  /*5ca80*/  STL.64 [R1+0xe70], R16 ;  /* 0x000e701001007387 */ /* 0x0001e20000100a00 */
[----:B------:R1:W-:Y:S03]  /*5ca90*/  STL.64 [R1+0xe78], R18 ;  /* 0x000e781201007387 */ /* 0x0003e60000100a00 */
[----:B0-----:R-:W3:Y:S01]  /*5caa0*/  LDL.LU R16, [R1+0x1310] ;  /* 0x0013100001107983 */ /* 0x001ee20000300800 */
[----:B------:R-:W3:Y:S02]  /*5cab0*/  LDL.LU R17, [R1+0x1314] ;  /* 0x0013140001117983 */ /* 0x000ee40000300800 */
[----:B-1----:R-:W3:Y:S02]  /*5cac0*/  LDL.LU R18, [R1+0x1318] ;  /* 0x0013180001127983 */ /* 0x002ee40000300800 */
[----:B------:R-:W3:Y:S01]  /*5cad0*/  LDL.LU R19, [R1+0x131c] ;  /* 0x00131c0001137983 */ /* 0x000ee20000300800 */
[----:B------:R0:W-:Y:S04]  /*5cae0*/  STL.64 [R1+0x7820], R24 ;  /* 0x0078201801007387 */ /* 0x0001e80000100a00 */
[----:B0-----:R-:W2:Y:S01]  /*5caf0*/  LDL.LU R24, [R1+0x1300] ;  /* 0x0013000001187983 */ /* 0x001ea20000300800 */
[----:B------:R-:W2:Y:S02]  /*5cb00*/  LDL.LU R25, [R1+0x1304] ;  /* 0x0013040001197983 */ /* 0x000ea40000300800 */
[----:B------:R-:W2:Y:S02]  /*5cb10*/  LDL.LU R26, [R1+0x1308] ;  /* 0x00130800011a7983 */ /* 0x000ea40000300800 */
[----:B------:R-:W2:Y:S01]  /*5cb20*/  LDL.LU R27, [R1+0x130c] ;  /* 0x00130c00011b7983 */ /* 0x000ea20000300800 */
[C---:B----4-:R-:W-:Y:S11]  /*5cb30*/  HMMA.16816.F32.BF16 R8, R20.reuse, R12, R8 ;  /* 0x0000000c1408723c */ /* 0x050ff60000041808 */
[----:B------:R-:W-:Y:S11]  /*5cb40*/  @!UPT UIADD3 URZ, URZ, URZ, URZ ;  /* 0x0000003f3f3ff290 */ /* 0x000ff6000fffe03f */
[----:B------:R-:W-:Y:S01]  /*5cb50*/  @!UPT UIADD3 URZ, URZ, URZ, URZ ;  /* 0x0000003f3f3ff290 */ /* 0x000fe2000fffe03f */
[----:B------:R0:W-:Y:S01]  /*5cb60*/  STL.64 [R1+0xe90], R8 ;  /* 0x000e900801007387 */ /* 0x0001e20000100a00 */
[----:B------:R-:W-:Y:S03]  /*5cb70*/  STL.64 [R1+0xe98], R10 ;  /* 0x000e980a01007387 */ /* 0x000fe60000100a00 */
[----:B0-----:R-:W4:Y:S01]  /*5cb80*/  LDL.LU.64 R8, [R1+0x7868] ;  /* 0x0078680001087983 */ /* 0x001f220000300a00 */
[----:B------:R-:W4:Y:S02]  /*5cb90*/  LDL.LU.64 R14, [R1+0x7860] ;  /* 0x00786000010e7983 */ /* 0x000f240000300a00 */
[----:B------:R-:W4:Y:S02]  /*5cba0*/  LDL.LU.64 R12, [R1+0x7858] ;  /* 0x00785800010c7983 */ /* 0x000f240000300a00 */
[----:B------:R-:W-:Y:S01]  /*5cbb0*/  STL [R1+0x77cc], R0 ;  /* 0x0077cc0001007387 */ /* 0x000fe20000100800 */
[C---:B----4-:R-:W-:Y:S11]  /*5cbc0*/  HMMA.16816.F32.BF16 R12, R20.reuse, R8, R12 ;  /* 0x00000008140c723c */ /* 0x050ff6000004180c */
[----:B------:R-:W-:Y:S11]  /*5cbd0*/  @!UPT UIADD3 URZ, URZ, URZ, URZ ;  /* 0x0000003f3f3ff290 */ /* 0x000ff6000fffe03f */
[----:B------:R-:W-:Y:S01]  /*5cbe0*/  @!UPT UIADD3 URZ, URZ, URZ, URZ ;  /* 0x0000003f3f3ff290 */ /* 0x000fe2000fffe03f */
[----:B------:R0:W-:Y:S01]  /*5cbf0*/  STL.64 [R1+0xea0], R12 ;  /* 0x000ea00c01007387 */ /* 0x0001e20000100a00 */
[----:B------:R-:W-:Y:S03]  /*5cc00*/  STL.64 [R1+0xea8], R14 ;  /* 0x000ea80e01007387 */ /* 0x000fe60000100a00 */
[----:B0-----:R-:W2:Y:S01]  /*5cc10*/  LDL.LU.64 R12, [R1+0x7850] ;  /* 0x00785000010c7983 */ /* 0x001ea20000300a00 */
[----:B------:R-:W-:Y:S02]  /*5cc20*/  IMAD.MOV.U32 R11, RZ, RZ, R9 ;  /* 0x000000ffff0b7224 */ /* 0x000fe400078e0009 */
[----:B------:R-:W4:Y:S01]  /*5cc30*/  LDL.LU.64 R8, [R1+0x7848] ;  /* 0x0078480001087983 */ /* 0x000f220000300a00 */
        /* <DEDUP_REMOVED lines=8> */
[----:B------:R-:W3:Y:S02]  /*5ccc0*/  LDL.LU.64 R12, [R1+0x7828] ;  /* 0x00782800010c7983 */ /* 0x000ee40000300a00 */
[----:B---3--:R-:W-:Y:S11]  /*5ccd0*/  HMMA.16816.F32.BF16 R16, R20, R12, R16 ;  /* 0x0000000c1410723c */ /* 0x008ff60000041810 */
[----:B------:R-:W-:Y:S11]  /*5cce0*/  @!UPT UIADD3 URZ, URZ, URZ, URZ ;  /* 0x0000003f3f3ff290 */ /* 0x000ff6000fffe03f */
[----:B------:R-:W-:Y:S01]  /*5ccf0*/  @!UPT UIADD3 URZ, URZ, URZ, URZ ;  /* 0x0000003f3f3ff290 */ /* 0x000fe2000fffe03f */
[----:B------:R0:W-:Y:S01]  /*5cd00*/  STL.64 [R1+0xec0], R16 ;  /* 0x000ec01001007387 */ /* 0x0001e20000100a00 */
[----:B------:R1:W-:Y:S03]  /*5cd10*/  STL.64 [R1+0xec8], R18 ;  /* 0x000ec81201007387 */ /* 0x0003e60000100a00 */
[----:B0-----:R-:W3:Y:S01]  /*5cd20*/  LDL.LU R16, [R1+0x12f0] ;  /* 0x0012f00001107983 */ /* 0x001ee20000300800 */
[----:B------:R-:W3:Y:S02]  /*5cd30*/  LDL.LU R17, [R1+0x12f4] ;  /* 0x0012f40001117983 */ /* 0x000ee40000300800 */
[----:B-1----:R-:W3:Y:S02]  /*5cd40*/  LDL.LU R18, [R1+0x12f8] ;  /* 0x0012f80001127983 */ /* 0x002ee40000300800 */
[----:B------:R-:W3:Y:S01]  /*5cd50*/  LDL.LU R19, [R1+0x12fc] ;  /* 0x0012fc0001137983 */ /* 0x000ee20000300800 */
[----:B--2---:R-:W-:Y:S01]  /*5cd60*/  STL.64 [R1+0x7728], R14 ;  /* 0x0077280e01007387 */ /* 0x004fe20000100a00 */
[----:B------:R0:W-:Y:S03]  /*5cd70*/  STL.64 [R1+0x7720], R12 ;  /* 0x0077200c01007387 */ /* 0x0001e60000100a00 */
[----:B0-----:R-:W2:Y:S04]  /*5cd80*/  LDL.64 R12, [R1+0x110] ;  /* 0x00011000010c7983 */ /* 0x001ea80000100a00 */
[----:B--2---:R0:W-:Y:S04]  /*5cd90*/  STL.64 [R1+0x77d0], R12 ;  /* 0x0077d00c01007387 */ /* 0x0041e80000100a00 */
[----:B0-----:R-:W2:Y:S01]  /*5cda0*/  LDL.LU R12, [R1+0x1930] ;  /* 0x00193000010c7983 */ /* 0x001ea20000300800 */
[----:B------:R-:W2:Y:S02]  /*5cdb0*/  LDL.LU R13, [R1+0x1934] ;  /* 0x00193400010d7983 */ /* 0x000ea40000300800 */
[----:B------:R-:W2:Y:S02]  /*5cdc0*/  LDL.LU R14, [R1+0x1938] ;  /* 0x00193800010e7983 */ /* 0x000ea40000300800 */
[----:B------:R-:W2:Y:S02]  /*5cdd0*/  LDL.LU R15, [R1+0x193c] ;  /* 0x00193c00010f7983 */ /* 0x000ea40000300800 */
[----:B--2---:R-:W-:Y:S01]  /*5cde0*/  STL.64 [R1+0x77e0], R14 ;  /* 0x0077e00e01007387 */ /* 0x004fe20000100a00 */
[----:B------:R0:W-:Y:S03]  /*5cdf0*/  STL.64 [R1+0x77d8], R12 ;  /* 0x0077d80c01007387 */ /* 0x0001e60000100a00 */
[----:B0-----:R-:W2:Y:S04]  /*5ce00*/  LDL.64 R12, [R1+0x130] ;  /* 0x00013000010c7983 */ /* 0x001ea80000100a00 */
[----:B--2---:R0:W-:Y:S02]  /*5ce10*/  STL.64 [R1+0x77f0], R12 ;  /* 0x0077f00c01007387 */ /* 0x0041e40000100a00 */
[----:B0-----:R-:W-:-:S02]  /*5ce20*/  IMAD.MOV.U32 R12, RZ, RZ, R7 ;  /* 0x000000ffff0c7224 */ /* 0x001fc400078e0007 */
[----:B------:R-:W-:-:S05]  /*5ce30*/  IMAD.MOV.U32 R13, RZ, RZ, R6 ;  /* 0x000000ffff0d7224 */ /* 0x000fca00078e0006 */
[----:B------:R4:W-:Y:S02]  /*5ce40*/  STL.64 [R1+0x7808], R12 ;  /* 0x0078080c01007387 */ /* 0x0009e40000100a00 */
[C---:B----4-:R-:W-:Y:S02]  /*5ce50*/  HMMA.16816.F32.BF16 R12, R20.reuse, R8, R24 ;  /* 0x00000008140c723c */ /* 0x050fe40000041818 */
[----:B------:R-:W2:Y:S11]  /*5ce60*/  LDL.LU R24, [R1+0x1970] ;  /* 0x0019700001187983 */ /* 0x000eb60000300800 */
[----:B------:R-:W-:Y:S10]  /*5ce70*/  @!UPT UIADD3 URZ, URZ, URZ, URZ ;  /* 0x0000003f3f3ff290 */ /* 0x000ff4000fffe03f */
[----:B------:R0:W-:Y:S01]  /*5ce80*/  STL.64 [R1+0xed0], R12 ;  /* 0x000ed00c01007387 */ /* 0x0001e20000100a00 */
[----:B------:R-:W-:Y:S02]  /*5ce90*/  STL.64 [R1+0xed8], R14 ;  /* 0x000ed80e01007387 */ /* 0x000fe40000100a00 */
[----:B------:R-:W2:Y:S02]  /*5cea0*/  LDL.LU R25, [R1+0x1974] ;  /* 0x0019740001197983 */ /* 0x000ea40000300800 */
[----:B------:R-:W2:Y:S01]  /*5ceb0*/  LDL.LU R26, [R1+0x1978] ;  /* 0x00197800011a7983 */ /* 0x000ea20000300800 */
[----:B------:R-:W2:Y:S04]  /*5cec0*/  LDL.LU R27, [R1+0x197c] ;  /* 0x00197c00011b7983 */ /* 0x000ea80000300800 */
[----:B0-----:R-:W4:Y:S01]  /*5ced0*/  LDL.64 R12, [R1+0x150] ;  /* 0x00015000010c7983 */ /* 0x001f220000100a00 */
[C---:B---3--:R-:W-:Y:S03]  /*5cee0*/  HMMA.16816.F32.BF16 R16, R20.reuse, R4, R16 ;  /* 0x000000041410723c */ /* 0x048fe60000041810 */
[----:B----4-:R0:W-:Y:S04]  /*5cef0*/  STL.64 [R1+0x7818], R12 ;  /* 0x0078180c01007387 */ /* 0x0101e80000100a00 */
[----:B0-----:R-:W2:Y:S01]  /*5cf00*/  LDL.64 R12, [R1+0x30] ;  /* 0x00003000010c7983 */ /* 0x001ea20000100a00 */
[----:B------:R-:W-:Y:S02]  /*5cf10*/  STL [R1+0x770c], R9 ;  /* 0x00770c0901007387 */ /* 0x000fe40000100800 */
[----:B------:R-:W-:Y:S02]  /*5cf20*/  STL [R1+0x7814], R11 ;  /* 0x0078140b01007387 */ /* 0x000fe40000100800 */
[----:B------:R0:W-:Y:S02]  /*5cf30*/  STL [R1+0x7810], R8 ;  /* 0x0078100801007387 */ /* 0x0001e40000100800 */
[----:B0-----:R-:W3:Y:S01]  /*5cf40*/  LDL.LU R8, [R1+0x1960] ;  /* 0x0019600001087983 */ /* 0x001ee20000300800 */
[----:B------:R-:W3:Y:S02]  /*5cf50*/  LDL.LU R9, [R1+0x1964] ;  /* 0x0019640001097983 */ /* 0x000ee40000300800 */
[----:B------:R-:W3:Y:S02]  /*5cf60*/  LDL.LU R10, [R1+0x1968] ;  /* 0x00196800010a7983 */ /* 0x000ee40000300800 */
[----:B------:R-:W3:Y:S01]  /*5cf70*/  LDL.LU R11, [R1+0x196c] ;  /* 0x00196c00010b7983 */ /* 0x000ee20000300800 */
[----:B------:R0:W-:Y:S04]  /*5cf80*/  STL.64 [R1+0x77e8], R4 ;  /* 0x0077e80401007387 */ /* 0x0001e80000100a00 */
[----:B0-----:R-:W4:Y:S01]  /*5cf90*/  LDL.LU R4, [R1+0x1940] ;  /* 0x0019400001047983 */ /* 0x001f220000300800 */
[----:B------:R-:W-:Y:S02]  /*5cfa0*/  STL.64 [R1+0xee0], R16 ;  /* 0x000ee01001007387 */ /* 0x000fe40000100a00 */
[----:B------:R-:W-:Y:S02]  /*5cfb0*/  STL.64 [R1+0xee8], R18 ;  /* 0x000ee81201007387 */ /* 0x000fe40000100a00 */
[----:B------:R-:W4:Y:S01]  /*5cfc0*/  LDL.LU R5, [R1+0x1944] ;  /* 0x0019440001057983 */ /* 0x000f220000300800 */
[----:B------:R-:W3:Y:S01]  /*5cfd0*/  LDL.LU R6, [R1+0x1948] ;  /* 0x0019480001067983 */ /* 0x000ee20000300800 */
[----:B------:R-:W3:Y:S03]  /*5cfe0*/  LDL.LU R7, [R1+0x194c] ;  /* 0x00194c0001077983 */ /* 0x000ee60000300800 */
[----:B------:R-:W0:Y:S01]  /*5cff0*/  LDSM.16.MT88.4 R16, [R2+0x8100] ;  /* 0x008100000210783b */ /* 0x000e220000004200 */
[----:B--2---:R-:W-:Y:S03]  /*5d000*/  HMMA.16816.F32.BF16 R24, R20, R12, R24 ;  /* 0x0000000c1418723c */ /* 0x004fe60000041818 */
[----:B---3--:R-:W-:Y:S01]  /*5d010*/  STL.64 [R1+0x7800], R6 ;  /* 0x0078000601007387 */ /* 0x008fe20000100a00 */
[----:B----4-:R1:W-:Y:S03]  /*5d020*/  STL.64 [R1+0x77f8], R4 ;  /* 0x0077f80401007387 */ /* 0x0103e60000100a00 */
[----:B-1----:R-:W2:Y:S01]  /*5d030*/  LDL.LU R4, [R1+0x1950] ;  /* 0x0019500001047983 */ /* 0x002ea20000300800 */
[----:B------:R-:W2:Y:S02]  /*5d040*/  LDL.LU R5, [R1+0x1954] ;  /* 0x0019540001057983 */ /* 0x000ea40000300800 */
[----:B------:R-:W2:Y:S02]  /*5d050*/  LDL.LU R6, [R1+0x1958] ;  /* 0x0019580001067983 */ /* 0x000ea40000300800 */
[----:B------:R-:W2:Y:S01]  /*5d060*/  LDL.LU R7, [R1+0x195c] ;  /* 0x00195c0001077983 */ /* 0x000ea20000300800 */
[----:B------:R-:W-:Y:S01]  /*5d070*/  STL [R1+0x7708], R2 ;  /* 0x0077080201007387 */ /* 0x000fe20000100800 */
[----:B0-----:R-:W-:Y:S02]  /*5d080*/  STL.64 [R1+0x7658], R18 ;  /* 0x0076581201007387 */ /* 0x001fe40000100a00 */
[----:B------:R0:W-:Y:S02]  /*5d090*/  STL.64 [R1+0x7650], R16 ;  /* 0x0076501001007387 */ /* 0x0001e40000100a00 */
[----:B0-----:R-:W-:-:S02]  /*5d0a0*/  IMAD.MOV.U32 R16, RZ, RZ, R28 ;  /* 0x000000ffff107224 */ /* 0x001fc400078e001c */
[----:B------:R-:W-:-:S05]  /*5d0b0*/  IMAD.MOV.U32 R17, RZ, RZ, R3 ;  /* 0x000000ffff117224 */ /* 0x000fca00078e0003 */
[----:B------:R0:W-:Y:S04]  /*5d0c0*/  STL.64 [R1+0x77a8], R16 ;  /* 0x0077a81001007387 */ /* 0x0001e80000100a00 */
[----:B0-----:R-:W3:Y:S01]  /*5d0d0*/  LDL.LU R16, [R1+0x1920] ;  /* 0x0019200001107983 */ /* 0x001ee20000300800 */
[----:B------:R-:W3:Y:S02]  /*5d0e0*/  LDL.LU R17, [R1+0x1924] ;  /* 0x0019240001117983 */ /* 0x000ee40000300800 */
[----:B------:R-:W3:Y:S02]  /*5d0f0*/  LDL.LU R18, [R1+0x1928] ;  /* 0x0019280001127983 */ /* 0x000ee40000300800 */
[----:B------:R-:W3:Y:S01]  /*5d100*/  LDL.LU R19, [R1+0x192c] ;  /* 0x00192c0001137983 */ /* 0x000ee20000300800 */
[----:B------:R0:W-:Y:S01]  /*5d110*/  STL.64 [R1+0xef0], R24 ;  /* 0x000ef01801007387 */ /* 0x0001e20000100a00 */
[----:B------:R1:W-:Y:S03]  /*5d120*/  STL.64 [R1+0xef8], R26 ;  /* 0x000ef81a01007387 */ /* 0x0003e60000100a00 */
[----:B0-----:R-:W4:Y:S01]  /*5d130*/  LDL.LU.64 R24, [R1+0x7820] ;  /* 0x0078200001187983 */ /* 0x001f220000300a00 */
[----:B-1----:R-:W-:-:S02]  /*5d140*/  IMAD.MOV.U32 R27, RZ, RZ, R12 ;  /* 0x000000ffff1b7224 */ /* 0x002fc400078e000c */
[----:B------:R-:W-:Y:S02]  /*5d150*/  IMAD.MOV.U32 R26, RZ, RZ, R13 ;  /* 0x000000ffff1a7224 */ /* 0x000fe400078e000d */
[----:B------:R-:W2:Y:S03]  /*5d160*/  LDL.LU.64 R12, [R1+0x7818] ;  /* 0x00781800010c7983 */ /* 0x000ea60000300a00 */
[----:B------:R-:W-:Y:S01]  /*5d170*/  STL.64 [R1+0x7790], R26 ;  /* 0x0077901a01007387 */ /* 0x000fe20000100a00 */
[----:B--2---:R-:W-:Y:S01]  /*5d180*/  HMMA.16816.F32.BF16 R8, R20, R12, R8 ;  /* 0x0000000c1408723c */ /* 0x004fe20000041808 */
[----:B----4-:R0:W-:Y:S01]  /*5d190*/  STL.64 [R1+0x7788], R24 ;  /* 0x0077881801007387 */ /* 0x0101e20000100a00 */
[----:B------:R-:W-:-:S03]  /*5d1a0*/  IMAD.MOV.U32 R2, RZ, RZ, R13 ;  /* 0x000000ffff027224 */ /* 0x000fc600078e000d */
[----:B0-----:R-:W2:Y:S11]  /*5d1b0*/  LDL.64 R24, [R1+0x120] ;  /* 0x0001200001187983 */ /* 0x001eb60000100a00 */
[----:B------:R-:W-:Y:S07]  /*5d1c0*/  @!UPT UIADD3 URZ, URZ, URZ, URZ ;  /* 0x0000003f3f3ff290 */ /* 0x000fee000fffe03f */
[----:B------:R0:W-:Y:S01]  /*5d1d0*/  STL.64 [R1+0xf00], R8 ;  /* 0x000f000801007387 */ /* 0x0001e20000100a00 */
[----:B------:R1:W-:Y:S02]  /*5d1e0*/  STL.64 [R1+0xf08], R10 ;  /* 0x000f080a01007387 */ /* 0x0003e40000100a00 */
[----:B0-----:R-:W-:Y:S01]  /*5d1f0*/  IMAD.MOV.U32 R9, RZ, RZ, R12 ;  /* 0x000000ffff097224 */ /* 0x001fe200078e000c */
[----:B-1----:R-:W4:Y:S01]  /*5d200*/  LDL.LU R11, [R1+0x7814] ;  /* 0x00781400010b7983 */ /* 0x002f220000300800 */
[----:B------:R-:W2:Y:S02]  /*5d210*/  LDL.LU R8, [R1+0x7810] ;  /* 0x0078100001087983 */ /* 0x000ea40000300800 */
[----:B------:R-:W2:Y:S02]  /*5d220*/  LDL.LU.64 R12, [R1+0x7808] ;  /* 0x00780800010c7983 */ /* 0x000ea40000300a00 */
[C---:B--2---:R-:W-:Y:S01]  /*5d230*/  HMMA.16816.F32.BF16 R12, R20.reuse, R12, R4 ;  /* 0x0000000c140c723c */ /* 0x044fe20000041804 */
[----:B------:R-:W2:Y:S01]  /*5d240*/  LDL.LU.64 R6, [R1+0x7800] ;  /* 0x0078000001067983 */ /* 0x000ea20000300a00 */
[----:B------:R-:W2:Y:S11]  /*5d250*/  LDL.LU.64 R4, [R1+0x77f8] ;  /* 0x0077f80001047983 */ /* 0x000eb60000300a00 */
[----:B------:R-:W-:Y:S10]  /*5d260*/  @!UPT UIADD3 URZ, URZ, URZ, URZ ;  /* 0x0000003f3f3ff290 */ /* 0x000ff4000fffe03f */
[----:B------:R0:W-:Y:S01]  /*5d270*/  STL.64 [R1+0xf10], R12 ;  /* 0x000f100c01007387 */ /* 0x0001e20000100a00 */
[----:B------:R-:W-:Y:S03]  /*5d280*/  STL.64 [R1+0xf18], R14 ;  /* 0x000f180e01007387 */ /* 0x000fe60000100a00 */
[----:B0-----:R-:W2:Y:S02]  /*5d290*/  LDL.LU.64 R12, [R1+0x77f0] ;  /* 0x0077f000010c7983 */ /* 0x001ea40000300a00 */
        /* <DEDUP_REMOVED lines=8> */
[----:B------:R-:W2:Y:S02]  /*5d320*/  LDL.LU.64 R12, [R1+0x77d8] ;  /* 0x0077d800010c7983 */ /* 0x000ea40000300a00 */
[----:B--2---:R-:W-:Y:S11]  /*5d330*/  HMMA.16816.F32.BF16 R12, R20, R24, R12 ;  /* 0x00000018140c723c */ /* 0x004ff6000004180c */
[----:B------:R-:W-:Y:S11]  /*5d340*/  @!UPT UIADD3 URZ, URZ, URZ, URZ ;  /* 0x0000003f3f3ff290 */ /* 0x000ff6000fffe03f */
[----:B------:R-:W-:Y:S01]  /*5d350*/  @!UPT UIADD3 URZ, URZ, URZ, URZ ;  /* 0x0000003f3f3ff290 */ /* 0x000fe2000fffe03f */
[----:B------:R0:W-:Y:S01]  /*5d360*/  STL.64 [R1+0xf30], R12 ;  /* 0x000f300c01007387 */ /* 0x0001e20000100a00 */
[----:B------:R-:W-:Y:S03]  /*5d370*/  STL.64 [R1+0xf38], R14 ;  /* 0x000f380e01007387 */ /* 0x000fe60000100a00 */
[----:B0-----:R-:W3:Y:S01]  /*5d380*/  LDL.LU.64 R12, [R1+0x77d0] ;  /* 0x0077d000010c7983 */ /* 0x001ee20000300a00 */
[----:B------:R-:W-:Y:S02]  /*5d390*/  IMAD.MOV.U32 R10, RZ, RZ, R24 ;  /* 0x000000ffff0a7224 */ /* 0x000fe400078e0018 */
[----:B------:R-:W-:-:S03]  /*5d3a0*/  IMAD.MOV.U32 R7, RZ, RZ, R25 ;  /* 0x000000ffff077224 */ /* 0x000fc600078e0019 */
[----:B------:R-:W-:Y:S01]  /*5d3b0*/  STL [R1+0x77c8], R10 ;  /* 0x0077c80a01007387 */ /* 0x000fe20000100800 */
[----:B------:R-:W-:Y:S02]  /*5d3c0*/  STL.64 [R1+0x77c0], R8 ;  /* 0x0077c00801007387 */ /* 0x000fe40000100a00 */
[----:B------:R-:W-:Y:S02]  /*5d3d0*/  STL.64 [R1+0x7700], R6 ;  /* 0x0077000601007387 */ /* 0x000fe40000100a00 */
[----:B------:R3:W-:Y:S02]  /*5d3e0*/  STL.64 [R1+0x76f8], R4 ;  /* 0x0076f80401007387 */ /* 0x0007e40000100a00 */
[----:B---3--:R-:W-:Y:S01]  /*5d3f0*/  HMMA.16816.F32.BF16 R4, R20, R12, R16 ;  /* 0x0000000c1404723c */ /* 0x008fe20000041810 */
[----:B------:R-:W-:Y:S11]  /*5d400*/  IMAD.MOV.U32 R29, RZ, RZ, R12 ;  /* 0x000000ffff1d7224 */ /* 0x000ff600078e000c */
[----:B------:R-:W-:Y:S11]  /*5d410*/  @!UPT UIADD3 URZ, URZ, URZ, URZ ;  /* 0x0000003f3f3ff290 */ /* 0x000ff6000fffe03f */
[----:B------:R0:W-:Y:S01]  /*5d420*/  STL.64 [R1+0xf40], R4 ;  /* 0x000f400401007387 */ /* 0x0001e20000100a00 */
[----:B------:R1:W-:Y:S02]  /*5d430*/  STL.64 [R1+0xf48], R6 ;  /* 0x000f480601007387 */ /* 0x0003e40000100a00 */
[----:B------:R-:W2:Y:S02]  /*5d440*/  LDL R12, [R1] ;  /* 0x00000000010c7983 */ /* 0x000ea40000100800 */
[----:B------:R-:W-:Y:S02]  /*5d450*/  IMAD.MOV.U32 R28, RZ, RZ, R13 ;  /* 0x000000ffff1c7224 */ /* 0x000fe400078e000d */
[----:B------:R-:W-:Y:S02]  /*5d460*/  IMAD.MOV.U32 R13, RZ, RZ, R0 ;  /* 0x000000ffff0d7224 */ /* 0x000fe400078e0000 */
[----:B------:R-:W3:Y:S04]  /*5d470*/  LDL.LU R0, [R1+0x77cc] ;  /* 0x0077cc0001007983 */ /* 0x000ee80000300800 */
[----:B--2---:R2:W-:Y:S01]  /*5d480*/  STL.64 [R1+0x7740], R12 ;  /* 0x0077400c01007387 */ /* 0x0045e20000100a00 */
[----:B0-----:R-:W3:Y:S02]  /*5d490*/  LDL.LU R4, [R1+0x1220] ;  /* 0x0012200001047983 */ /* 0x001ee40000300800 */
[----:B------:R-:W3:Y:S02]  /*5d4a0*/  LDL.LU R5, [R1+0x1224] ;  /* 0x0012240001057983 */ /* 0x000ee40000300800 */
[----:B-1----:R-:W3:Y:S01]  /*5d4b0*/  LDL.LU R6, [R1+0x1228] ;  /* 0x0012280001067983 */ /* 0x002ee20000300800 */
[----:B------:R-:W3:Y:S04]  /*5d4c0*/  LDL.LU R7, [R1+0x122c] ;  /* 0x00122c0001077983 */ /* 0x000ee80000300800 */
[----:B--2---:R-:W2:Y:S01]  /*5d4d0*/  LDL R12, [R1+0x10] ;  /* 0x00001000010c7983 */ /* 0x004ea20000100800 */
[----:B----4-:R-:W-:-:S05]  /*5d4e0*/  IMAD.MOV.U32 R13, RZ, RZ, R11 ;  /* 0x000000ffff0d7224 */ /* 0x010fca00078e000b */
[----:B--2---:R-:W-:Y:S01]  /*5d4f0*/  STL.64 [R1+0x7758], R12 ;  /* 0x0077580c01007387 */ /* 0x004fe20000100a00 */
[----:B---3--:R-:W-:Y:S02]  /*5d500*/  STL.64 [R1+0x7718], R6 ;  /* 0x0077180601007387 */ /* 0x008fe40000100a00 */
        /* <DEDUP_REMOVED lines=13> */
[----:B------:R-:W3:Y:S01]  /*5d5e0*/  LDL.LU R8, [R1+0x1910] ;  /* 0x0019100001087983 */ /* 0x000ee20000300800 */
[----:B------:R-:W3:Y:S02]  /*5d5f0*/  LDL.LU R9, [R1+0x1914] ;  /* 0x0019140001097983 */ /* 0x000ee40000300800 */
[----:B------:R-:W3:Y:S02]  /*5d600*/  LDL.LU R10, [R1+0x1918] ;  /* 0x00191800010a7983 */ /* 0x000ee40000300800 */
[----:B------:R-:W3:Y:S01]  /*5d610*/  LDL.LU R11, [R1+0x191c] ;  /* 0x00191c00010b7983 */ /* 0x000ee20000300800 */
[----:B--2---:R-:W-:Y:S01]  /*5d620*/  STL.64 [R1+0x77b8], R18 ;  /* 0x0077b81201007387 */ /* 0x004fe20000100a00 */
[----:B------:R0:W-:Y:S03]  /*5d630*/  STL.64 [R1+0x77b0], R16 ;  /* 0x0077b01001007387 */ /* 0x0001e60000100a00 */
[----:B0-----:R-:W2:Y:S01]  /*5d640*/  LDL.64 R16, [R1+0x100] ;  /* 0x0001000001107983 */ /* 0x001ea20000100a00 */
[----:B------:R-:W-:Y:S02]  /*5d650*/  STL.64 [R1+0x77a0], R26 ;  /* 0x0077a01a01007387 */ /* 0x000fe40000100a00 */
[----:B----4-:R0:W-:Y:S02]  /*5d660*/  STL.64 [R1+0x7798], R24 ;  /* 0x0077981801007387 */ /* 0x0101e40000100a00 */
[----:B------:R-:W4:Y:S02]  /*5d670*/  LDL R12, [R1+0x20] ;  /* 0x00002000010c7983 */ /* 0x000f240000100800 */
[----:B------:R-:W-:Y:S01]  /*5d680*/  IMAD.MOV.U32 R13, RZ, RZ, R0 ;  /* 0x000000ffff0d7224 */ /* 0x000fe200078e0000 */
[----:B0-----:R-:W2:Y:S04]  /*5d690*/  LDL.64 R24, [R1+0xf0] ;  /* 0x0000f00001187983 */ /* 0x001ea80000100a00 */
[----:B----4-:R0:W-:Y:S04]  /*5d6a0*/  STL.64 [R1+0x7780], R12 ;  /* 0x0077800c01007387 */ /* 0x0101e80000100a00 */
[----:B0-----:R-:W4:Y:S01]  /*5d6b0*/  LDL.LU R12, [R1+0x12e0] ;  /* 0x0012e000010c7983 */ /* 0x001f220000300800 */
[----:B------:R-:W4:Y:S02]  /*5d6c0*/  LDL.LU R13, [R1+0x12e4] ;  /* 0x0012e400010d7983 */ /* 0x000f240000300800 */
[----:B------:R-:W4:Y:S02]  /*5d6d0*/  LDL.LU R14, [R1+0x12e8] ;  /* 0x0012e800010e7983 */ /* 0x000f240000300800 */
[----:B------:R-:W4:Y:S01]  /*5d6e0*/  LDL.LU R15, [R1+0x12ec] ;  /* 0x0012ec00010f7983 */ /* 0x000f220000300800 */
[----:B---3--:R-:W-:Y:S01]  /*5d6f0*/  STL.64 [R1+0x7738], R6 ;  /* 0x0077380601007387 */ /* 0x008fe20000100a00 */
[----:B------:R0:W-:Y:S03]  /*5d700*/  STL.64 [R1+0x7730], R4 ;  /* 0x0077300401007387 */ /* 0x0001e60000100a00 */
[----:B0-----:R-:W3:Y:S01]  /*5d710*/  LDL.LU R4, [R1+0x1240] ;  /* 0x0012400001047983 */ /* 0x001ee20000300800 */
[----:B------:R-:W3:Y:S02]  /*5d720*/  LDL.LU R5, [R1+0x1244] ;  /* 0x0012440001057983 */ /* 0x000ee40000300800 */
[----:B------:R-:W3:Y:S02]  /*5d730*/  LDL.LU R6, [R1+0x1248] ;  /* 0x0012480001067983 */ /* 0x000ee40000300800 */
[----:B------:R-:W3:Y:S01]  /*5d740*/  LDL.LU R7, [R1+0x124c] ;  /* 0x00124c0001077983 */ /* 0x000ee20000300800 */
[----:B--2---:R-:W-:Y:S01]  /*5d750*/  HMMA.16816.F32.BF16 R8, R20, R16, R8 ;  /* 0x000000101408723c */ /* 0x004fe20000041808 */
[----:B---3--:R-:W-:Y:S01]  /*5d760*/  STL.64 [R1+0x7750], R6 ;  /* 0x0077500601007387 */ /* 0x008fe20000100a00 */
[----:B------:R0:W-:Y:S03]  /*5d770*/  STL.64 [R1+0x7748], R4 ;  /* 0x0077480401007387 */ /* 0x0001e60000100a00 */
[----:B0-----:R-:W2:Y:S01]  /*5d780*/  LDL.LU R4, [R1+0x1250] ;  /* 0x0012500001047983 */ /* 0x001ea20000300800 */
[----:B------:R-:W2:Y:S02]  /*5d790*/  LDL.LU R5, [R1+0x1254] ;  /* 0x0012540001057983 */ /* 0x000ea40000300800 */
[----:B------:R-:W3:Y:S02]  /*5d7a0*/  LDL.LU R6, [R1+0x1258] ;  /* 0x0012580001067983 */ /* 0x000ee40000300800 */
[----:B------:R-:W3:Y:S02]  /*5d7b0*/  LDL.LU R7, [R1+0x125c] ;  /* 0x00125c0001077983 */ /* 0x000ee40000300800 */
[----:B------:R-:W-:Y:S01]  /*5d7c0*/  IMAD.MOV.U32 R0, RZ, RZ, R17 ;  /* 0x000000ffff007224 */ /* 0x000fe200078e0011 */
[----:B---3--:R-:W-:Y:S01]  /*5d7d0*/  STL.64 [R1+0x7768], R6 ;  /* 0x0077680601007387 */ /* 0x008fe20000100a00 */
[----:B--2---:R0:W-:Y:S03]  /*5d7e0*/  STL.64 [R1+0x7760], R4 ;  /* 0x0077600401007387 */ /* 0x0041e60000100a00 */
[----:B0-----:R-:W2:Y:S01]  /*5d7f0*/  LDL.LU R4, [R1+0x1260] ;  /* 0x0012600001047983 */ /* 0x001ea20000300800 */
[----:B------:R-:W2:Y:S02]  /*5d800*/  LDL.LU R5, [R1+0x1264] ;  /* 0x0012640001057983 */ /* 0x000ea40000300800 */
[----:B------:R-:W2:Y:S02]  /*5d810*/  LDL.LU R6, [R1+0x1268] ;  /* 0x0012680001067983 */ /* 0x000ea40000300800 */
[----:B------:R-:W2:Y:S01]  /*5d820*/  LDL.LU R7, [R1+0x126c] ;  /* 0x00126c0001077983 */ /* 0x000ea20000300800 */
[----:B------:R-:W-:Y:S01]  /*5d830*/  STL.64 [R1+0xf50], R8 ;  /* 0x000f500801007387 */ /* 0x000fe20000100a00 */
[----:B------:R0:W-:Y:S03]  /*5d840*/  STL.64 [R1+0xf58], R10 ;  /* 0x000f580a01007387 */ /* 0x0001e60000100a00 */
[----:B0-----:R-:W3:Y:S01]  /*5d850*/  LDL.LU R10, [R1+0x77c8] ;  /* 0x0077c800010a7983 */ /* 0x001ee20000300800 */
[----:B------:R-:W2:Y:S02]  /*5d860*/  LDL.LU.64 R8, [R1+0x77c0] ;  /* 0x0077c00001087983 */ /* 0x000ea40000300a00 */
[----:B------:R-:W-:-:S02]  /*5d870*/  IMAD.MOV.U32 R11, RZ, RZ, R16 ;  /* 0x000000ffff0b7224 */ /* 0x000fc400078e0010 */
[----:B------:R-:W2:Y:S01]  /*5d880*/  LDL.LU.64 R18, [R1+0x77b8] ;  /* 0x0077b80001127983 */ /* 0x000ea20000300a00 */
[----:B------:R-:W2:Y:S02]  /*5d890*/  LDL.LU.64 R16, [R1+0x77b0] ;  /* 0x0077b00001107983 */ /* 0x000ea40000300a00 */
[C---:B--2---:R-:W-:Y:S11]  /*5d8a0*/  HMMA.16816.F32.BF16 R16, R20.reuse, R24, R16 ;  /* 0x000000181410723c */ /* 0x044ff60000041810 */
[----:B------:R-:W-:Y:S11]  /*5d8b0*/  @!UPT UIADD3 URZ, URZ, URZ, URZ ;  /* 0x0000003f3f3ff290 */ /* 0x000ff6000fffe03f */
[----:B------:R-:W-:Y:S01]  /*5d8c0*/  @!UPT UIADD3 URZ, URZ, URZ, URZ ;  /* 0x0000003f3f3ff290 */ /* 0x000fe2000fffe03f */
[----:B------:R0:W-:Y:S01]  /*5d8d0*/  STL.64 [R1+0xf60], R16 ;  /* 0x000f601001007387 */ /* 0x0001e20000100a00 */
[----:B------:R1:W-:Y:S03]  /*5d8e0*/  STL.64 [R1+0xf68], R18 ;  /* 0x000f681201007387 */ /* 0x0003e60000100a00 */
[----:B0-----:R-:W2:Y:S01]  /*5d8f0*/  LDL.LU.64 R16, [R1+0x77a8] ;  /* 0x0077a80001107983 */ /* 0x001ea20000300a00 */
[----:B-1----:R-:W-:Y:S02]  /*5d900*/  IMAD.MOV.U32 R19, RZ, RZ, R24 ;  /* 0x000000ffff137224 */ /* 0x002fe400078e0018 */
[----:B------:R-:W-:Y:S02]  /*5d910*/  IMAD.MOV.U32 R18, RZ, RZ, R25 ;  /* 0x000000ffff127224 */ /* 0x000fe400078e0019 */
[----:B------:R-:W2:Y:S01]  /*5d920*/  LDL.LU.64 R26, [R1+0x77a0] ;  /* 0x0077a000011a7983 */ /* 0x000ea20000300a00 */
        /* <DEDUP_REMOVED lines=8> */
[----:B------:R2:W-:Y:S02]  /*5d9b0*/  STL.64 [R1+0x7668], R16 ;  /* 0x0076681001007387 */ /* 0x0005e40000100a00 */
[----:B------:R0:W-:Y:S01]  /*5d9c0*/  STL.64 [R1+0x76e8], R18 ;  /* 0x0076e81201007387 */ /* 0x0001e20000100a00 */
[----:B----4-:R-:W-:Y:S01]  /*5d9d0*/  HMMA.16816.F32.BF16 R20, R20, R24, R12 ;  /* 0x000000181414723c */ /* 0x010fe2000004180c */
[----:B------:R-:W4:Y:S01]  /*5d9e0*/  LDL.LU.64 R12, [R1+0x7780] ;  /* 0x00778000010c7983 */ /* 0x000f220000300a00 */
[----:B--2---:R-:W-:-:S02]  /*5d9f0*/  IMAD.MOV.U32 R16, RZ, RZ, R27 ;  /* 0x000000ffff107224 */ /* 0x004fc400078e001b */
[----:B------:R-:W-:Y:S02]  /*5da00*/  IMAD.MOV.U32 R17, RZ, RZ, R26 ;  /* 0x000000ffff117224 */ /* 0x000fe400078e001a */
[----:B0-----:R-:W-:Y:S02]  /*5da10*/  IMAD.MOV.U32 R19, RZ, RZ, R24 ;  /* 0x000000ffff137224 */ /* 0x001fe400078e0018 */
[----:B------:R-:W-:Y:S11]  /*5da20*/  IMAD.MOV.U32 R18, RZ, RZ, R25 ;  /* 0x000000ffff127224 */ /* 0x000ff600078e0019 */
[----:B------:R-:W-:Y:S04]  /*5da30*/  @!UPT UIADD3 URZ, URZ, URZ, URZ ;  /* 0x0000003f3f3ff290 */ /* 0x000fe8000fffe03f */
[----:B------:R0:W-:Y:S01]  /*5da40*/  STL.64 [R1+0xf70], R20 ;  /* 0x000f701401007387 */ /* 0x0001e20000100a00 */
[----:B------:R1:W-:Y:S02]  /*5da50*/  STL.64 [R1+0xf78], R22 ;  /* 0x000f781601007387 */ /* 0x0003e40000100a00 */
[----:B------:R-:W4:Y:S02]  /*5da60*/  LDL.LU.64 R26, [R1+0x7778] ;  /* 0x00777800011a7983 */ /* 0x000f240000300a00 */
[----:B------:R-:W4:Y:S01]  /*5da70*/  LDL.LU.64 R24, [R1+0x7770] ;  /* 0x0077700001187983 */ /* 0x000f220000300a00 */
[----:B0-----:R-:W2:Y:S01]  /*5da80*/  LDL.LU R20, [R1+0x1210] ;  /* 0x0012100001147983 */ /* 0x001ea20000300800 */
[----:B------:R-:W2:Y:S02]  /*5da90*/  LDL.LU R21, [R1+0x1214] ;  /* 0x0012140001157983 */ /* 0x000ea40000300800 */
[----:B-1----:R-:W2:Y:S02]  /*5daa0*/  LDL.LU R22, [R1+0x1218] ;  /* 0x0012180001167983 */ /* 0x002ea40000300800 */
[----:B------:R-:W2:Y:S01]  /*5dab0*/  LDL.LU R23, [R1+0x121c] ;  /* 0x00121c0001177983 */ /* 0x000ea20000300800 */
        /* <DEDUP_REMOVED lines=20> */
[----:B0-----:R-:W2:Y:S01]  /*5dc00*/  LDL.LU.64 R14, [R1+0x7728] ;  /* 0x00772800010e7983 */ /* 0x001ea20000300a00 */
[----:B------:R-:W4:Y:S02]  /*5dc10*/  LDL.LU.64 R12, [R1+0x7720] ;  /* 0x00772000010c7983 */ /* 0x000f240000300a00 */
[----:B----4-:R-:W-:Y:S11]  /*5dc20*/  HMMA.16816.F32.BF16 R4, R24, R12, R4 ;  /* 0x0000000c1804723c */ /* 0x010ff60000041804 */
[----:B------:R-:W-:Y:S11]  /*5dc30*/  @!UPT UIADD3 URZ, URZ, URZ, URZ ;  /* 0x0000003f3f3ff290 */ /* 0x000ff6000fffe03f */
[----:B------:R-:W-:Y:S01]  /*5dc40*/  @!UPT UIADD3 URZ, URZ, URZ, URZ ;  /* 0x0000003f3f3ff290 */ /* 0x000fe2000fffe03f */
[----:B------:R-:W-:Y:S01]  /*5dc50*/  STL.64 [R1+0xfc0], R4 ;  /* 0x000fc00401007387 */ /* 0x000fe20000100a00 */
[----:B------:R0:W-:Y:S03]  /*5dc60*/  STL.64 [R1+0xfc8], R6 ;  /* 0x000fc80601007387 */ /* 0x0001e60000100a00 */
[----:B0-----:R-:W4:Y:S01]  /*5dc70*/  LDL.LU.64 R6, [R1+0x7718] ;  /* 0x0077180001067983 */ /* 0x001f220000300a00 */
[----:B------:R-:W4:Y:S02]  /*5dc80*/  LDL.LU.64 R4, [R1+0x7710] ;  /* 0x0077100001047983 */ /* 0x000f240000300a00 */
[----:B--2---:R-:W-:Y:S02]  /*5dc90*/  STL.64 [R1+0x7620], R14 ;  /* 0x0076200e01007387 */ /* 0x004fe40000100a00 */
[----:B------:R0:W-:Y:S02]  /*5dca0*/  STL.64 [R1+0x7618], R12 ;  /* 0x0076180c01007387 */ /* 0x0001e40000100a00 */
[----:B0-----:R-:W-:-:S02]  /*5dcb0*/  IMAD.MOV.U32 R12, RZ, RZ, R9 ;  /* 0x000000ffff0c7224 */ /* 0x001fc400078e0009 */
[----:B------:R-:W4:Y:S01]  /*5dcc0*/  LDL.LU R9, [R1+0x770c] ;  /* 0x00770c0001097983 */ /* 0x000f220000300800 */
[----:B------:R-:W-:Y:S02]  /*5dcd0*/  IMAD.MOV.U32 R13, RZ, RZ, R2 ;  /* 0x000000ffff0d7224 */ /* 0x000fe400078e0002 */
[----:B------:R-:W2:Y:S03]  /*5dce0*/  LDL.LU R2, [R1+0x7708] ;  /* 0x0077080001027983 */ /* 0x000ea60000300800 */
        /* <DEDUP_REMOVED lines=10> */
[----:B0-----:R-:W4:Y:S01]  /*5dd90*/  LDL.LU.64 R6, [R1+0x7700] ;  /* 0x0077000001067983 */ /* 0x001f220000300a00 */
[----:B------:R-:W2:Y:S02]  /*5dda0*/  LDL.LU.64 R4, [R1+0x76f8] ;  /* 0x0076f80001047983 */ /* 0x000ea40000300a00 */
[----:B------:R-:W-:Y:S02]  /*5ddb0*/  STL [R1+0x76e0], R11 ;  /* 0x0076e00b01007387 */ /* 0x000fe40000100800 */
[----:B------:R-:W-:Y:S01]  /*5ddc0*/  STL.64 [R1+0x76d8], R8 ;  /* 0x0076d80801007387 */ /* 0x000fe20000100a00 */
[----:B--2---:R-:W-:Y:S01]  /*5ddd0*/  HMMA.16816.F32.BF16 R20, R24, R4, R20 ;  /* 0x000000041814723c */ /* 0x004fe20000041814 */
        /* <DEDUP_REMOVED lines=8> */
[----:B------:R-:W-:-:S05]  /*5de60*/  IMAD.MOV.U32 R21, RZ, RZ, R18 ;  /* 0x000000ffff157224 */ /* 0x000fca00078e0012 */
[----:B------:R0:W-:Y:S01]  /*5de70*/  STL.64 [R1+0x7660], R20 ;  /* 0x0076601401007387 */ /* 0x0001e20000100a00 */
[C---:B------:R-:W-:Y:S03]  /*5de80*/  HMMA.16816.F32.BF16 R16, R24.reuse, R16, R12 ;  /* 0x000000101810723c */ /* 0x040fe6000004180c */
[----:B0-----:R-:W2:Y:S01]  /*5de90*/  LDL.LU R20, [R1+0x1840] ;  /* 0x0018400001147983 */ /* 0x001ea20000300800 */
[----:B------:R-:W2:Y:S02]  /*5dea0*/  LDL.LU R21, [R1+0x1844] ;  /* 0x0018440001157983 */ /* 0x000ea40000300800 */
[----:B------:R-:W2:Y:S02]  /*5deb0*/  LDL.LU R22, [R1+0x1848] ;  /* 0x0018480001167983 */ /* 0x000ea40000300800 */
[----:B------:R-:W2:Y:S01]  /*5dec0*/  LDL.LU R23, [R1+0x184c] ;  /* 0x00184c0001177983 */ /* 0x000ea20000300800 */
[----:B------:R-:W2:Y:S11]  /*5ded0*/  LDL.LU.64 R12, [R1+0x76f0] ;  /* 0x0076f000010c7983 */ /* 0x000eb60000300a00 */
[----:B------:R-:W-:Y:S03]  /*5dee0*/  @!UPT UIADD3 URZ, URZ, URZ, URZ ;  /* 0x0000003f3f3ff290 */ /* 0x000fe6000fffe03f */
[----:B------:R-:W-:Y:S01]  /*5def0*/  STL.64 [R1+0xff0], R16 ;  /* 0x000ff01001007387 */ /* 0x000fe20000100a00 */
[----:B------:R0:W-:Y:S03]  /*5df00*/  STL.64 [R1+0xff8], R18 ;  /* 0x000ff81201007387 */ /* 0x0001e60000100a00 */
[----:B0-----:R-:W3:Y:S01]  /*5df10*/  LDL.LU.64 R18, [R1+0x76e8] ;  /* 0x0076e80001127983 */ /* 0x001ee20000300a00 */
[----:B--2---:R-:W-:Y:S03]  /*5df20*/  HMMA.16816.F32.BF16 R12, R24, R12, R20 ;  /* 0x0000000c180c723c */ /* 0x004fe60000041814 */
[----:B------:R-:W2:Y:S11]  /*5df30*/  LDL.LU R20, [R1+0x17d0] ;  /* 0x0017d00001147983 */ /* 0x000eb60000300800 */
[----:B------:R-:W-:Y:S09]  /*5df40*/  @!UPT UIADD3 URZ, URZ, URZ, URZ ;  /* 0x0000003f3f3ff290 */ /* 0x000ff2000fffe03f */
[----:B------:R-:W-:Y:S01]  /*5df50*/  STL.64 [R1+0x1000], R12 ;  /* 0x0010000c01007387 */ /* 0x000fe20000100a00 */
[----:B------:R-:W-:Y:S02]  /*5df60*/  STL.64 [R1+0x1008], R14 ;  /* 0x0010080e01007387 */ /* 0x000fe40000100a00 */
[----:B------:R-:W2:Y:S02]  /*5df70*/  LDL.LU R21, [R1+0x17d4] ;  /* 0x0017d40001157983 */ /* 0x000ea40000300800 */
[----:B------:R-:W2:Y:S01]  /*5df80*/  LDL.LU R22, [R1+0x17d8] ;  /* 0x0017d80001167983 */ /* 0x000ea20000300800 */
[----:B------:R-:W2:Y:S01]  /*5df90*/  LDL.LU R23, [R1+0x17dc] ;  /* 0x0017dc0001177983 */ /* 0x000ea20000300800 */
[----:B---3--:R-:W-:Y:S02]  /*5dfa0*/  IMAD.MOV.U32 R16, RZ, RZ, R19 ;  /* 0x000000ffff107224 */ /* 0x008fe400078e0013 */
[----:B------:R-:W-:Y:S01]  /*5dfb0*/  IMAD.MOV.U32 R17, RZ, RZ, R18 ;  /* 0x000000ffff117224 */ /* 0x000fe200078e0012 */
[----:B--2---:R-:W-:Y:S01]  /*5dfc0*/  STL.64 [R1+0x7678], R22 ;  /* 0x0076781601007387 */ /* 0x004fe20000100a00 */
[----:B------:R-:W-:Y:S03]  /*5dfd0*/  STL.64 [R1+0x7670], R20 ;  /* 0x0076701401007387 */ /* 0x000fe60000100a00 */
[----:B------:R0:W-:Y:S02]  /*5dfe0*/  STL.64 [R1+0x7680], R16 ;  /* 0x0076801001007387 */ /* 0x0001e40000100a00 */
[----:B0-----:R-:W2:Y:S01]  /*5dff0*/  LDL.LU R16, [R1+0x17f0] ;  /* 0x0017f00001107983 */ /* 0x001ea20000300800 */
[----:B------:R-:W2:Y:S02]  /*5e000*/  LDL.LU R17, [R1+0x17f4] ;  /* 0x0017f40001117983 */ /* 0x000ea40000300800 */
[----:B------:R-:W3:Y:S02]  /*5e010*/  LDL.LU R18, [R1+0x17f8] ;  /* 0x0017f80001127983 */ /* 0x000ee40000300800 */
[----:B------:R-:W3:Y:S02]  /*5e020*/  LDL.LU R19, [R1+0x17fc] ;  /* 0x0017fc0001137983 */ /* 0x000ee40000300800 */
[----:B---3--:R-:W-:Y:S01]  /*5e030*/  STL.64 [R1+0x7690], R18 ;  /* 0x0076901201007387 */ /* 0x008fe20000100a00 */
[----:B--2---:R0:W-:Y:S02]  /*5e040*/  STL.64 [R1+0x7688], R16 ;  /* 0x0076881001007387 */ /* 0x0041e40000100a00 */
[----:B0-----:R-:W-:-:S02]  /*5e050*/  IMAD.MOV.U32 R16, RZ, RZ, R29 ;  /* 0x000000ffff107224 */ /* 0x001fc400078e001d */
[----:B------:R-:W-:-:S05]  /*5e060*/  IMAD.MOV.U32 R17, RZ, RZ, R28 ;  /* 0x000000ffff117224 */ /* 0x000fca00078e001c */
[----:B------:R0:W-:Y:S01]  /*5e070*/  STL.64 [R1+0x76a8], R16 ;  /* 0x0076a81001007387 */ /* 0x0001e20000100a00 */
[----:B------:R-:W2:Y:S02]  /*5e080*/  LDL.LU R8, [R1+0x1830] ;  /* 0x0018300001087983 */ /* 0x000ea40000300800 */
[----:B------:R-:W2:Y:S02]  /*5e090*/  LDL.LU R9, [R1+0x1834] ;  /* 0x0018340001097983 */ /* 0x000ea40000300800 */
[----:B0-----:R-:W-:Y:S02]  /*5e0a0*/  IMAD.MOV.U32 R16, RZ, RZ, R10 ;  /* 0x000000ffff107224 */ /* 0x001fe400078e000a */
[----:B----4-:R-:W-:Y:S01]  /*5e0b0*/  IMAD.MOV.U32 R17, RZ, RZ, R7 ;  /* 0x000000ffff117224 */ /* 0x010fe200078e0007 */
[----:B------:R-:W2:Y:S01]  /*5e0c0*/  LDL.LU R10, [R1+0x1838] ;  /* 0x00183800010a7983 */ /* 0x000ea20000300800 */
[----:B------:R-:W2:Y:S03]  /*5e0d0*/  LDL.LU R11, [R1+0x183c] ;  /* 0x00183c00010b7983 */ /* 0x000ea60000300800 */
[----:B------:R-:W-:Y:S01]  /*5e0e0*/  STL.64 [R1+0x76c0], R16 ;  /* 0x0076c01001007387 */ /* 0x000fe20000100a00 */
[----:B------:R-:W3:Y:S02]  /*5e0f0*/  LDL.LU R20, [R1+0x17e0] ;  /* 0x0017e00001147983 */ /* 0x000ee40000300800 */
[----:B------:R-:W3:Y:S02]  /*5e100*/  LDL.LU R21, [R1+0x17e4] ;  /* 0x0017e40001157983 */ /* 0x000ee40000300800 */
[----:B------:R-:W4:Y:S01]  /*5e110*/  LDL.LU R22, [R1+0x17e8] ;  /* 0x0017e80001167983 */ /* 0x000f220000300800 */
[----:B------:R-:W4:Y:S04]  /*5e120*/  LDL.LU R23, [R1+0x17ec] ;  /* 0x0017ec0001177983 */ /* 0x000f280000300800 */
        /* <DEDUP_REMOVED lines=11> */
[----:B------:R-:W4:Y:S02]  /*5e1e0*/  LDL.LU R23, [R1+0x181c] ;  /* 0x00181c0001177983 */ /* 0x000f240000300800 */
[----:B------:R-:W-:Y:S01]  /*5e1f0*/  IMAD.MOV.U32 R16, RZ, RZ, R6 ;  /* 0x000000ffff107224 */ /* 0x000fe200078e0006 */
[----:B----4-:R-:W-:Y:S01]  /*5e200*/  STL.64 [R1+0x76d0], R22 ;  /* 0x0076d01601007387 */ /* 0x010fe20000100a00 */
[----:B---3--:R0:W-:Y:S03]  /*5e210*/  STL.64 [R1+0x76c8], R20 ;  /* 0x0076c81401007387 */ /* 0x0081e60000100a00 */
[----:B0-----:R-:W3:Y:S01]  /*5e220*/  LDL.LU R20, [R1+0x1820] ;  /* 0x0018200001147983 */ /* 0x001ee20000300800 */
[----:B------:R-:W3:Y:S02]  /*5e230*/  LDL.LU R21, [R1+0x1824] ;  /* 0x0018240001157983 */ /* 0x000ee40000300800 */
[----:B------:R-:W3:Y:S02]  /*5e240*/  LDL.LU R22, [R1+0x1828] ;  /* 0x0018280001167983 */ /* 0x000ee40000300800 */
[----:B------:R-:W3:Y:S01]  /*5e250*/  LDL.LU R23, [R1+0x182c] ;  /* 0x00182c0001177983 */ /* 0x000ee20000300800 */
[----:B------:R-:W4:Y:S01]  /*5e260*/  LDL.LU R4, [R1+0x1200] ;  /* 0x0012000001047983 */ /* 0x000f220000300800 */
[----:B------:R-:W4:Y:S02]  /*5e270*/  LDL.LU R5, [R1+0x1204] ;  /* 0x0012040001057983 */ /* 0x000f240000300800 */
[----:B------:R-:W4:Y:S02]  /*5e280*/  LDL.LU R6, [R1+0x1208] ;  /* 0x0012080001067983 */ /* 0x000f240000300800 */
[----:B------:R-:W4:Y:S01]  /*5e290*/  LDL.LU R7, [R1+0x120c] ;  /* 0x00120c0001077983 */ /* 0x000f220000300800 */
[----:B------:R-:W2:Y:S04]  /*5e2a0*/  LDL.64 R12, [R1] ;  /* 0x00000000010c7983 */ /* 0x000ea80000100a00 */
[----:B--2---:R0:W-:Y:S04]  /*5e2b0*/  STL.64 [R1+0x7638], R12 ;  /* 0x0076380c01007387 */ /* 0x0041e80000100a00 */
[----:B0-----:R-:W2:Y:S01]  /*5e2c0*/  LDL.64 R12, [R1+0x140] ;  /* 0x00014000010c7983 */ /* 0x001ea20000100a00 */
[----:B------:R-:W-:Y:S01]  /*5e2d0*/  IMAD.MOV.U32 R17, RZ, RZ, R3 ;  /* 0x000000ffff117224 */ /* 0x000fe200078e0003 */
[C---:B--2---:R-:W-:Y:S11]  /*5e2e0*/  HMMA.16816.F32.BF16 R8, R24.reuse, R12, R8 ;  /* 0x0000000c1808723c */ /* 0x044ff60000041808 */
[----:B------:R-:W-:Y:S11]  /*5e2f0*/  @!UPT UIADD3 URZ, URZ, URZ, URZ ;  /* 0x0000003f3f3ff290 */ /* 0x000ff6000fffe03f */
[----:B------:R-:W-:Y:S01]  /*5e300*/  @!UPT UIADD3 URZ, URZ, URZ, URZ ;  /* 0x0000003f3f3ff290 */ /* 0x000fe2000fffe03f */
[----:B------:R-:W-:Y:S01]  /*5e310*/  STL.64 [R1+0x1010], R8 ;  /* 0x0010100801007387 */ /* 0x000fe20000100a00 */
[----:B------:R0:W-:Y:S03]  /*5e320*/  STL.64 [R1+0x1018], R10 ;  /* 0x0010180a01007387 */ /* 0x0001e60000100a00 */
[----:B0-----:R-:W2:Y:S01]  /*5e330*/  LDL.LU R11, [R1+0x76e0] ;  /* 0x0076e000010b7983 */ /* 0x001ea20000300800 */
[----:B------:R-:W2:Y:S01]  /*5e340*/  LDL.LU.64 R8, [R1+0x76d8] ;  /* 0x0076d80001087983 */ /* 0x000ea20000300a00 */
[C---:B---3--:R-:W-:Y:S01]  /*5e350*/  HMMA.16816.F32.BF16 R16, R24.reuse, R16, R20 ;  /* 0x000000101810723c */ /* 0x048fe20000041814 */
[----:B------:R-:W-:Y:S02]  /*5e360*/  IMAD.MOV.U32 R10, RZ, RZ, R12 ;  /* 0x000000ffff0a7224 */ /* 0x000fe400078e000c */
[----:B------:R-:W-:Y:S02]  /*5e370*/  IMAD.MOV.U32 R3, RZ, RZ, R13 ;  /* 0x000000ffff037224 */ /* 0x000fe400078e000d */
[----:B------:R-:W3:Y:S01]  /*5e380*/  LDL.64 R12, [R1+0x10] ;  /* 0x00001000010c7983 */ /* 0x000ee20000100a00 */
[----:B------:R-:W-:Y:S03]  /*5e390*/  STL [R1+0x7610], R10 ;  /* 0x0076100a01007387 */ /* 0x000fe60000100800 */
[----:B--2---:R-:W-:Y:S01]  /*5e3a0*/  STL.64 [R1+0x7608], R8 ;  /* 0x0076080801007387 */ /* 0x004fe20000100a00 */
[----:B------:R-:W2:Y:S02]  /*5e3b0*/  LDL.LU.64 R22, [R1+0x76d0] ;  /* 0x0076d00001167983 */ /* 0x000ea40000300a00 */
[----:B------:R-:W2:Y:S11]  /*5e3c0*/  LDL.LU.64 R20, [R1+0x76c8] ;  /* 0x0076c80001147983 */ /* 0x000eb60000300a00 */
        /* <DEDUP_REMOVED lines=19> */
[----:B------:R-:W-:-:S07]  /*5e500*/  IMAD.MOV.U32 R9, RZ, RZ, R0 ;  /* 0x000000ffff097224 */ /* 0x000fce00078e0000 */
[C---:B--2---:R-:W-:Y:S01]  /*5e510*/  HMMA.16816.F32.BF16 R8, R24.reuse, R8, R16 ;  /* 0x000000081808723c */ /* 0x044fe20000041810 */
[----:B------:R-:W2:Y:S11]  /*5e520*/  LDL.LU.64 R16, [R1+0x7680] ;  /* 0x0076800001107983 */ /* 0x000eb60000300a00 */
[----:B------:R-:W-:Y:S11]  /*5e530*/  @!UPT UIADD3 URZ, URZ, URZ, URZ ;  /* 0x0000003f3f3ff290 */ /* 0x000ff6000fffe03f */
[----:B------:R0:W-:Y:S01]  /*5e540*/  STL.64 [R1+0x1050], R8 ;  /* 0x0010500801007387 */ /* 0x0001e20000100a00 */
[----:B------:R1:W-:Y:S03]  /*5e550*/  STL.64 [R1+0x1058], R10 ;  /* 0x0010580a01007387 */ /* 0x0003e60000100a00 */
[----:B0-----:R-:W2:Y:S01]  /*5e560*/  LDL.LU R8, [R1+0x1160] ;  /* 0x0011600001087983 */ /* 0x001ea20000300800 */
[----:B------:R-:W2:Y:S02]  /*5e570*/  LDL.LU R9, [R1+0x1164] ;  /* 0x0011640001097983 */ /* 0x000ea40000300800 */
[----:B-1----:R-:W2:Y:S02]  /*5e580*/  LDL.LU R10, [R1+0x1168] ;  /* 0x00116800010a7983 */ /* 0x002ea40000300800 */
[----:B------:R-:W2:Y:S02]  /*5e590*/  LDL.LU R11, [R1+0x116c] ;  /* 0x00116c00010b7983 */ /* 0x000ea40000300800 */
[----:B--2---:R-:W-:Y:S01]  /*5e5a0*/  STL.64 [R1+0x7630], R10 ;  /* 0x0076300a01007387 */ /* 0x004fe20000100a00 */
[----:B------:R0:W-:Y:S03]  /*5e5b0*/  STL.64 [R1+0x7628], R8 ;  /* 0x0076280801007387 */ /* 0x0001e60000100a00 */
[----:B0-----:R-:W2:Y:S01]  /*5e5c0*/  LDL.LU R8, [R1+0x1170] ;  /* 0x0011700001087983 */ /* 0x001ea20000300800 */
[----:B------:R-:W2:Y:S02]  /*5e5d0*/  LDL.LU R9, [R1+0x1174] ;  /* 0x0011740001097983 */ /* 0x000ea40000300800 */
[----:B------:R-:W2:Y:S02]  /*5e5e0*/  LDL.LU R10, [R1+0x1178] ;  /* 0x00117800010a7983 */ /* 0x000ea40000300800 */
[----:B------:R-:W2:Y:S01]  /*5e5f0*/  LDL.LU R11, [R1+0x117c] ;  /* 0x00117c00010b7983 */ /* 0x000ea20000300800 */
[C---:B------:R-:W-:Y:S01]  /*5e600*/  HMMA.16816.F32.BF16 R16, R24.reuse, R16, R20 ;  /* 0x000000101810723c */ /* 0x040fe20000041814 */
[----:B--2---:R-:W-:Y:S01]  /*5e610*/  STL.64 [R1+0x7648], R10 ;  /* 0x0076480a01007387 */ /* 0x004fe20000100a00 */
[----:B------:R0:W-:Y:S03]  /*5e620*/  STL.64 [R1+0x7640], R8 ;  /* 0x0076400801007387 */ /* 0x0001e60000100a00 */
[----:B0-----:R-:W3:Y:S01]  /*5e630*/  LDL.LU R8, [R1+0x1180] ;  /* 0x0011800001087983 */ /* 0x001ee20000300800 */
[----:B------:R-:W3:Y:S02]  /*5e640*/  LDL.LU R9, [R1+0x1184] ;  /* 0x0011840001097983 */ /* 0x000ee40000300800 */
[----:B------:R-:W3:Y:S02]  /*5e650*/  LDL.LU R10, [R1+0x1188] ;  /* 0x00118800010a7983 */ /* 0x000ee40000300800 */
[----:B------:R-:W3:Y:S01]  /*5e660*/  LDL.LU R11, [R1+0x118c] ;  /* 0x00118c00010b7983 */ /* 0x000ee20000300800 */
[----:B------:R-:W2:Y:S01]  /*5e670*/  LDL.LU.64 R22, [R1+0x7678] ;  /* 0x0076780001167983 */ /* 0x000ea20000300a00 */
[----:B------:R-:W2:Y:S11]  /*5e680*/  LDL.LU.64 R20, [R1+0x7670] ;  /* 0x0076700001147983 */ /* 0x000eb60000300a00 */
[----:B------:R0:W-:Y:S02]  /*5e690*/  STL.64 [R1+0x1060], R16 ;  /* 0x0010601001007387 */ /* 0x0001e40000100a00 */
[----:B------:R2:W-:Y:S01]  /*5e6a0*/  STL.64 [R1+0x1068], R18 ;  /* 0x0010681201007387 */ /* 0x0005e20000100a00 */
[----:B0-----:R-:W2:Y:S02]  /*5e6b0*/  LDL.LU.64 R16, [R1+0x7668] ;  /* 0x0076680001107983 */ /* 0x001ea40000300a00 */
[C---:B--2---:R-:W-:Y:S02]  /*5e6c0*/  HMMA.16816.F32.BF16 R16, R24.reuse, R16, R20 ;  /* 0x000000101810723c */ /* 0x044fe40000041814 */
[----:B------:R-:W4:Y:S11]  /*5e6d0*/  LDL.LU.64 R20, [R1+0x7660] ;  /* 0x0076600001147983 */ /* 0x000f360000300a00 */
[----:B------:R-:W-:Y:S10]  /*5e6e0*/  @!UPT UIADD3 URZ, URZ, URZ, URZ ;  /* 0x0000003f3f3ff290 */ /* 0x000ff4000fffe03f */
[----:B------:R-:W-:Y:S01]  /*5e6f0*/  STL.64 [R1+0x1080], R16 ;  /* 0x0010801001007387 */ /* 0x000fe20000100a00 */
[----:B------:R0:W-:Y:S03]  /*5e700*/  STL.64 [R1+0x1088], R18 ;  /* 0x0010881201007387 */ /* 0x0001e60000100a00 */
[----:B0-----:R-:W3:Y:S01]  /*5e710*/  LDL.LU.64 R18, [R1+0x7658] ;  /* 0x0076580001127983 */ /* 0x001ee20000300a00 */
[----:B------:R-:W3:Y:S01]  /*5e720*/  LDL.LU.64 R16, [R1+0x7650] ;  /* 0x0076500001107983 */ /* 0x000ee20000300a00 */
[----:B----4-:R-:W-:Y:S02]  /*5e730*/  HMMA.16816.F32.BF16 R4, R24, R20, R4 ;  /* 0x000000141804723c */ /* 0x010fe40000041804 */
[----:B------:R-:W2:Y:S11]  /*5e740*/  LDL.64 R24, [R1+0x20] ;  /* 0x0000200001187983 */ /* 0x000eb60000100a00 */
[----:B------:R-:W-:Y:S10]  /*5e750*/  @!UPT UIADD3 URZ, URZ, URZ, URZ ;  /* 0x0000003f3f3ff290 */ /* 0x000ff4000fffe03f */
[----:B------:R0:W-:Y:S01]  /*5e760*/  STL.64 [R1+0x1070], R4 ;  /* 0x0010700401007387 */ /* 0x0001e20000100a00 */
[----:B------:R1:W-:Y:S03]  /*5e770*/  STL.64 [R1+0x1078], R6 ;  /* 0x0010780601007387 */ /* 0x0003e60000100a00 */
[----:B0-----:R-:W4:Y:S01]  /*5e780*/  LDL.LU R4, [R1+0x1150] ;  /* 0x0011500001047983 */ /* 0x001f220000300800 */
[----:B------:R-:W4:Y:S02]  /*5e790*/  LDL.LU R5, [R1+0x1154] ;  /* 0x0011540001057983 */ /* 0x000f240000300800 */
[----:B-1----:R-:W4:Y:S02]  /*5e7a0*/  LDL.LU R6, [R1+0x1158] ;  /* 0x0011580001067983 */ /* 0x002f240000300800 */
[----:B------:R-:W4:Y:S01]  /*5e7b0*/  LDL.LU R7, [R1+0x115c] ;  /* 0x00115c0001077983 */ /* 0x000f220000300800 */
[----:B------:R0:W-:Y:S04]  /*5e7c0*/  STL.64 [R1+0x7550], R20 ;  /* 0x0075501401007387 */ /* 0x0001e80000100a00 */
[----:B0-----:R-:W4:Y:S01]  /*5e7d0*/  LDL.LU R20, [R1+0x1190] ;  /* 0x0011900001147983 */ /* 0x001f220000300800 */
[----:B------:R-:W4:Y:S02]  /*5e7e0*/  LDL.LU R21, [R1+0x1194] ;  /* 0x0011940001157983 */ /* 0x000f240000300800 */
[----:B------:R-:W4:Y:S02]  /*5e7f0*/  LDL.LU R22, [R1+0x1198] ;  /* 0x0011980001167983 */ /* 0x000f240000300800 */
[----:B------:R-:W4:Y:S01]  /*5e800*/  LDL.LU R23, [R1+0x119c] ;  /* 0x00119c0001177983 */ /* 0x000f220000300800 */
[----:B---3--:R-:W-:Y:S01]  /*5e810*/  HMMA.16816.F32.BF16 R8, R16, R12, R8 ;  /* 0x0000000c1008723c */ /* 0x008fe20000041808 */
[----:B--2---:R-:W-:-:S07]  /*5e820*/  IMAD.MOV.U32 R0, RZ, RZ, R25 ;  /* 0x000000ffff007224 */ /* 0x004fce00078e0019 */
[----:B----4-:R-:W-:Y:S11]  /*5e830*/  HMMA.16816.F32.BF16 R20, R16, R24, R20 ;  /* 0x000000181014723c */ /* 0x010ff60000041814 */
[----:B------:R-:W-:Y:S11]  /*5e840*/  @!UPT UIADD3 URZ, URZ, URZ, URZ ;  /* 0x0000003f3f3ff290 */ /* 0x000ff6000fffe03f */
[----:B------:R-:W-:Y:S01]  /*5e850*/  @!UPT UIADD3 URZ, URZ, URZ, URZ ;  /* 0x0000003f3f3ff290 */ /* 0x000fe2000fffe03f */
[----:B------:R0:W-:Y:S01]  /*5e860*/  STL.64 [R1+0x1090], R20 ;  /* 0x0010901401007387 */ /* 0x0001e20000100a00 */
[----:B------:R1:W-:Y:S02]  /*5e870*/  STL.64 [R1+0x1098], R22 ;  /* 0x0010981601007387 */ /* 0x0003e40000100a00 */
[----:B0-----:R-:W-:Y:S02]  /*5e880*/  IMAD.MOV.U32 R20, RZ, RZ, R24 ;  /* 0x000000ffff147224 */ /* 0x001fe400078e0018 */
[----:B------:R-:W2:Y:S01]  /*5e890*/  LDL.LU R24, [R1+0x1140] ;  /* 0x0011400001187983 */ /* 0x000ea20000300800 */
[----:B------:R-:W2:Y:S02]  /*5e8a0*/  LDL.LU R25, [R1+0x1144] ;  /* 0x0011440001197983 */ /* 0x000ea40000300800 */
[----:B------:R-:W2:Y:S02]  /*5e8b0*/  LDL.LU R26, [R1+0x1148] ;  /* 0x00114800011a7983 */ /* 0x000ea40000300800 */
[----:B------:R-:W2:Y:S01]  /*5e8c0*/  LDL.LU R27, [R1+0x114c] ;  /* 0x00114c00011b7983 */ /* 0x000ea20000300800 */
[----:B------:R-:W-:Y:S01]  /*5e8d0*/  STL.64 [R1+0x10a0], R8 ;  /* 0x0010a00801007387 */ /* 0x000fe20000100a00 */
[----:B------:R0:W-:Y:S02]  /*5e8e0*/  STL.64 [R1+0x10a8], R10 ;  /* 0x0010a80a01007387 */ /* 0x0001e40000100a00 */
[----:B-1----:R-:W-:-:S02]  /*5e8f0*/  IMAD.MOV.U32 R22, RZ, RZ, R12 ;  /* 0x000000ffff167224 */ /* 0x002fc400078e000c */
[----:B------:R-:W-:Y:S01]  /*5e900*/  IMAD.MOV.U32 R21, RZ, RZ, R13 ;  /* 0x000000ffff157224 */ /* 0x000fe200078e000d */
[----:B0-----:R-:W3:Y:S01]  /*5e910*/  LDL.LU.64 R10, [R1+0x7648] ;  /* 0x00764800010a7983 */ /* 0x001ee20000300a00 */
[----:B------:R-:W3:Y:S02]  /*5e920*/  LDL.LU.64 R8, [R1+0x7640] ;  /* 0x0076400001087983 */ /* 0x000ee40000300a00 */
        /* <DEDUP_REMOVED lines=9> */
[----:B------:R-:W4:Y:S02]  /*5e9c0*/  LDL.LU.64 R14, [R1+0x7620] ;  /* 0x00762000010e7983 */ /* 0x000f240000300a00 */
[----:B------:R-:W3:Y:S01]  /*5e9d0*/  LDL.LU.64 R12, [R1+0x7618] ;  /* 0x00761800010c7983 */ /* 0x000ee20000300a00 */
[----:B------:R-:W-:Y:S01]  /*5e9e0*/  STL.64 [R1+0x75e0], R22 ;  /* 0x0075e01601007387 */ /* 0x000fe20000100a00 */
[----:B------:R0:W-:Y:S03]  /*5e9f0*/  STL.64 [R1+0x75d8], R20 ;  /* 0x0075d81401007387 */ /* 0x0001e60000100a00 */
[----:B0-----:R-:W2:Y:S01]  /*5ea00*/  LDL.LU R20, [R1+0x1720] ;  /* 0x0017200001147983 */ /* 0x001ea20000300800 */
[----:B------:R-:W2:Y:S02]  /*5ea10*/  LDL.LU R21, [R1+0x1724] ;  /* 0x0017240001157983 */ /* 0x000ea40000300800 */
[----:B------:R-:W2:Y:S02]  /*5ea20*/  LDL.LU R22, [R1+0x1728] ;  /* 0x0017280001167983 */ /* 0x000ea40000300800 */
[----:B------:R-:W2:Y:S01]  /*5ea30*/  LDL.LU R23, [R1+0x172c] ;  /* 0x00172c0001177983 */ /* 0x000ea20000300800 */
[C---:B---3--:R-:W-:Y:S01]  /*5ea40*/  HMMA.16816.F32.BF16 R8, R16.reuse, R12, R8 ;  /* 0x0000000c1008723c */ /* 0x048fe20000041808 */
[----:B--2---:R-:W-:Y:S01]  /*5ea50*/  STL.64 [R1+0x75f0], R22 ;  /* 0x0075f01601007387 */ /* 0x004fe20000100a00 */
[----:B------:R0:W-:Y:S03]  /*5ea60*/  STL.64 [R1+0x75e8], R20 ;  /* 0x0075e81401007387 */ /* 0x0001e60000100a00 */
[----:B0-----:R-:W2:Y:S11]  /*5ea70*/  LDL.64 R20, [R1+0x30] ;  /* 0x0000300001147983 */ /* 0x001eb60000100a00 */
[----:B------:R-:W-:Y:S07]  /*5ea80*/  @!UPT UIADD3 URZ, URZ, URZ, URZ ;  /* 0x0000003f3f3ff290 */ /* 0x000fee000fffe03f */
[----:B------:R-:W-:Y:S02]  /*5ea90*/  STL.64 [R1+0x10c0], R8 ;  /* 0x0010c00801007387 */ /* 0x000fe40000100a00 */
[----:B------:R0:W-:Y:S02]  /*5eaa0*/  STL.64 [R1+0x10c8], R10 ;  /* 0x0010c80a01007387 */ /* 0x0001e40000100a00 */
[----:B0-----:R-:W3:Y:S01]  /*5eab0*/  LDL.LU R10, [R1+0x7610] ;  /* 0x00761000010a7983 */ /* 0x001ee20000300800 */
[----:B------:R-:W2:Y:S02]  /*5eac0*/  LDL.LU.64 R8, [R1+0x7608] ;  /* 0x0076080001087983 */ /* 0x000ea40000300a00 */
[----:B----4-:R-:W-:Y:S02]  /*5ead0*/  STL.64 [R1+0x74f0], R14 ;  /* 0x0074f00e01007387 */ /* 0x010fe40000100a00 */
[----:B------:R0:W-:Y:S02]  /*5eae0*/  STL.64 [R1+0x74e8], R12 ;  /* 0x0074e80c01007387 */ /* 0x0001e40000100a00 */
[----:B0-----:R-:W-:Y:S01]  /*5eaf0*/  IMAD.MOV.U32 R13, RZ, RZ, R3 ;  /* 0x000000ffff0d7224 */ /* 0x001fe200078e0003 */
[----:B--2---:R-:W-:Y:S01]  /*5eb00*/  HMMA.16816.F32.BF16 R4, R16, R8, R4 ;  /* 0x000000081004723c */ /* 0x004fe20000041804 */
[----:B---3--:R-:W-:-:S05]  /*5eb10*/  IMAD.MOV.U32 R12, RZ, RZ, R10 ;  /* 0x000000ffff0c7224 */ /* 0x008fca00078e000a */
[----:B------:R0:W-:Y:S04]  /*5eb20*/  STL.64 [R1+0x75f8], R12 ;  /* 0x0075f80c01007387 */ /* 0x0001e80000100a00 */
[----:B0-----:R-:W2:Y:S01]  /*5eb30*/  LDL.LU R12, [R1+0x1730] ;  /* 0x00173000010c7983 */ /* 0x001ea20000300800 */
[----:B------:R-:W2:Y:S02]  /*5eb40*/  LDL.LU R13, [R1+0x1734] ;  /* 0x00173400010d7983 */ /* 0x000ea40000300800 */
[----:B------:R-:W2:Y:S02]  /*5eb50*/  LDL.LU R14, [R1+0x1738] ;  /* 0x00173800010e7983 */ /* 0x000ea40000300800 */
[----:B------:R-:W2:Y:S08]  /*5eb60*/  LDL.LU R15, [R1+0x173c] ;  /* 0x00173c00010f7983 */ /* 0x000eb00000300800 */
[----:B------:R0:W-:Y:S01]  /*5eb70*/  STL.64 [R1+0x10d0], R4 ;  /* 0x0010d00401007387 */ /* 0x0001e20000100a00 */
[----:B------:R-:W-:Y:S03]  /*5eb80*/  STL.64 [R1+0x10d8], R6 ;  /* 0x0010d80601007387 */ /* 0x000fe60000100a00 */
[----:B0-----:R-:W3:Y:S01]  /*5eb90*/  LDL.LU.64 R4, [R1+0x7600] ;  /* 0x0076000001047983 */ /* 0x001ee20000300a00 */
[----:B------:R0:W-:Y:S03]  /*5eba0*/  STL.64 [R1+0x74e0], R8 ;  /* 0x0074e00801007387 */ /* 0x0001e60000100a00 */
[----:B0-----:R-:W4:Y:S01]  /*5ebb0*/  LDL.LU R8, [R1+0x1710] ;  /* 0x0017100001087983 */ /* 0x001f220000300800 */
[----:B------:R-:W4:Y:S02]  /*5ebc0*/  LDL.LU R9, [R1+0x1714] ;  /* 0x0017140001097983 */ /* 0x000f240000300800 */
[----:B------:R-:W4:Y:S02]  /*5ebd0*/  LDL.LU R10, [R1+0x1718] ;  /* 0x00171800010a7983 */ /* 0x000f240000300800 */
[----:B------:R-:W4:Y:S02]  /*5ebe0*/  LDL.LU R11, [R1+0x171c] ;  /* 0x00171c00010b7983 */ /* 0x000f240000300800 */
[----:B------:R-:W-:-:S02]  /*5ebf0*/  IMAD.MOV.U32 R6, RZ, RZ, R20 ;  /* 0x000000ffff067224 */ /* 0x000fc400078e0014 */
[----:B------:R-:W-:Y:S01]  /*5ec00*/  IMAD.MOV.U32 R3, RZ, RZ, R21 ;  /* 0x000000ffff037224 */ /* 0x000fe200078e0015 */
[C---:B---3--:R-:W-:Y:S08]  /*5ec10*/  HMMA.16816.F32.BF16 R24, R16.reuse, R4, R24 ;  /* 0x000000041018723c */ /* 0x048ff00000041818 */
[C---:B--2---:R-:W-:Y:S11]  /*5ec20*/  HMMA.16816.F32.BF16 R12, R16.reuse, R20, R12 ;  /* 0x00000014100c723c */ /* 0x044ff6000004180c */
[----:B------:R-:W-:Y:S04]  /*5ec30*/  @!UPT UIADD3 URZ, URZ, URZ, URZ ;  /* 0x0000003f3f3ff290 */ /* 0x000fe8000fffe03f */
[----:B------:R-:W-:Y:S01]  /*5ec40*/  STL.64 [R1+0x10e0], R24 ;  /* 0x0010e01801007387 */ /* 0x000fe20000100a00 */
[----:B------:R-:W-:Y:S02]  /*5ec50*/  STL.64 [R1+0x10e8], R26 ;  /* 0x0010e81a01007387 */ /* 0x000fe40000100a00 */
[----:B------:R-:W0:Y:S04]  /*5ec60*/  LDSM.16.MT88.4 R24, [R2+0x8200] ;  /* 0x008200000218783b */ /* 0x000e280000004200 */
[----:B------:R-:W-:Y:S01]  /*5ec70*/  STL [R1+0x74b8], R2 ;  /* 0x0074b80201007387 */ /* 0x000fe20000100800 */
[----:B0-----:R-:W-:Y:S01]  /*5ec80*/  STL.64 [R1+0x73d8], R26 ;  /* 0x0073d81a01007387 */ /* 0x001fe20000100a00 */
[----:B------:R0:W-:Y:S03]  /*5ec90*/  STL.64 [R1+0x73d0], R24 ;  /* 0x0073d01801007387 */ /* 0x0001e60000100a00 */
[----:B0-----:R-:W2:Y:S01]  /*5eca0*/  LDL.64 R24, [R1+0x150] ;  /* 0x0001500001187983 */ /* 0x001ea20000100a00 */
[----:B------:R0:W-:Y:S02]  /*5ecb0*/  STL.64 [R1+0x10f0], R12 ;  /* 0x0010f00c01007387 */ /* 0x0001e40000100a00 */
[----:B------:R-:W-:Y:S01]  /*5ecc0*/  STL.64 [R1+0x10f8], R14 ;  /* 0x0010f80e01007387 */ /* 0x000fe20000100a00 */
[----:B0-----:R-:W4:Y:S01]  /*5ecd0*/  LDL.LU.64 R12, [R1+0x75f8] ;  /* 0x0075f800010c7983 */ /* 0x001f220000300a00 */
[----:B------:R-:W2:Y:S02]  /*5ece0*/  LDL.LU.64 R22, [R1+0x75f0] ;  /* 0x0075f00001167983 */ /* 0x000ea40000300a00 */
[----:B------:R-:W2:Y:S02]  /*5ecf0*/  LDL.LU.64 R20, [R1+0x75e8] ;  /* 0x0075e80001147983 */ /* 0x000ea40000300a00 */
[----:B------:R-:W-:Y:S01]  /*5ed00*/  STL [R1+0x74c0], R3 ;  /* 0x0074c00301007387 */ /* 0x000fe20000100800 */
[----:B------:R-:W-:Y:S01]  /*5ed10*/  STL [R1+0x74bc], R6 ;  /* 0x0074bc0601007387 */ /* 0x000fe20000100800 */
[C---:B--2---:R-:W-:Y:S01]  /*5ed20*/  HMMA.16816.F32.BF16 R20, R16.reuse, R24, R20 ;  /* 0x000000181014723c */ /* 0x044fe20000041814 */
[----:B------:R-:W-:Y:S11]  /*5ed30*/  IMAD.MOV.U32 R7, RZ, RZ, R25 ;  /* 0x000000ffff077224 */ /* 0x000ff600078e0019 */
[----:B------:R-:W-:Y:S11]  /*5ed40*/  @!UPT UIADD3 URZ, URZ, URZ, URZ ;  /* 0x0000003f3f3ff290 */ /* 0x000ff6000fffe03f */
[----:B------:R-:W-:Y:S01]  /*5ed50*/  STL.64 [R1+0x1100], R20 ;  /* 0x0011001401007387 */ /* 0x000fe20000100a00 */
[----:B------:R0:W-:Y:S03]  /*5ed60*/  STL.64 [R1+0x1108], R22 ;  /* 0x0011081601007387 */ /* 0x0001e60000100a00 */
[----:B0-----:R-:W2:Y:S01]  /*5ed70*/  LDL.LU.64 R22, [R1+0x75e0] ;  /* 0x0075e00001167983 */ /* 0x001ea20000300a00 */
[----:B------:R-:W3:Y:S02]  /*5ed80*/  LDL.LU.64 R20, [R1+0x75d8] ;  /* 0x0075d80001147983 */ /* 0x000ee40000300a00 */
[----:B------:R-:W-:Y:S02]  /*5ed90*/  STL [R1+0x74c8], R7 ;  /* 0x0074c80701007387 */ /* 0x000fe40000100800 */
[----:B------:R4:W-:Y:S02]  /*5eda0*/  STL.64 [R1+0x75b8], R4 ;  /* 0x0075b80401007387 */ /* 0x0009e40000100a00 */
[----:B----4-:R-:W-:Y:S01]  /*5edb0*/  HMMA.16816.F32.BF16 R4, R16, R12, R8 ;  /* 0x0000000c1004723c */ /* 0x010fe20000041808 */
[----:B------:R-:W-:-:S05]  /*5edc0*/  IMAD.MOV.U32 R28, RZ, RZ, R24 ;  /* 0x000000ffff1c7224 */ /* 0x000fca00078e0018 */
[----:B------:R-:W-:Y:S01]  /*5edd0*/  STL [R1+0x74c4], R28 ;  /* 0x0074c41c01007387 */ /* 0x000fe20000100800 */
[----:B------:R-:W4:Y:S11]  /*5ede0*/  LDL.LU R24, [R1+0x7d0] ;  /* 0x0007d00001187983 */ /* 0x000f360000300800 */
[----:B------:R-:W-:Y:S05]  /*5edf0*/  @!UPT UIADD3 URZ, URZ, URZ, URZ ;  /* 0x0000003f3f3ff290 */ /* 0x000fea000fffe03f */
[----:B------:R-:W-:Y:S01]  /*5ee00*/  STL.64 [R1+0x1110], R4 ;  /* 0x0011100401007387 */ /* 0x000fe20000100a00 */
[----:B------:R-:W-:Y:S02]  /*5ee10*/  STL.64 [R1+0x1118], R6 ;  /* 0x0011180601007387 */ /* 0x000fe40000100a00 */
[----:B------:R-:W4:Y:S02]  /*5ee20*/  LDL.LU R25, [R1+0x7d4] ;  /* 0x0007d40001197983 */ /* 0x000f240000300800 */
[----:B------:R-:W2:Y:S01]  /*5ee30*/  LDL.LU R26, [R1+0x7d8] ;  /* 0x0007d800011a7983 */ /* 0x000ea20000300800 */
[----:B------:R-:W2:Y:S04]  /*5ee40*/  LDL.LU R27, [R1+0x7dc] ;  /* 0x0007dc00011b7983 */ /* 0x000ea80000300800 */
        /* <DEDUP_REMOVED lines=8> */
[----:B----4-:R-:W-:Y:S01]  /*5eed0*/  STL.64 [R1+0x7510], R10 ;  /* 0x0075100a01007387 */ /* 0x010fe20000100a00 */
[----:B--2---:R0:W-:Y:S03]  /*5eee0*/  STL.64 [R1+0x7508], R8 ;  /* 0x0075080801007387 */ /* 0x0041e60000100a00 */
[----:B------:R1:W-:Y:S02]  /*5eef0*/  STL.64 [R1+0x7518], R12 ;  /* 0x0075180c01007387 */ /* 0x0003e40000100a00 */
[----:B0-----:R-:W-:Y:S02]  /*5ef00*/  IMAD.MOV.U32 R8, RZ, RZ, R22 ;  /* 0x000000ffff087224 */ /* 0x001fe400078e0016 */
[----:B---3--:R-:W-:-:S05]  /*5ef10*/  IMAD.MOV.U32 R9, RZ, RZ, R21 ;  /* 0x000000ffff097224 */ /* 0x008fca00078e0015 */
[----:B------:R0:W-:Y:S01]  /*5ef20*/  STL.64 [R1+0x7520], R8 ;  /* 0x0075200801007387 */ /* 0x0001e20000100a00 */
[----:B-1----:R-:W2:Y:S02]  /*5ef30*/  LDL.LU R12, [R1+0xa40] ;  /* 0x000a4000010c7983 */ /* 0x002ea40000300800 */
[----:B------:R-:W2:Y:S02]  /*5ef40*/  LDL.LU R13, [R1+0xa44] ;  /* 0x000a4400010d7983 */ /* 0x000ea40000300800 */
[----:B------:R-:W3:Y:S01]  /*5ef50*/  LDL.LU R14, [R1+0xa48] ;  /* 0x000a4800010e7983 */ /* 0x000ee20000300800 */
[----:B------:R-:W3:Y:S01]  /*5ef60*/  LDL.LU R15, [R1+0xa4c] ;  /* 0x000a4c00010f7983 */ /* 0x000ee20000300800 */
[----:B0-----:R-:W-:-:S03]  /*5ef70*/  IMAD.MOV.U32 R8, RZ, RZ, R20 ;  /* 0x000000ffff087224 */ /* 0x001fc600078e0014 */
[----:B---3--:R-:W-:Y:S01]  /*5ef80*/  STL.64 [R1+0x7530], R14 ;  /* 0x0075300e01007387 */ /* 0x008fe20000100a00 */
[----:B--2---:R-:W-:Y:S02]  /*5ef90*/  STL.64 [R1+0x7528], R12 ;  /* 0x0075280c01007387 */ /* 0x004fe40000100a00 */
[----:B------:R-:W2:Y:S02]  /*5efa0*/  LDL.64 R20, [R1+0xe0] ;  /* 0x0000e00001147983 */ /* 0x000ea40000100a00 */
[----:B------:R-:W-:Y:S01]  /*5efb0*/  IMAD.MOV.U32 R9, RZ, RZ, R0 ;  /* 0x000000ffff097224 */ /* 0x000fe200078e0000 */
[----:B--2---:R-:W-:Y:S04]  /*5efc0*/  STL.64 [R1+0x7568], R20 ;  /* 0x0075681401007387 */ /* 0x004fe80000100a00 */
[----:B------:R0:W-:Y:S02]  /*5efd0*/  STL.64 [R1+0x7548], R8 ;  /* 0x0075480801007387 */ /* 0x0001e40000100a00 */
[----:B0-----:R-:W2:Y:S01]  /*5efe0*/  LDL.LU R8, [R1+0xa60] ;  /* 0x000a600001087983 */ /* 0x001ea20000300800 */
[----:B------:R-:W2:Y:S02]  /*5eff0*/  LDL.LU R9, [R1+0xa64] ;  /* 0x000a640001097983 */ /* 0x000ea40000300800 */
[----:B------:R-:W3:Y:S02]  /*5f000*/  LDL.LU R10, [R1+0xa68] ;  /* 0x000a6800010a7983 */ /* 0x000ee40000300800 */
[----:B------:R-:W3:Y:S01]  /*5f010*/  LDL.LU R11, [R1+0xa6c] ;  /* 0x000a6c00010b7983 */ /* 0x000ee20000300800 */
[----:B------:R-:W4:Y:S04]  /*5f020*/  LDL.64 R20, [R1+0xf0] ;  /* 0x0000f00001147983 */ /* 0x000f280000100a00 */
[----:B----4-:R0:W-:Y:S04]  /*5f030*/  STL.64 [R1+0x7580], R20 ;  /* 0x0075801401007387 */ /* 0x0101e80000100a00 */
[----:B0-----:R-:W4:Y:S04]  /*5f040*/  LDL.64 R20, [R1+0x100] ;  /* 0x0001000001147983 */ /* 0x001f280000100a00 */
        /* <DEDUP_REMOVED lines=12> */
[----:B----4-:R0:W-:Y:S02]  /*5f110*/  STL.64 [R1+0x75c0], R4 ;  /* 0x0075c00401007387 */ /* 0x0101e40000100a00 */
[----:B------:R-:W2:Y:S01]  /*5f120*/  LDL.64 R20, [R1+0x110] ;  /* 0x0001100001147983 */ /* 0x000ea20000100a00 */
[----:B0-----:R-:W4:Y:S04]  /*5f130*/  LDL.64 R4, [R1+0x130] ;  /* 0x0001300001047983 */ /* 0x001f280000100a00 */
[----:B--2---:R0:W-:Y:S04]  /*5f140*/  STL.64 [R1+0x75b0], R20 ;  /* 0x0075b01401007387 */ /* 0x0041e80000100a00 */
[----:B0-----:R-:W2:Y:S04]  /*5f150*/  LDL.64 R20, [R1+0x120] ;  /* 0x0001200001147983 */ /* 0x001ea80000100a00 */
[----:B--2---:R0:W-:Y:S04]  /*5f160*/  STL.64 [R1+0x75d0], R20 ;  /* 0x0075d01401007387 */ /* 0x0041e80000100a00 */
[----:B0-----:R-:W4:Y:S01]  /*5f170*/  LDL.LU R20, [R1+0x1700] ;  /* 0x0017000001147983 */ /* 0x001f220000300800 */
[----:B------:R-:W4:Y:S02]  /*5f180*/  LDL.LU R21, [R1+0x1704] ;  /* 0x0017040001157983 */ /* 0x000f240000300800 */
[----:B------:R-:W4:Y:S02]  /*5f190*/  LDL.LU R22, [R1+0x1708] ;  /* 0x0017080001167983 */ /* 0x000f240000300800 */
[----:B------:R-:W4:Y:S01]  /*5f1a0*/  LDL.LU R23, [R1+0x170c] ;  /* 0x00170c0001177983 */ /* 0x000f220000300800 */
[----:B---3--:R-:W-:Y:S01]  /*5f1b0*/  STL.64 [R1+0x7578], R10 ;  /* 0x0075780a01007387 */ /* 0x008fe20000100a00 */
        /* <DEDUP_REMOVED lines=12> */
[----:B------:R-:W-:-:S02]  /*5f280*/  IMAD.MOV.U32 R0, RZ, RZ, R4 ;  /* 0x000000ffff007224 */ /* 0x000fc400078e0004 */
[----:B------:R-:W-:Y:S01]  /*5f290*/  IMAD.MOV.U32 R29, RZ, RZ, R5 ;  /* 0x000000ffff1d7224 */ /* 0x000fe200078e0005 */
        /* <DEDUP_REMOVED lines=10> */
[----:B------:R-:W4:Y:S01]  /*5f340*/  LDL.LU R24, [R1+0xa30] ;  /* 0x000a300001187983 */ /* 0x000f220000300800 */
[----:B------:R-:W4:Y:S02]  /*5f350*/  LDL.LU R25, [R1+0xa34] ;  /* 0x000a340001197983 */ /* 0x000f240000300800 */
[----:B------:R-:W4:Y:S02]  /*5f360*/  LDL.LU R26, [R1+0xa38] ;  /* 0x000a3800011a7983 */ /* 0x000f240000300800 */
[----:B------:R-:W4:Y:S01]  /*5f370*/  LDL.LU R27, [R1+0xa3c] ;  /* 0x000a3c00011b7983 */ /* 0x000f220000300800 */
[----:B------:R0:W-:Y:S01]  /*5f380*/  STL.64 [R1+0x1120], R20 ;  /* 0x0011201401007387 */ /* 0x0001e20000100a00 */
[----:B------:R-:W-:Y:S03]  /*5f390*/  STL.64 [R1+0x1128], R22 ;  /* 0x0011281601007387 */ /* 0x000fe60000100a00 */
[----:B0-----:R-:W2:Y:S01]  /*5f3a0*/  LDL.LU.64 R20, [R1+0x75d0] ;  /* 0x0075d00001147983 */ /* 0x001ea20000300a00 */
[----:B------:R-:W2:Y:S02]  /*5f3b0*/  LDL.LU.64 R6, [R1+0x75c8] ;  /* 0x0075c80001067983 */ /* 0x000ea40000300a00 */
[----:B------:R-:W2:Y:S02]  /*5f3c0*/  LDL.LU.64 R4, [R1+0x75c0] ;  /* 0x0075c00001047983 */ /* 0x000ea40000300a00 */
[----:B------:R-:W-:Y:S01]  /*5f3d0*/  STL [R1+0x74d0], R29 ;  /* 0x0074d01d01007387 */ /* 0x000fe20000100800 */
[----:B------:R-:W-:Y:S01]  /*5f3e0*/  STL [R1+0x74cc], R0 ;  /* 0x0074cc0001007387 */ /* 0x000fe20000100800 */
        /* <DEDUP_REMOVED lines=48> */
[----:B------:R-:W3:Y:S01]  /*5f6f0*/  LDL.LU.64 R8, [R1+0x7548] ;  /* 0x0075480001087983 */ /* 0x000ee20000300a00 */
[----:B------:R-:W3:Y:S02]  /*5f700*/  LDL.LU.64 R22, [R1+0x7540] ;  /* 0x0075400001167983 */ /* 0x000ee40000300a00 */
[----:B------:R-:W3:Y:S11]  /*5f710*/  LDL.LU.64 R20, [R1+0x7538] ;  /* 0x0075380001147983 */ /* 0x000ef60000300a00 */
[----:B------:R-:W-:Y:S08]  /*5f720*/  @!UPT UIADD3 URZ, URZ, URZ, URZ ;  /* 0x0000003f3f3ff290 */ /* 0x000ff0000fffe03f */
[----:B------:R0:W-:Y:S01]  /*5f730*/  STL.64 [R1+0x1410], R16 ;  /* 0x0014101001007387 */ /* 0x0001e20000100a00 */
[----:B------:R1:W-:Y:S03]  /*5f740*/  STL.64 [R1+0x1418], R18 ;  /* 0x0014181201007387 */ /* 0x0003e60000100a00 */
[----:B0-----:R-:W2:Y:S01]  /*5f750*/  LDL.LU R16, [R1+0x7e0] ;  /* 0x0007e00001107983 */ /* 0x001ea20000300800 */
[----:B------:R-:W2:Y:S02]  /*5f760*/  LDL.LU R17, [R1+0x7e4] ;  /* 0x0007e40001117983 */ /* 0x000ea40000300800 */
[----:B-1----:R-:W2:Y:S02]  /*5f770*/  LDL.LU R18, [R1+0x7e8] ;  /* 0x0007e80001127983 */ /* 0x002ea40000300800 */
[----:B------:R-:W2:Y:S01]  /*5f780*/  LDL.LU R19, [R1+0x7ec] ;  /* 0x0007ec0001137983 */ /* 0x000ea20000300800 */
        /* <DEDUP_REMOVED lines=8> */
[----:B------:R-:W4:Y:S11]  /*5f810*/  LDL.LU.64 R12, [R1+0x7518] ;  /* 0x00751800010c7983 */ /* 0x000f360000300a00 */
[----:B------:R-:W-:Y:S10]  /*5f820*/  @!UPT UIADD3 URZ, URZ, URZ, URZ ;  /* 0x0000003f3f3ff290 */ /* 0x000ff4000fffe03f */
[----:B------:R-:W-:Y:S01]  /*5f830*/  STL.64 [R1+0x13f0], R8 ;  /* 0x0013f00801007387 */ /* 0x000fe20000100a00 */
[----:B------:R0:W-:Y:S03]  /*5f840*/  STL.64 [R1+0x13f8], R10 ;  /* 0x0013f80a01007387 */ /* 0x0001e60000100a00 */
[----:B0-----:R-:W3:Y:S01]  /*5f850*/  LDL.LU.64 R10, [R1+0x7510] ;  /* 0x00751000010a7983 */ /* 0x001ee20000300a00 */
[----:B------:R-:W3:Y:S01]  /*5f860*/  LDL.LU.64 R8, [R1+0x7508] ;  /* 0x0075080001087983 */ /* 0x000ee20000300a00 */
[C---:B----4-:R-:W-:Y:S02]  /*5f870*/  HMMA.16816.F32.BF16 R12, R20.reuse, R12, R24 ;  /* 0x0000000c140c723c */ /* 0x050fe40000041818 */
[----:B------:R-:W4:Y:S01]  /*5f880*/  LDL.LU.64 R26, [R1+0x7500] ;  /* 0x00750000011a7983 */ /* 0x000f220000300a00 */
[----:B------:R-:W4:Y:S11]  /*5f890*/  LDL.LU.64 R24, [R1+0x74f8] ;  /* 0x0074f80001187983 */ /* 0x000f360000300a00 */
[----:B------:R-:W-:Y:S09]  /*5f8a0*/  @!UPT UIADD3 URZ, URZ, URZ, URZ ;  /* 0x0000003f3f3ff290 */ /* 0x000ff2000fffe03f */
[----:B------:R-:W-:Y:S01]  /*5f8b0*/  STL.64 [R1+0x13e0], R12 ;  /* 0x0013e00c01007387 */ /* 0x000fe20000100a00 */
[----:B------:R0:W-:Y:S03]  /*5f8c0*/  STL.64 [R1+0x13e8], R14 ;  /* 0x0013e80e01007387 */ /* 0x0001e60000100a00 */
[----:B0-----:R-:W2:Y:S01]  /*5f8d0*/  LDL.LU.64 R14, [R1+0x74f0] ;  /* 0x0074f000010e7983 */ /* 0x001ea20000300a00 */
        /* <DEDUP_REMOVED lines=9> */
[C---:B----4-:R-:W-:Y:S08]  /*5f970*/  HMMA.16816.F32.BF16 R12, R20.reuse, R4, R24 ;  /* 0x00000004140c723c */ /* 0x050ff00000041818 */
[----:B---3--:R-:W-:Y:S01]  /*5f980*/  HMMA.16816.F32.BF16 R16, R20, R8, R16 ;  /* 0x000000081410723c */ /* 0x008fe20000041810 */
[----:B------:R0:W-:Y:S11]  /*5f990*/  STL.64 [R1+0x7398], R8 ;  /* 0x0073980801007387 */ /* 0x0001f60000100a00 */
[----:B------:R-:W-:Y:S11]  /*5f9a0*/  @!UPT UIADD3 URZ, URZ, URZ, URZ ;  /* 0x0000003f3f3ff290 */ /* 0x000ff6000fffe03f */
[----:B------:R-:W-:Y:S01]  /*5f9b0*/  STL.64 [R1+0x13c0], R16 ;  /* 0x0013c01001007387 */ /* 0x000fe20000100a00 */
[----:B------:R-:W-:Y:S02]  /*5f9c0*/  STL.64 [R1+0x13c8], R18 ;  /* 0x0013c81201007387 */ /* 0x000fe40000100a00 */
[----:B0-----:R-:W2:Y:S02]  /*5f9d0*/  LDL.LU R8, [R1+0x790] ;  /* 0x0007900001087983 */ /* 0x001ea40000300800 */
[----:B------:R-:W-:Y:S01]  /*5f9e0*/  STL.64 [R1+0x13b0], R12 ;  /* 0x0013b00c01007387 */ /* 0x000fe20000100a00 */
[----:B------:R-:W-:Y:S01]  /*5f9f0*/  STL.64 [R1+0x13b8], R14 ;  /* 0x0013b80e01007387 */ /* 0x000fe20000100a00 */
        /* <DEDUP_REMOVED lines=9> */
[----:B0-----:R-:W-:-:S02]  /*5fa90*/  IMAD.MOV.U32 R24, RZ, RZ, R28 ;  /* 0x000000ffff187224 */ /* 0x001fc400078e001c */
[----:B------:R-:W-:Y:S01]  /*5faa0*/  IMAD.MOV.U32 R25, RZ, RZ, R2 ;  /* 0x000000ffff197224 */ /* 0x000fe200078e0002 */
[----:B------:R-:W2:Y:S01]  /*5fab0*/  LDL.LU R28, [R1+0x74dc] ;  /* 0x0074dc00011c7983 */ /* 0x000ea20000300800 */
[----:B------:R-:W4:Y:S03]  /*5fac0*/  LDL.LU R2, [R1+0x74d8] ;  /* 0x0074d80001027983 */ /* 0x000f260000300800 */
[----:B------:R0:W-:Y:S02]  /*5fad0*/  STL.64 [R1+0x7400], R24 ;  /* 0x0074001801007387 */ /* 0x0001e40000100a00 */
[----:B0-----:R-:W-:Y:S02]  /*5fae0*/  IMAD.MOV.U32 R24, RZ, RZ, R6 ;  /* 0x000000ffff187224 */ /* 0x001fe400078e0006 */
[----:B------:R-:W-:Y:S01]  /*5faf0*/  IMAD.MOV.U32 R25, RZ, RZ, R29 ;  /* 0x000000ffff197224 */ /* 0x000fe200078e001d */
[----:B------:R-:W2:Y:S01]  /*5fb00*/  LDL.LU R6, [R1+0x74d4] ;  /* 0x0074d40001067983 */ /* 0x000ea20000300800 */
[----:B------:R-:W2:Y:S03]  /*5fb10*/  LDL.LU R29, [R1+0x74d0] ;  /* 0x0074d000011d7983 */ /* 0x000ea60000300800 */
[----:B------:R-:W-:Y:S01]  /*5fb20*/  STL.64 [R1+0x7418], R24 ;  /* 0x0074181801007387 */ /* 0x000fe20000100a00 */
[----:B---3--:R-:W-:Y:S02]  /*5fb30*/  STL.64 [R1+0x73a8], R10 ;  /* 0x0073a80a01007387 */ /* 0x008fe40000100a00 */
[----:B------:R0:W-:Y:S02]  /*5fb40*/  STL.64 [R1+0x73a0], R8 ;  /* 0x0073a00801007387 */ /* 0x0001e40000100a00 */
[----:B0-----:R-:W3:Y:S01]  /*5fb50*/  LDL.64 R8, [R1+0x10] ;  /* 0x0000100001087983 */ /* 0x001ee20000100a00 */
[----:B------:R-:W-:-:S02]  /*5fb60*/  IMAD.MOV.U32 R24, RZ, RZ, R0 ;  /* 0x000000ffff187224 */ /* 0x000fc400078e0000 */
[----:B------:R-:W-:Y:S01]  /*5fb70*/  IMAD.MOV.U32 R25, RZ, RZ, R7 ;  /* 0x000000ffff197224 */ /* 0x000fe200078e0007 */
[----:B---3--:R0:W-:Y:S04]  /*5fb80*/  STL.64 [R1+0x73b8], R8 ;  /* 0x0073b80801007387 */ /* 0x0081e80000100a00 */
[----:B0-----:R-:W3:Y:S01]  /*5fb90*/  LDL.LU R8, [R1+0x7b0] ;  /* 0x0007b00001087983 */ /* 0x001ee20000300800 */
[----:B------:R-:W3:Y:S02]  /*5fba0*/  LDL.LU R9, [R1+0x7b4] ;  /* 0x0007b40001097983 */ /* 0x000ee40000300800 */
[----:B------:R-:W2:Y:S02]  /*5fbb0*/  LDL.LU R10, [R1+0x7b8] ;  /* 0x0007b800010a7983 */ /* 0x000ea40000300800 */
[----:B------:R-:W2:Y:S01]  /*5fbc0*/  LDL.LU R11, [R1+0x7bc] ;  /* 0x0007bc00010b7983 */ /* 0x000ea20000300800 */
[----:B------:R-:W3:Y:S01]  /*5fbd0*/  LDL.LU R0, [R1+0x74cc] ;  /* 0x0074cc0001007983 */ /* 0x000ee20000300800 */
[----:B------:R-:W4:Y:S02]  /*5fbe0*/  LDL.LU R7, [R1+0x74c8] ;  /* 0x0074c80001077983 */ /* 0x000f240000300800 */
[----:B------:R-:W-:Y:S01]  /*5fbf0*/  STL.64 [R1+0x7430], R24 ;  /* 0x0074301801007387 */ /* 0x000fe20000100a00 */
[----:B--2---:R-:W-:Y:S01]  /*5fc00*/  STL.64 [R1+0x73f8], R10 ;  /* 0x0073f80a01007387 */ /* 0x004fe20000100a00 */
[----:B---3--:R0:W-:Y:S03]  /*5fc10*/  STL.64 [R1+0x73f0], R8 ;  /* 0x0073f00801007387 */ /* 0x0081e60000100a00 */
        /* <DEDUP_REMOVED lines=16> */
[----:B----4-:R-:W-:Y:S01]  /*5fd20*/  IMAD.MOV.U32 R25, RZ, RZ, R2 ;  /* 0x000000ffff197224 */ /* 0x010fe200078e0002 */
[----:B------:R-:W4:Y:S01]  /*5fd30*/  LDL.LU R6, [R1+0x74bc] ;  /* 0x0074bc0001067983 */ /* 0x000f220000300800 */
[----:B------:R-:W4:Y:S03]  /*5fd40*/  LDL.LU R2, [R1+0x74b8] ;  /* 0x0074b80001027983 */ /* 0x000f260000300800 */
[----:B------:R0:W-:Y:S02]  /*5fd50*/  STL.64 [R1+0x7460], R24 ;  /* 0x0074601801007387 */ /* 0x0001e40000100a00 */
[----:B0-----:R-:W-:Y:S02]  /*5fd60*/  IMAD.MOV.U32 R24, RZ, RZ, R0 ;  /* 0x000000ffff187224 */ /* 0x001fe400078e0000 */
[----:B------:R-:W-:Y:S01]  /*5fd70*/  IMAD.MOV.U32 R25, RZ, RZ, R29 ;  /* 0x000000ffff197224 */ /* 0x000fe200078e001d */
[----:B---3--:R-:W-:Y:S01]  /*5fd80*/  STL.64 [R1+0x7428], R10 ;  /* 0x0074280a01007387 */ /* 0x008fe20000100a00 */
[----:B--2---:R0:W-:Y:S03]  /*5fd90*/  STL.64 [R1+0x7420], R8 ;  /* 0x0074200801007387 */ /* 0x0041e60000100a00 */
[----:B----4-:R-:W1:Y:S04]  /*5fda0*/  LDSM.16.MT88.4 R16, [R2+0x8280] ;  /* 0x008280000210783b */ /* 0x010e680000004200 */
[----:B0-----:R-:W2:Y:S01]  /*5fdb0*/  LDL.LU R8, [R1+0x9b0] ;  /* 0x0009b00001087983 */ /* 0x001ea20000300800 */
[----:B------:R-:W2:Y:S02]  /*5fdc0*/  LDL.LU R9, [R1+0x9b4] ;  /* 0x0009b40001097983 */ /* 0x000ea40000300800 */
[----:B------:R-:W3:Y:S02]  /*5fdd0*/  LDL.LU R10, [R1+0x9b8] ;  /* 0x0009b800010a7983 */ /* 0x000ee40000300800 */
[----:B------:R-:W3:Y:S01]  /*5fde0*/  LDL.LU R11, [R1+0x9bc] ;  /* 0x0009bc00010b7983 */ /* 0x000ee20000300800 */
[----:B------:R-:W4:Y:S01]  /*5fdf0*/  LDL.LU R0, [R1+0x74b4] ;  /* 0x0074b40001007983 */ /* 0x000f220000300800 */
[----:B------:R-:W2:Y:S02]  /*5fe00*/  LDL.LU R29, [R1+0x74b0] ;  /* 0x0074b000011d7983 */ /* 0x000ea40000300800 */
[----:B------:R0:W-:Y:S02]  /*5fe10*/  STL.64 [R1+0x7478], R24 ;  /* 0x0074781801007387 */ /* 0x0001e40000100a00 */
[----:B0-----:R-:W2:Y:S04]  /*5fe20*/  LDL.64 R24, [R1+0x140] ;  /* 0x0001400001187983 */ /* 0x001ea80000100a00 */
[----:B--2---:R-:W-:Y:S01]  /*5fe30*/  STL.64 [R1+0x7480], R24 ;  /* 0x0074801801007387 */ /* 0x004fe20000100a00 */
[----:B---3--:R-:W-:Y:S02]  /*5fe40*/  STL.64 [R1+0x7440], R10 ;  /* 0x0074400a01007387 */ /* 0x008fe40000100a00 */
[----:B------:R0:W-:Y:S02]  /*5fe50*/  STL.64 [R1+0x7438], R8 ;  /* 0x0074380801007387 */ /* 0x0001e40000100a00 */
        /* <DEDUP_REMOVED lines=34> */
[----:B---3--:R0:W-:Y:S04]  /*60080*/  STL.64 [R1+0x73b0], R12 ;  /* 0x0073b00c01007387 */ /* 0x0081e80000100a00 */
[----:B0-----:R-:W3:Y:S01]  /*60090*/  LDL.LU R12, [R1+0x7a0] ;  /* 0x0007a000010c7983 */ /* 0x001ee20000300800 */
[----:B------:R-:W3:Y:S02]  /*600a0*/  LDL.LU R13, [R1+0x7a4] ;  /* 0x0007a400010d7983 */ /* 0x000ee40000300800 */
[----:B------:R-:W3:Y:S02]  /*600b0*/  LDL.LU R14, [R1+0x7a8] ;  /* 0x0007a800010e7983 */ /* 0x000ee40000300800 */
[----:B------:R-:W3:Y:S01]  /*600c0*/  LDL.LU R15, [R1+0x7ac] ;  /* 0x0007ac00010f7983 */ /* 0x000ee20000300800 */
[C---:B--2---:R-:W-:Y:S01]  /*600d0*/  HMMA.16816.F32.BF16 R24, R20.reuse, R24, R8 ;  /* 0x000000181418723c */ /* 0x044fe20000041808 */
[----:B---3--:R-:W-:Y:S01]  /*600e0*/  STL.64 [R1+0x73c8], R14 ;  /* 0x0073c80e01007387 */ /* 0x008fe20000100a00 */
[----:B------:R0:W-:Y:S03]  /*600f0*/  STL.64 [R1+0x73c0], R12 ;  /* 0x0073c00c01007387 */ /* 0x0001e60000100a00 */
[----:B0-----:R-:W2:Y:S01]  /*60100*/  LDL.64 R12, [R1+0x20] ;  /* 0x00002000010c7983 */ /* 0x001ea20000100a00 */
[----:B------:R0:W-:Y:S03]  /*60110*/  STL.64 [R1+0x7380], R4 ;  /* 0x0073800401007387 */ /* 0x0001e60000100a00 */
[----:B0-----:R-:W3:Y:S01]  /*60120*/  LDL.LU R4, [R1+0x9f0] ;  /* 0x0009f00001047983 */ /* 0x001ee20000300800 */
[----:B------:R-:W3:Y:S02]  /*60130*/  LDL.LU R5, [R1+0x9f4] ;  /* 0x0009f40001057983 */ /* 0x000ee40000300800 */
[----:B------:R-:W3:Y:S02]  /*60140*/  LDL.LU R6, [R1+0x9f8] ;  /* 0x0009f80001067983 */ /* 0x000ee40000300800 */
[----:B------:R-:W3:Y:S01]  /*60150*/  LDL.LU R7, [R1+0x9fc] ;  /* 0x0009fc0001077983 */ /* 0x000ee20000300800 */
[----:B-1----:R-:W-:Y:S01]  /*60160*/  STL.64 [R1+0x72b0], R18 ;  /* 0x0072b01201007387 */ /* 0x002fe20000100a00 */
[----:B------:R0:W-:Y:S03]  /*60170*/  STL.64 [R1+0x72a8], R16 ;  /* 0x0072a81001007387 */ /* 0x0001e60000100a00 */
[----:B0-----:R-:W2:Y:S01]  /*60180*/  LDL.64 R16, [R1+0xd0] ;  /* 0x0000d00001107983 */ /* 0x001ea20000100a00 */
        /* <DEDUP_REMOVED lines=10> */
[----:B------:R-:W-:Y:S03]  /*60230*/  STL.64 [R1+0x1398], R26 ;  /* 0x0013981a01007387 */ /* 0x000fe60000100a00 */
[----:B0-----:R-:W3:Y:S02]  /*60240*/  LDL.LU.64 R24, [R1+0x7480] ;  /* 0x0074800001187983 */ /* 0x001ee40000300a00 */
[C---:B---3--:R-:W-:Y:S01]  /*60250*/  HMMA.16816.F32.BF16 R4, R20.reuse, R24, R4 ;  /* 0x000000181404723c */ /* 0x048fe20000041804 */
[----:B------:R-:W-:Y:S11]  /*60260*/  IMAD.MOV.U32 R3, RZ, RZ, R25 ;  /* 0x000000ffff037224 */ /* 0x000ff600078e0019 */
[----:B------:R-:W-:Y:S11]  /*60270*/  @!UPT UIADD3 URZ, URZ, URZ, URZ ;  /* 0x0000003f3f3ff290 */ /* 0x000ff6000fffe03f */
[----:B------:R0:W-:Y:S01]  /*60280*/  STL.64 [R1+0x1380], R4 ;  /* 0x0013800401007387 */ /* 0x0001e20000100a00 */
[----:B------:R-:W-:Y:S02]  /*60290*/  STL.64 [R1+0x1388], R6 ;  /* 0x0013880601007387 */ /* 0x000fe40000100a00 */
[----:B0-----:R-:W-:Y:S02]  /*602a0*/  IMAD.MOV.U32 R4, RZ, RZ, R24 ;  /* 0x000000ffff047224 */ /* 0x001fe400078e0018 */
[----:B------:R-:W2:Y:S02]  /*602b0*/  LDL.LU.64 R24, [R1+0x7478] ;  /* 0x0074780001187983 */ /* 0x000ea40000300a00 */
        /* <DEDUP_REMOVED lines=42> */
[----:B------:R-:W3:Y:S02]  /*60560*/  LDL.LU.64 R24, [R1+0x73e0] ;  /* 0x0073e00001187983 */ /* 0x000ee40000300a00 */
[----:B---3--:R-:W-:Y:S01]  /*60570*/  HMMA.16816.F32.BF16 R20, R20, R16, R24 ;  /* 0x000000101414723c */ /* 0x008fe20000041818 */
[----:B------:R-:W2:Y:S01]  /*60580*/  LDL.LU.64 R26, [R1+0x73d8] ;  /* 0x0073d800011a7983 */ /* 0x000ea20000300a00 */
[----:B------:R-:W2:Y:S11]  /*60590*/  LDL.LU.64 R24, [R1+0x73d0] ;  /* 0x0073d00001187983 */ /* 0x000eb60000300a00 */
[----:B------:R-:W-:Y:S10]  /*605a0*/  @!UPT UIADD3 URZ, URZ, URZ, URZ ;  /* 0x0000003f3f3ff290 */ /* 0x000ff4000fffe03f */
[----:B------:R0:W-:Y:S01]  /*605b0*/  STL.64 [R1+0x9a0], R20 ;  /* 0x0009a01401007387 */ /* 0x0001e20000100a00 */
[----:B------:R-:W-:Y:S03]  /*605c0*/  STL.64 [R1+0x9a8], R22 ;  /* 0x0009a81601007387 */ /* 0x000fe60000100a00 */
[----:B0-----:R-:W3:Y:S01]  /*605d0*/  LDL.LU R20, [R1+0x780] ;  /* 0x0007800001147983 */ /* 0x001ee20000300800 */
[----:B------:R-:W3:Y:S02]  /*605e0*/  LDL.LU R21, [R1+0x784] ;  /* 0x0007840001157983 */ /* 0x000ee40000300800 */
[----:B------:R0:W-:Y:S02]  /*605f0*/  STL.64 [R1+0x72c0], R16 ;  /* 0x0072c01001007387 */ /* 0x0001e40000100a00 */
[----:B------:R-:W3:Y:S02]  /*60600*/  LDL.LU.64 R14, [R1+0x73c8] ;  /* 0x0073c800010e7983 */ /* 0x000ee40000300a00 */
[----:B0-----:R-:W-:-:S02]  /*60610*/  IMAD.MOV.U32 R17, RZ, RZ, R12 ;  /* 0x000000ffff117224 */ /* 0x001fc400078e000c */
[----:B------:R-:W-:Y:S01]  /*60620*/  IMAD.MOV.U32 R16, RZ, RZ, R13 ;  /* 0x000000ffff107224 */ /* 0x000fe200078e000d */
[C---:B--2---:R-:W-:Y:S01]  /*60630*/  HMMA.16816.F32.BF16 R8, R24.reuse, R12, R8 ;  /* 0x0000000c1808723c */ /* 0x044fe20000041808 */
[----:B------:R-:W3:Y:S11]  /*60640*/  LDL.LU.64 R12, [R1+0x73c0] ;  /* 0x0073c000010c7983 */ /* 0x000ef60000300a00 */
[----:B------:R-:W-:Y:S11]  /*60650*/  @!UPT UIADD3 URZ, URZ, URZ, URZ ;  /* 0x0000003f3f3ff290 */ /* 0x000ff6000fffe03f */
[----:B------:R0:W-:Y:S04]  /*60660*/  STL.64 [R1+0xa20], R8 ;  /* 0x000a200801007387 */ /* 0x0001e80000100a00 */
[----:B0-----:R-:W3:Y:S01]  /*60670*/  LDL.LU.64 R8, [R1+0x73b8] ;  /* 0x0073b80001087983 */ /* 0x001ee20000300a00 */
[----:B------:R-:W-:Y:S02]  /*60680*/  IMAD.MOV.U32 R22, RZ, RZ, R29 ;  /* 0x000000ffff167224 */ /* 0x000fe400078e001d */
[----:B----4-:R-:W-:Y:S02]  /*60690*/  IMAD.MOV.U32 R23, RZ, RZ, R0 ;  /* 0x000000ffff177224 */ /* 0x010fe400078e0000 */
[----:B------:R-:W-:Y:S02]  /*606a0*/  IMAD.MOV.U32 R29, RZ, RZ, R10 ;  /* 0x000000ffff1d7224 */ /* 0x000fe400078e000a */
[----:B------:R-:W-:Y:S01]  /*606b0*/  IMAD.MOV.U32 R0, RZ, RZ, R11 ;  /* 0x000000ffff007224 */ /* 0x000fe200078e000b */
[----:B------:R-:W-:Y:S02]  /*606c0*/  STL [R1+0x731c], R17 ;  /* 0x00731c1101007387 */ /* 0x000fe40000100800 */
[----:B------:R-:W-:Y:S02]  /*606d0*/  STL [R1+0x61dc], R29 ;  /* 0x0061dc1d01007387 */ /* 0x000fe40000100800 */
[----:B------:R-:W-:Y:S01]  /*606e0*/  STL [R1+0x61d8], R0 ;  /* 0x0061d80001007387 */ /* 0x000fe20000100800 */
[----:B---3--:R-:W-:Y:S01]  /*606f0*/  HMMA.16816.F32.BF16 R12, R24, R8, R12 ;  /* 0x00000008180c723c */ /* 0x008fe2000004180c */
[----:B------:R-:W-:-:S02]  /*60700*/  IMAD.MOV.U32 R19, RZ, RZ, R8 ;  /* 0x000000ffff137224 */ /* 0x000fc400078e0008 */
[----:B------:R-:W-:Y:S11]  /*60710*/  IMAD.MOV.U32 R18, RZ, RZ, R9 ;  /* 0x000000ffff127224 */ /* 0x000ff600078e0009 */
[----:B------:R-:W-:Y:S09]  /*60720*/  @!UPT UIADD3 URZ, URZ, URZ, URZ ;  /* 0x0000003f3f3ff290 */ /* 0x000ff2000fffe03f */
[----:B------:R0:W-:Y:S01]  /*60730*/  STL.64 [R1+0x1330], R12 ;  /* 0x0013300c01007387 */ /* 0x0001e20000100a00 */
[----:B------:R-:W-:Y:S03]  /*60740*/  STL.64 [R1+0x1338], R14 ;  /* 0x0013380e01007387 */ /* 0x000fe60000100a00 */
        /* <DEDUP_REMOVED lines=11> */
[----:B------:R-:W4:Y:S02]  /*60800*/  LDL.LU.64 R12, [R1+0x7388] ;  /* 0x00738800010c7983 */ /* 0x000f240000300a00 */
[----:B------:R-:W-:Y:S01]  /*60810*/  STL.64 [R1+0x7328], R18 ;  /* 0x0073281201007387 */ /* 0x000fe20000100a00 */
[----:B------:R0:W-:Y:S04]  /*60820*/  STL.64 [R1+0x7320], R16 ;  /* 0x0073201001007387 */ /* 0x0001e80000100a00 */
[----:B0-----:R-:W2:Y:S01]  /*60830*/  LDL.64 R16, [R1+0x130] ;  /* 0x0001300001107983 */ /* 0x001ea20000100a00 */
[C---:B----4-:R-:W-:Y:S03]  /*60840*/  HMMA.16816.F32.BF16 R20, R24.reuse, R12, R20 ;  /* 0x0000000c1814723c */ /* 0x050fe60000041814 */
[----:B--2---:R0:W-:Y:S11]  /*60850*/  STL.64 [R1+0x7338], R16 ;  /* 0x0073381001007387 */ /* 0x0041f60000100a00 */
[----:B------:R-:W-:Y:S09]  /*60860*/  @!UPT UIADD3 URZ, URZ, URZ, URZ ;  /* 0x0000003f3f3ff290 */ /* 0x000ff2000fffe03f */
[----:B------:R1:W-:Y:S01]  /*60870*/  STL.64 [R1+0x1310], R20 ;  /* 0x0013101401007387 */ /* 0x0003e20000100a00 */
[----:B------:R2:W-:Y:S02]  /*60880*/  STL.64 [R1+0x1318], R22 ;  /* 0x0013181601007387 */ /* 0x0005e40000100a00 */
[----:B0-----:R-:W-:Y:S02]  /*60890*/  IMAD.MOV.U32 R16, RZ, RZ, R4 ;  /* 0x000000ffff107224 */ /* 0x001fe400078e0004 */
[----:B------:R-:W-:Y:S01]  /*608a0*/  IMAD.MOV.U32 R17, RZ, RZ, R3 ;  /* 0x000000ffff117224 */ /* 0x000fe200078e0003 */
[----:B-1----:R-:W4:Y:S01]  /*608b0*/  LDL.LU R20, [R1+0x760] ;  /* 0x0007600001147983 */ /* 0x002f220000300800 */
[----:B------:R-:W4:Y:S02]  /*608c0*/  LDL.LU R21, [R1+0x764] ;  /* 0x0007640001157983 */ /* 0x000f240000300800 */
[----:B--2---:R-:W4:Y:S02]  /*608d0*/  LDL.LU R22, [R1+0x768] ;  /* 0x0007680001167983 */ /* 0x004f240000300800 */
[----:B------:R-:W4:Y:S01]  /*608e0*/  LDL.LU R23, [R1+0x76c] ;  /* 0x00076c0001177983 */ /* 0x000f220000300800 */
[----:B------:R-:W2:Y:S01]  /*608f0*/  LDL.LU R4, [R1+0x770] ;  /* 0x0007700001047983 */ /* 0x000ea20000300800 */
[----:B------:R-:W2:Y:S02]  /*60900*/  LDL.LU R5, [R1+0x774] ;  /* 0x0007740001057983 */ /* 0x000ea40000300800 */
[----:B------:R-:W2:Y:S02]  /*60910*/  LDL.LU R6, [R1+0x778] ;  /* 0x0007780001067983 */ /* 0x000ea40000300800 */
[----:B------:R-:W2:Y:S01]  /*60920*/  LDL.LU R7, [R1+0x77c] ;  /* 0x00077c0001077983 */ /* 0x000ea20000300800 */
[----:B------:R0:W-:Y:S04]  /*60930*/  STL.64 [R1+0x7350], R16 ;  /* 0x0073501001007387 */ /* 0x0001e80000100a00 */
[----:B0-----:R-:W2:Y:S04]  /*60940*/  LDL.64 R16, [R1+0x150] ;  /* 0x0001500001107983 */ /* 0x001ea80000100a00 */
[----:B--2---:R0:W-:Y:S04]  /*60950*/  STL.64 [R1+0x7368], R16 ;  /* 0x0073681001007387 */ /* 0x0041e80000100a00 */
[----:B0-----:R-:W2:Y:S01]  /*60960*/  LDL.64 R16, [R1+0x30] ;  /* 0x0000300001107983 */ /* 0x001ea20000100a00 */
[----:B---3--:R-:W-:Y:S02]  /*60970*/  STL.64 [R1+0x7260], R14 ;  /* 0x0072600e01007387 */ /* 0x008fe40000100a00 */
[----:B------:R0:W-:Y:S02]  /*60980*/  STL.64 [R1+0x7258], R12 ;  /* 0x0072580c01007387 */ /* 0x0001e40000100a00 */
[----:B0-----:R-:W3:Y:S04]  /*60990*/  LDL.64 R12, [R1+0x120] ;  /* 0x00012000010c7983 */ /* 0x001ee80000100a00 */
[----:B---3--:R0:W-:Y:S04]  /*609a0*/  STL.64 [R1+0x7330], R12 ;  /* 0x0073300c01007387 */ /* 0x0081e80000100a00 */
        /* <DEDUP_REMOVED lines=9> */
[----:B------:R-:W3:Y:S01]  /*60a40*/  LDL.LU R15, [R1+0x96c] ;  /* 0x00096c00010f7983 */ /* 0x000ee20000300800 */
[C---:B------:R-:W-:Y:S01]  /*60a50*/  HMMA.16816.F32.BF16 R4, R24.reuse, R8, R4 ;  /* 0x000000081804723c */ /* 0x040fe20000041804 */
        /* <DEDUP_REMOVED lines=14> */
[----:B0-----:R-:W4:Y:S01]  /*60b40*/  LDL.LU.64 R4, [R1+0x7380] ;  /* 0x0073800001047983 */ /* 0x001f220000300a00 */
[----:B-1----:R-:W-:Y:S01]  /*60b50*/  IMAD.MOV.U32 R6, RZ, RZ, R16 ;  /* 0x000000ffff067224 */ /* 0x002fe200078e0010 */
[C---:B----4-:R-:W-:Y:S11]  /*60b60*/  HMMA.16816.F32.BF16 R20, R24.reuse, R4, R20 ;  /* 0x000000041814723c */ /* 0x050ff60000041814 */
[----:B------:R-:W-:Y:S11]  /*60b70*/  @!UPT UIADD3 URZ, URZ, URZ, URZ ;  /* 0x0000003f3f3ff290 */ /* 0x000ff6000fffe03f */
[----:B------:R-:W-:Y:S01]  /*60b80*/  @!UPT UIADD3 URZ, URZ, URZ, URZ ;  /* 0x0000003f3f3ff290 */ /* 0x000fe2000fffe03f */
[----:B------:R-:W-:Y:S01]  /*60b90*/  STL.64 [R1+0x12f8], R22 ;  /* 0x0012f81601007387 */ /* 0x000fe20000100a00 */
[----:B------:R-:W-:Y:S02]  /*60ba0*/  IMAD.MOV.U32 R29, RZ, RZ, R20 ;  /* 0x000000ffff1d7224 */ /* 0x000fe400078e0014 */
[----:B------:R-:W-:Y:S02]  /*60bb0*/  IMAD.MOV.U32 R0, RZ, RZ, R21 ;  /* 0x000000ffff007224 */ /* 0x000fe400078e0015 */
[----:B------:R-:W0:Y:S01]  /*60bc0*/  LDSM.16.MT88.4 R20, [R2+0x8300] ;  /* 0x008300000214783b */ /* 0x000e220000004200 */
[C---:B--2---:R-:W-:Y:S03]  /*60bd0*/  HMMA.16816.F32.BF16 R12, R24.reuse, R16, R12 ;  /* 0x00000010180c723c */ /* 0x044fe6000004180c */
[----:B------:R1:W-:Y:S01]  /*60be0*/  STL [R1+0x62d8], R0 ;  /* 0x0062d80001007387 */ /* 0x0003e20000100800 */
[----:B------:R-:W-:Y:S02]  /*60bf0*/  STL [R1+0x6208], R29 ;  /* 0x0062081d01007387 */ /* 0x000fe40000100800 */
[----:B-1----:R-:W-:Y:S01]  /*60c00*/  IMAD.MOV.U32 R0, RZ, RZ, R17 ;  /* 0x000000ffff007224 */ /* 0x002fe200078e0011 */
[----:B0-----:R-:W-:Y:S01]  /*60c10*/  STL.64 [R1+0x7148], R22 ;  /* 0x0071481601007387 */ /* 0x001fe20000100a00 */
[----:B------:R0:W-:Y:S03]  /*60c20*/  STL.64 [R1+0x7140], R20 ;  /* 0x0071401401007387 */ /* 0x0001e60000100a00 */
[----:B0-----:R-:W2:Y:S01]  /*60c30*/  LDL.LU R20, [R1+0x940] ;  /* 0x0009400001147983 */ /* 0x001ea20000300800 */
[----:B------:R-:W2:Y:S02]  /*60c40*/  LDL.LU R21, [R1+0x944] ;  /* 0x0009440001157983 */ /* 0x000ea40000300800 */
[----:B------:R-:W2:Y:S02]  /*60c50*/  LDL.LU R22, [R1+0x948] ;  /* 0x0009480001167983 */ /* 0x000ea40000300800 */
[----:B------:R-:W2:Y:S07]  /*60c60*/  LDL.LU R23, [R1+0x94c] ;  /* 0x00094c0001177983 */ /* 0x000eae0000300800 */
[----:B------:R-:W-:Y:S01]  /*60c70*/  STL.64 [R1+0x12e0], R12 ;  /* 0x0012e00c01007387 */ /* 0x000fe20000100a00 */
[----:B------:R0:W-:Y:S03]  /*60c80*/  STL.64 [R1+0x12e8], R14 ;  /* 0x0012e80e01007387 */ /* 0x0001e60000100a00 */
        /* <DEDUP_REMOVED lines=14> */
[----:B------:R-:W-:Y:S01]  /*60d70*/  STL [R1+0x7228], R7 ;  /* 0x0072280701007387 */ /* 0x000fe20000100800 */
[----:B------:R-:W-:Y:S01]  /*60d80*/  STL [R1+0x7224], R10 ;  /* 0x0072240a01007387 */ /* 0x000fe20000100800 */
[C---:B---3--:R-:W-:Y:S03]  /*60d90*/  HMMA.16816.F32.BF16 R16, R24.reuse, R16, R12 ;  /* 0x000000101810723c */ /* 0x048fe6000004180c */
[----:B------:R-:W3:Y:S01]  /*60da0*/  LDL.LU.64 R14, [R1+0x7348] ;  /* 0x00734800010e7983 */ /* 0x000ee20000300a00 */
[----:B------:R-:W3:Y:S11]  /*60db0*/  LDL.LU.64 R12, [R1+0x7340] ;  /* 0x00734000010c7983 */ /* 0x000ef60000300a00 */
[----:B------:R-:W-:Y:S08]  /*60dc0*/  @!UPT UIADD3 URZ, URZ, URZ, URZ ;  /* 0x0000003f3f3ff290 */ /* 0x000ff0000fffe03f */
[----:B------:R0:W-:Y:S01]  /*60dd0*/  STL.64 [R1+0x1590], R16 ;  /* 0x0015901001007387 */ /* 0x0001e20000100a00 */
[----:B------:R-:W-:Y:S03]  /*60de0*/  STL.64 [R1+0x1598], R18 ;  /* 0x0015981201007387 */ /* 0x000fe60000100a00 */
[----:B0-----:R-:W3:Y:S02]  /*60df0*/  LDL.LU.64 R16, [R1+0x7338] ;  /* 0x0073380001107983 */ /* 0x001ee40000300a00 */
[C---:B---3--:R-:W-:Y:S11]  /*60e00*/  HMMA.16816.F32.BF16 R12, R24.reuse, R16, R12 ;  /* 0x00000010180c723c */ /* 0x048ff6000004180c */
        /* <DEDUP_REMOVED lines=8> */
[----:B------:R-:W4:Y:S01]  /*60e90*/  LDL.LU.64 R16, [R1+0x7320] ;  /* 0x0073200001107983 */ /* 0x000f220000300a00 */
[----:B------:R-:W-:Y:S02]  /*60ea0*/  STL [R1+0x7230], R11 ;  /* 0x0072300b01007387 */ /* 0x000fe40000100800 */
[----:B------:R2:W-:Y:S02]  /*60eb0*/  STL.64 [R1+0x7310], R8 ;  /* 0x0073100801007387 */ /* 0x0005e40000100a00 */
[----:B------:R-:W-:Y:S01]  /*60ec0*/  STL [R1+0x722c], R29 ;  /* 0x00722c1d01007387 */ /* 0x000fe20000100800 */
[----:B--2---:R-:W-:Y:S11]  /*60ed0*/  HMMA.16816.F32.BF16 R8, R24, R12, R20 ;  /* 0x0000000c1808723c */ /* 0x004ff60000041814 */
[----:B------:R-:W-:Y:S11]  /*60ee0*/  @!UPT UIADD3 URZ, URZ, URZ, URZ ;  /* 0x0000003f3f3ff290 */ /* 0x000ff6000fffe03f */
[----:B------:R-:W-:Y:S01]  /*60ef0*/  @!UPT UIADD3 URZ, URZ, URZ, URZ ;  /* 0x0000003f3f3ff290 */ /* 0x000fe2000fffe03f */
[----:B------:R-:W-:Y:S01]  /*60f00*/  STL.64 [R1+0x1570], R8 ;  /* 0x0015700801007387 */ /* 0x000fe20000100a00 */
[----:B------:R-:W-:Y:S02]  /*60f10*/  STL.64 [R1+0x1578], R10 ;  /* 0x0015780a01007387 */ /* 0x000fe40000100a00 */
[----:B------:R-:W2:Y:S02]  /*60f20*/  LDL.LU R20, [R1+0x6f0] ;  /* 0x0006f00001147983 */ /* 0x000ea40000300800 */
[----:B------:R-:W2:Y:S01]  /*60f30*/  LDL.LU R21, [R1+0x6f4] ;  /* 0x0006f40001157983 */ /* 0x000ea20000300800 */
[----:B------:R-:W2:Y:S01]  /*60f40*/  LDL.LU R22, [R1+0x6f8] ;  /* 0x0006f80001167983 */ /* 0x000ea20000300800 */
[----:B------:R-:W2:Y:S02]  /*60f50*/  LDL.LU R23, [R1+0x6fc] ;  /* 0x0006fc0001177983 */ /* 0x000ea40000300800 */
[----:B------:R-:W-:Y:S02]  /*60f60*/  IMAD.MOV.U32 R6, RZ, RZ, R12 ;  /* 0x000000ffff067224 */ /* 0x000fe400078e000c */
[----:B------:R-:W-:-:S02]  /*60f70*/  IMAD.MOV.U32 R3, RZ, RZ, R13 ;  /* 0x000000ffff037224 */ /* 0x000fc400078e000d */
[----:B----4-:R-:W-:Y:S02]  /*60f80*/  IMAD.MOV.U32 R12, RZ, RZ, R17 ;  /* 0x000000ffff0c7224 */ /* 0x010fe400078e0011 */
[----:B------:R-:W-:Y:S01]  /*60f90*/  IMAD.MOV.U32 R13, RZ, RZ, R28 ;  /* 0x000000ffff0d7224 */ /* 0x000fe200078e001c */
[----:B------:R-:W4:Y:S01]  /*60fa0*/  LDL.LU R17, [R1+0x731c] ;  /* 0x00731c0001117983 */ /* 0x000f220000300800 */
[----:B------:R-:W3:Y:S03]  /*60fb0*/  LDL.LU R28, [R1+0x7318] ;  /* 0x00731800011c7983 */ /* 0x000ee60000300800 */
[----:B------:R-:W-:Y:S04]  /*60fc0*/  STL.64 [R1+0x7278], R12 ;  /* 0x0072780c01007387 */ /* 0x000fe80000100a00 */
[----:B--2---:R-:W-:Y:S01]  /*60fd0*/  STL.64 [R1+0x7250], R22 ;  /* 0x0072501601007387 */ /* 0x004fe20000100a00 */
[----:B------:R0:W-:Y:S03]  /*60fe0*/  STL.64 [R1+0x7248], R20 ;  /* 0x0072481401007387 */ /* 0x0001e60000100a00 */
[----:B0-----:R-:W2:Y:S01]  /*60ff0*/  LDL.LU R20, [R1+0x710] ;  /* 0x0007100001147983 */ /* 0x001ea20000300800 */
[----:B------:R-:W2:Y:S02]  /*61000*/  LDL.LU R21, [R1+0x714] ;  /* 0x0007140001157983 */ /* 0x000ea40000300800 */
[----:B------:R-:W2:Y:S02]  /*61010*/  LDL.LU R22, [R1+0x718] ;  /* 0x0007180001167983 */ /* 0x000ea40000300800 */
[----:B------:R-:W2:Y:S02]  /*61020*/  LDL.LU R23, [R1+0x71c] ;  /* 0x00071c0001177983 */ /* 0x000ea40000300800 */
[----:B---3--:R-:W-:-:S02]  /*61030*/  IMAD.MOV.U32 R12, RZ, RZ, R19 ;  /* 0x000000ffff0c7224 */ /* 0x008fc400078e0013 */
[----:B------:R-:W-:-:S05]  /*61040*/  IMAD.MOV.U32 R13, RZ, RZ, R18 ;  /* 0x000000ffff0d7224 */ /* 0x000fca00078e0012 */
[----:B------:R4:W-:Y:S02]  /*61050*/  STL.64 [R1+0x7290], R12 ;  /* 0x0072900c01007387 */ /* 0x0009e40000100a00 */
[----:B----4-:R-:W-:Y:S02]  /*61060*/  IMAD.MOV.U32 R12, RZ, RZ, R17 ;  /* 0x000000ffff0c7224 */ /* 0x010fe400078e0011 */
[----:B------:R-:W-:Y:S01]  /*61070*/  IMAD.MOV.U32 R13, RZ, RZ, R16 ;  /* 0x000000ffff0d7224 */ /* 0x000fe200078e0010 */
[----:B--2---:R-:W-:Y:S01]  /*61080*/  STL.64 [R1+0x7270], R22 ;  /* 0x0072701601007387 */ /* 0x004fe20000100a00 */
[----:B------:R0:W-:Y:S03]  /*61090*/  STL.64 [R1+0x7268], R20 ;  /* 0x0072681401007387 */ /* 0x0001e60000100a00 */
        /* <DEDUP_REMOVED lines=8> */
[----:B------:R0:W-:Y:S03]  /*61120*/  STL.64 [R1+0x72b8], R12 ;  /* 0x0072b80c01007387 */ /* 0x0001e60000100a00 */
        /* <DEDUP_REMOVED lines=8> */
[----:B------:R-:W2:Y:S04]  /*611b0*/  LDL.64 R16, [R1+0x100] ;  /* 0x0001000001107983 */ /* 0x000ea80000100a00 */
[----:B--2---:R0:W-:Y:S04]  /*611c0*/  STL.64 [R1+0x7308], R16 ;  /* 0x0073081001007387 */ /* 0x0041e80000100a00 */
[----:B0-----:R-:W2:Y:S01]  /*611d0*/  LDL.64 R16, [R1+0x110] ;  /* 0x0001100001107983 */ /* 0x001ea20000100a00 */
[----:B------:R-:W-:Y:S02]  /*611e0*/  STL.64 [R1+0x72d0], R14 ;  /* 0x0072d00e01007387 */ /* 0x000fe40000100a00 */
[----:B----4-:R0:W-:Y:S02]  /*611f0*/  STL.64 [R1+0x72c8], R12 ;  /* 0x0072c80c01007387 */ /* 0x0101e40000100a00 */
        /* <DEDUP_REMOVED lines=10> */
[----:B------:R-:W-:Y:S01]  /*612a0*/  HMMA.16816.F32.BF16 R8, R24, R16, R8 ;  /* 0x000000101808723c */ /* 0x000fe20000041808 */
        /* <DEDUP_REMOVED lines=19> */
[----:B------:R-:W-:Y:S01]  /*613e0*/  STL [R1+0x7238], R3 ;  /* 0x0072380301007387 */ /* 0x000fe20000100800 */
[----:B------:R-:W-:Y:S02]  /*613f0*/  STL [R1+0x7234], R6 ;  /* 0x0072340601007387 */ /* 0x000fe40000100800 */
[----:B------:R0:W-:Y:S02]  /*61400*/  STL.64 [R1+0x1560], R8 ;  /* 0x0015600801007387 */ /* 0x0001e40000100a00 */
[----:B------:R1:W-:Y:S01]  /*61410*/  STL.64 [R1+0x1568], R10 ;  /* 0x0015680a01007387 */ /* 0x0003e20000100a00 */
[----:B0-----:R-:W4:Y:S01]  /*61420*/  LDL.LU.64 R8, [R1+0x7310] ;  /* 0x0073100001087983 */ /* 0x001f220000300a00 */
[----:B-1----:R-:W-:-:S02]  /*61430*/  IMAD.MOV.U32 R10, RZ, RZ, R16 ;  /* 0x000000ffff0a7224 */ /* 0x002fc400078e0010 */
[----:B------:R-:W2:Y:S02]  /*61440*/  LDL.LU.64 R16, [R1+0x7308] ;  /* 0x0073080001107983 */ /* 0x000ea40000300a00 */
[----:B------:R-:W-:Y:S01]  /*61450*/  STL [R1+0x7240], R0 ;  /* 0x0072400001007387 */ /* 0x000fe20000100800 */
        /* <DEDUP_REMOVED lines=31> */
[----:B------:R-:W-:-:S02]  /*61650*/  IMAD.MOV.U32 R6, RZ, RZ, R16 ;  /* 0x000000ffff067224 */ /* 0x000fc400078e0010 */
[----:B------:R-:W-:Y:S11]  /*61660*/  IMAD.MOV.U32 R11, RZ, RZ, R17 ;  /* 0x000000ffff0b7224 */ /* 0x000ff600078e0011 */
[----:B------:R-:W-:Y:S08]  /*61670*/  @!UPT UIADD3 URZ, URZ, URZ, URZ ;  /* 0x0000003f3f3ff290 */ /* 0x000ff0000fffe03f */
[----:B------:R0:W-:Y:S01]  /*61680*/  STL.64 [R1+0x12d0], R24 ;  /* 0x0012d01801007387 */ /* 0x0001e20000100a00 */
[----:B------:R1:W-:Y:S02]  /*61690*/  STL.64 [R1+0x12d8], R26 ;  /* 0x0012d81a01007387 */ /* 0x0003e40000100a00 */
[----:B------:R-:W3:Y:S02]  /*616a0*/  LDL.LU.64 R18, [R1+0x72b0] ;  /* 0x0072b00001127983 */ /* 0x000ee40000300a00 */
[----:B------:R-:W3:Y:S01]  /*616b0*/  LDL.LU.64 R16, [R1+0x72a8] ;  /* 0x0072a80001107983 */ /* 0x000ee20000300a00 */
[----:B0-----:R-:W4:Y:S01]  /*616c0*/  LDL.LU R24, [R1+0x700] ;  /* 0x0007000001187983 */ /* 0x001f220000300800 */
[----:B------:R-:W4:Y:S02]  /*616d0*/  LDL.LU R25, [R1+0x704] ;  /* 0x0007040001197983 */ /* 0x000f240000300800 */
[----:B-1----:R-:W4:Y:S01]  /*616e0*/  LDL.LU R26, [R1+0x708] ;  /* 0x00070800011a7983 */ /* 0x002f220000300800 */
        /* <DEDUP_REMOVED lines=30> */
[----:B---3--:R-:W-:Y:S05]  /*618d0*/  STL.64 [R1+0x7118], R14 ;  /* 0x0071180e01007387 */ /* 0x008fea0000100a00 */
[C---:B----4-:R-:W-:Y:S01]  /*618e0*/  HMMA.16816.F32.BF16 R24, R16.reuse, R8, R24 ;  /* 0x000000081018723c */ /* 0x050fe20000041818 */
[----:B------:R2:W-:Y:S11]  /*618f0*/  STL.64 [R1+0x7110], R12 ;  /* 0x0071100c01007387 */ /* 0x0005f60000100a00 */
[----:B------:R-:W-:Y:S11]  /*61900*/  @!UPT UIADD3 URZ, URZ, URZ, URZ ;  /* 0x0000003f3f3ff290 */ /* 0x000ff6000fffe03f */
[----:B------:R-:W-:Y:S01]  /*61910*/  @!UPT UIADD3 URZ, URZ, URZ, URZ ;  /* 0x0000003f3f3ff290 */ /* 0x000fe2000fffe03f */
[----:B------:R-:W-:Y:S01]  /*61920*/  IMAD.MOV.U32 R28, RZ, RZ, R27 ;  /* 0x000000ffff1c7224 */ /* 0x000fe200078e001b */
[----:B------:R-:W-:Y:S01]  /*61930*/  STL.64 [R1+0x14e0], R24 ;  /* 0x0014e01801007387 */ /* 0x000fe20000100a00 */
[----:B------:R-:W-:Y:S02]  /*61940*/  STL [R1+0x14e8], R26 ;  /* 0x0014e81a01007387 */ /* 0x000fe40000100800 */
[----:B------:R-:W-:Y:S02]  /*61950*/  STL.64 [R1+0x7108], R8 ;  /* 0x0071080801007387 */ /* 0x000fe40000100a00 */
[----:B------:R-:W0:Y:S01]  /*61960*/  LDSM.16.MT88.4 R24, [R2+0x8380] ;  /* 0x008380000218783b */ /* 0x000e220000004200 */
[----:B------:R-:W-:Y:S01]  /*61970*/  STL [R1+0x6150], R28 ;  /* 0x0061501c01007387 */ /* 0x000fe20000100800 */
[----:B--2---:R-:W-:Y:S03]  /*61980*/  HMMA.16816.F32.BF16 R12, R16, R4, R20 ;  /* 0x00000004100c723c */ /* 0x004fe60000041814 */
[----:B------:R-:W2:Y:S11]  /*61990*/  LDL.LU R20, [R1+0x6e0] ;  /* 0x0006e00001147983 */ /* 0x000eb60000300800 */
[----:B------:R-:W-:Y:S09]  /*619a0*/  @!UPT UIADD3 URZ, URZ, URZ, URZ ;  /* 0x0000003f3f3ff290 */ /* 0x000ff2000fffe03f */
[----:B------:R-:W-:Y:S01]  /*619b0*/  STL.64 [R1+0x14d0], R12 ;  /* 0x0014d00c01007387 */ /* 0x000fe20000100a00 */
[----:B------:R-:W-:Y:S02]  /*619c0*/  STL.64 [R1+0x14d8], R14 ;  /* 0x0014d80e01007387 */ /* 0x000fe40000100a00 */
[----:B------:R-:W2:Y:S02]  /*619d0*/  LDL.LU R21, [R1+0x6e4] ;  /* 0x0006e40001157983 */ /* 0x000ea40000300800 */
[----:B------:R-:W3:Y:S01]  /*619e0*/  LDL.LU R22, [R1+0x6e8] ;  /* 0x0006e80001167983 */ /* 0x000ee20000300800 */
[----:B------:R-:W3:Y:S04]  /*619f0*/  LDL.LU R23, [R1+0x6ec] ;  /* 0x0006ec0001177983 */ /* 0x000ee80000300800 */
[----:B---3--:R-:W-:Y:S01]  /*61a00*/  STL.64 [R1+0x7158], R22 ;  /* 0x0071581601007387 */ /* 0x008fe20000100a00 */
[----:B--2---:R1:W-:Y:S02]  /*61a10*/  STL.64 [R1+0x7150], R20 ;  /* 0x0071501401007387 */ /* 0x0043e40000100a00 */
[----:B-1----:R-:W-:-:S02]  /*61a20*/  IMAD.MOV.U32 R20, RZ, RZ, R29 ;  /* 0x000000ffff147224 */ /* 0x002fc400078e001d */
[----:B------:R-:W2:Y:S01]  /*61a30*/  LDL.LU R29, [R1+0x7244] ;  /* 0x00724400011d7983 */ /* 0x000ea20000300800 */
[----:B------:R-:W-:Y:S02]  /*61a40*/  IMAD.MOV.U32 R21, RZ, RZ, R0 ;  /* 0x000000ffff157224 */ /* 0x000fe400078e0000 */
[----:B------:R-:W3:Y:S03]  /*61a50*/  LDL.LU R0, [R1+0x7240] ;  /* 0x0072400001007983 */ /* 0x000ee60000300800 */
[----:B------:R1:W-:Y:S02]  /*61a60*/  STL.64 [R1+0x7168], R20 ;  /* 0x0071681401007387 */ /* 0x0003e40000100a00 */
[----:B-1----:R-:W-:Y:S02]  /*61a70*/  IMAD.MOV.U32 R20, RZ, RZ, R10 ;  /* 0x000000ffff147224 */ /* 0x002fe400078e000a */
[----:B------:R-:W-:Y:S01]  /*61a80*/  IMAD.MOV.U32 R21, RZ, RZ, R3 ;  /* 0x000000ffff157224 */ /* 0x000fe200078e0003 */
[----:B------:R-:W4:Y:S01]  /*61a90*/  LDL.LU R10, [R1+0x723c] ;  /* 0x00723c00010a7983 */ /* 0x000f220000300800 */
[----:B------:R-:W3:Y:S03]  /*61aa0*/  LDL.LU R3, [R1+0x7238] ;  /* 0x0072380001037983 */ /* 0x000ee60000300800 */
[----:B------:R1:W-:Y:S01]  /*61ab0*/  STL.64 [R1+0x7180], R20 ;  /* 0x0071801401007387 */ /* 0x0003e20000100a00 */
[----:B------:R-:W-:Y:S02]  /*61ac0*/  STL.64 [R1+0x7120], R4 ;  /* 0x0071200401007387 */ /* 0x000fe40000100a00 */
[----:B0-----:R-:W-:Y:S02]  /*61ad0*/  STL.64 [R1+0x7058], R26 ;  /* 0x0070581a01007387 */ /* 0x001fe40000100a00 */
[----:B------:R0:W-:Y:S02]  /*61ae0*/  STL.64 [R1+0x7050], R24 ;  /* 0x0070501801007387 */ /* 0x0001e40000100a00 */
[----:B-1----:R-:W-:-:S02]  /*61af0*/  IMAD.MOV.U32 R21, RZ, RZ, R7 ;  /* 0x000000ffff157224 */ /* 0x002fc400078e0007 */
[----:B0-----:R-:W-:Y:S02]  /*61b00*/  IMAD.MOV.U32 R24, RZ, RZ, R6 ;  /* 0x000000ffff187224 */ /* 0x001fe400078e0006 */
[----:B------:R-:W-:Y:S01]  /*61b10*/  IMAD.MOV.U32 R25, RZ, RZ, R11 ;  /* 0x000000ffff197224 */ /* 0x000fe200078e000b */
[----:B------:R-:W3:Y:S01]  /*61b20*/  LDL.LU R6, [R1+0x7234] ;  /* 0x0072340001067983 */ /* 0x000ee20000300800 */
[----:B------:R-:W3:Y:S02]  /*61b30*/  LDL.LU R11, [R1+0x7230] ;  /* 0x00723000010b7983 */ /* 0x000ee40000300800 */
[----:B--2---:R-:W-:Y:S02]  /*61b40*/  IMAD.MOV.U32 R20, RZ, RZ, R29 ;  /* 0x000000ffff147224 */ /* 0x004fe400078e001d */
[----:B------:R-:W2:Y:S01]  /*61b50*/  LDL.LU R29, [R1+0x722c] ;  /* 0x00722c00011d7983 */ /* 0x000ea20000300800 */
[----:B------:R-:W2:Y:S02]  /*61b60*/  LDL.LU R7, [R1+0x7228] ;  /* 0x0072280001077983 */ /* 0x000ea40000300800 */
[----:B------:R-:W-:Y:S02]  /*61b70*/  STL.64 [R1+0x7198], R20 ;  /* 0x0071981401007387 */ /* 0x000fe40000100a00 */
[----:B------:R0:W-:Y:S02]  /*61b80*/  STL.64 [R1+0x7160], R24 ;  /* 0x0071601801007387 */ /* 0x0001e40000100a00 */
[----:B0-----:R-:W2:Y:S01]  /*61b90*/  LDL.LU R24, [R1+0x870] ;  /* 0x0008700001187983 */ /* 0x001ea20000300800 */
[----:B------:R-:W2:Y:S02]  /*61ba0*/  LDL.LU R25, [R1+0x874] ;  /* 0x0008740001197983 */ /* 0x000ea40000300800 */
[----:B------:R-:W2:Y:S02]  /*61bb0*/  LDL.LU R26, [R1+0x878] ;  /* 0x00087800011a7983 */ /* 0x000ea40000300800 */
[----:B------:R-:W2:Y:S02]  /*61bc0*/  LDL.LU R27, [R1+0x87c] ;  /* 0x00087c00011b7983 */ /* 0x000ea40000300800 */
[----:B----4-:R-:W-:-:S02]  /*61bd0*/  IMAD.MOV.U32 R20, RZ, RZ, R10 ;  /* 0x000000ffff147224 */ /* 0x010fc400078e000a */
[----:B---3--:R-:W-:Y:S01]  /*61be0*/  IMAD.MOV.U32 R21, RZ, RZ, R0 ;  /* 0x000000ffff157224 */ /* 0x008fe200078e0000 */
[----:B------:R-:W3:Y:S01]  /*61bf0*/  LDL.LU R10, [R1+0x7224] ;  /* 0x00722400010a7983 */ /* 0x000ee20000300800 */
[----:B------:R-:W4:Y:S03]  /*61c00*/  LDL.LU R0, [R1+0x7220] ;  /* 0x0072200001007983 */ /* 0x000f260000300800 */
        /* <DEDUP_REMOVED lines=8> */
[----:B------:R-:W-:Y:S01]  /*61c90*/  IMAD.MOV.U32 R21, RZ, RZ, R3 ;  /* 0x000000ffff157224 */ /* 0x000fe200078e0003 */
[----:B------:R-:W3:Y:S01]  /*61ca0*/  LDL.LU R6, [R1+0x721c] ;  /* 0x00721c0001067983 */ /* 0x000ee20000300800 */
[----:B------:R-:W3:Y:S03]  /*61cb0*/  LDL.LU R3, [R1+0x7218] ;  /* 0x0072180001037983 */ /* 0x000ee60000300800 */
[----:B------:R0:W-:Y:S02]  /*61cc0*/  STL.64 [R1+0x71c8], R20 ;  /* 0x0071c81401007387 */ /* 0x0001e40000100a00 */
[----:B0-----:R-:W-:Y:S02]  /*61cd0*/  IMAD.MOV.U32 R20, RZ, RZ, R29 ;  /* 0x000000ffff147224 */ /* 0x001fe400078e001d */
[----:B------:R-:W-:Y:S01]  /*61ce0*/  IMAD.MOV.U32 R21, RZ, RZ, R11 ;  /* 0x000000ffff157224 */ /* 0x000fe200078e000b */
[----:B--2---:R-:W-:Y:S01]  /*61cf0*/  STL.64 [R1+0x7190], R26 ;  /* 0x0071901a01007387 */ /* 0x004fe20000100a00 */
[----:B------:R0:W-:Y:S03]  /*61d00*/  STL.64 [R1+0x7188], R24 ;  /* 0x0071881801007387 */ /* 0x0001e60000100a00 */
[----:B0-----:R-:W2:Y:S01]  /*61d10*/  LDL.LU R24, [R1+0x890] ;  /* 0x0008900001187983 */ /* 0x001ea20000300800 */
[----:B------:R-:W2:Y:S02]  /*61d20*/  LDL.LU R25, [R1+0x894] ;  /* 0x0008940001197983 */ /* 0x000ea40000300800 */
[----:B------:R-:W2:Y:S02]  /*61d30*/  LDL.LU R26, [R1+0x898] ;  /* 0x00089800011a7983 */ /* 0x000ea40000300800 */
[----:B------:R-:W2:Y:S01]  /*61d40*/  LDL.LU R27, [R1+0x89c] ;  /* 0x00089c00011b7983 */ /* 0x000ea20000300800 */
[----:B------:R0:W-:Y:S04]  /*61d50*/  STL.64 [R1+0x71e0], R20 ;  /* 0x0071e01401007387 */ /* 0x0001e80000100a00 */
[----:B0-----:R-:W2:Y:S01]  /*61d60*/  LDL.LU.64 R20, [R1+0x140] ;  /* 0x0001400001147983 */ /* 0x001ea20000300a00 */
[----:B---3--:R-:W-:-:S02]  /*61d70*/  IMAD.MOV.U32 R8, RZ, RZ, R10 ;  /* 0x000000ffff087224 */ /* 0x008fc400078e000a */
[----:B------:R-:W-:Y:S01]  /*61d80*/  IMAD.MOV.U32 R9, RZ, RZ, R7 ;  /* 0x000000ffff097224 */ /* 0x000fe200078e0007 */
[----:B--2---:R-:W-:Y:S01]  /*61d90*/  STL.64 [R1+0x71f8], R20 ;  /* 0x0071f81401007387 */ /* 0x004fe20000100a00 */
[----:B------:R-:W-:Y:S02]  /*61da0*/  STL.64 [R1+0x71a8], R26 ;  /* 0x0071a81a01007387 */ /* 0x000fe40000100a00 */
[----:B------:R0:W-:Y:S02]  /*61db0*/  STL.64 [R1+0x71a0], R24 ;  /* 0x0071a01801007387 */ /* 0x0001e40000100a00 */
[----:B0-----:R-:W2:Y:S01]  /*61dc0*/  LDL.LU R24, [R1+0x8a0] ;  /* 0x0008a00001187983 */ /* 0x001ea20000300800 */
[----:B------:R-:W2:Y:S02]  /*61dd0*/  LDL.LU R25, [R1+0x8a4] ;  /* 0x0008a40001197983 */ /* 0x000ea40000300800 */
[----:B------:R-:W3:Y:S02]  /*61de0*/  LDL.LU R26, [R1+0x8a8] ;  /* 0x0008a800011a7983 */ /* 0x000ee40000300800 */
[----:B------:R-:W3:Y:S01]  /*61df0*/  LDL.LU R27, [R1+0x8ac] ;  /* 0x0008ac00011b7983 */ /* 0x000ee20000300800 */
[----:B------:R-:W-:Y:S01]  /*61e00*/  STL.64 [R1+0x7200], R8 ;  /* 0x0072000801007387 */ /* 0x000fe20000100a00 */
        /* <DEDUP_REMOVED lines=33> */
[----:B----4-:R-:W-:-:S07]  /*62020*/  IMAD.MOV.U32 R9, RZ, RZ, R0 ;  /* 0x000000ffff097224 */ /* 0x010fce00078e0000 */
[C---:B------:R-:W-:Y:S01]  /*62030*/  HMMA.16816.F32.BF16 R8, R16.reuse, R8, R20 ;  /* 0x000000081008723c */ /* 0x040fe20000041814 */
[----:B--2---:R-:W-:Y:S01]  /*62040*/  STL.64 [R1+0x7130], R6 ;  /* 0x0071300601007387 */ /* 0x004fe20000100a00 */
[----:B---3--:R0:W-:Y:S03]  /*62050*/  STL.64 [R1+0x7128], R4 ;  /* 0x0071280401007387 */ /* 0x0081e60000100a00 */
[----:B0-----:R-:W2:Y:S04]  /*62060*/  LDL.LU.64 R4, [R1+0x10] ;  /* 0x0000100001047983 */ /* 0x001ea80000300a00 */
[----:B--2---:R0:W-:Y:S04]  /*62070*/  STL.64 [R1+0x7138], R4 ;  /* 0x0071380401007387 */ /* 0x0041e80000100a00 */
[----:B0-----:R-:W2:Y:S01]  /*62080*/  LDL.LU.64 R4, [R1+0x20] ;  /* 0x0000200001047983 */ /* 0x001ea20000300a00 */
[----:B------:R-:W3:Y:S02]  /*62090*/  LDL.LU.64 R12, [R1] ;  /* 0x00000000010c7983 */ /* 0x000ee40000300a00 */
[----:B------:R-:W-:Y:S02]  /*620a0*/  STL [R1+0x6820], R2 ;  /* 0x0068200201007387 */ /* 0x000fe40000100800 */
[----:B------:R-:W4:Y:S01]  /*620b0*/  LDL.LU.64 R22, [R1+0x7210] ;  /* 0x0072100001167983 */ /* 0x000f220000300a00 */
[----:B------:R-:W4:Y:S04]  /*620c0*/  LDL.LU.64 R20, [R1+0x7208] ;  /* 0x0072080001147983 */ /* 0x000f280000300a00 */
[----:B------:R0:W-:Y:S02]  /*620d0*/  STL.64 [R1+0x14c0], R8 ;  /* 0x0014c00801007387 */ /* 0x0001e40000100a00 */
[----:B------:R4:W-:Y:S01]  /*620e0*/  STL.64 [R1+0x14c8], R10 ;  /* 0x0014c80a01007387 */ /* 0x0009e20000100a00 */
[----:B0-----:R-:W4:Y:S02]  /*620f0*/  LDL.LU.64 R8, [R1+0x7200] ;  /* 0x0072000001087983 */ /* 0x001f240000300a00 */
[C---:B----4-:R-:W-:Y:S02]  /*62100*/  HMMA.16816.F32.BF16 R8, R16.reuse, R8, R20 ;  /* 0x000000081008723c */ /* 0x050fe40000041814 */
        /* <DEDUP_REMOVED lines=59> */
[----:B----4-:R-:W-:Y:S01]  /*624c0*/  HMMA.16816.F32.BF16 R16, R16, R24, R20 ;  /* 0x000000181010723c */ /* 0x010fe20000041814 */
[----:B------:R-:W2:Y:S01]  /*624d0*/  LDL.LU.64 R22, [R1+0x7148] ;  /* 0x0071480001167983 */ /* 0x000ea20000300a00 */
[----:B------:R-:W2:Y:S11]  /*624e0*/  LDL.LU.64 R20, [R1+0x7140] ;  /* 0x0071400001147983 */ /* 0x000eb60000300a00 */
        /* <DEDUP_REMOVED lines=8> */
[----:B0-----:R-:W2:Y:S01]  /*62570*/  LDL.LU R24, [R1+0x6d0] ;  /* 0x0006d00001187983 */ /* 0x001ea20000300800 */
[----:B------:R-:W2:Y:S02]  /*62580*/  LDL.LU R25, [R1+0x6d4] ;  /* 0x0006d40001197983 */ /* 0x000ea40000300800 */
[----:B------:R-:W2:Y:S02]  /*62590*/  LDL.LU R26, [R1+0x6d8] ;  /* 0x0006d800011a7983 */ /* 0x000ea40000300800 */
        /* <DEDUP_REMOVED lines=9> */
[----:B------:R0:W-:Y:S02]  /*62630*/  STL [R1+0x709c], R24 ;  /* 0x00709c1801007387 */ /* 0x0001e40000100800 */
[----:B------:R1:W-:Y:S01]  /*62640*/  STL [R1+0x7098], R25 ;  /* 0x0070981901007387 */ /* 0x0003e20000100800 */
[----:B0-----:R-:W2:Y:S01]  /*62650*/  LDL.LU R24, [R1+0x6c0] ;  /* 0x0006c00001187983 */ /* 0x001ea20000300800 */
[----:B-1----:R-:W2:Y:S02]  /*62660*/  LDL.LU R25, [R1+0x6c4] ;  /* 0x0006c40001197983 */ /* 0x002ea40000300800 */
[----:B------:R-:W2:Y:S02]  /*62670*/  LDL.LU R26, [R1+0x6c8] ;  /* 0x0006c800011a7983 */ /* 0x000ea40000300800 */
[----:B------:R-:W2:Y:S02]  /*62680*/  LDL.LU R27, [R1+0x6cc] ;  /* 0x0006cc00011b7983 */ /* 0x000ea40000300800 */
[----:B--2---:R-:W-:Y:S11]  /*62690*/  HMMA.16816.F32.BF16 R24, R20, R4, R24 ;  /* 0x000000041418723c */ /* 0x004ff60000041818 */
[----:B------:R-:W-:Y:S11]  /*626a0*/  @!UPT UIADD3 URZ, URZ, URZ, URZ ;  /* 0x0000003f3f3ff290 */ /* 0x000ff6000fffe03f */
[----:B------:R-:W-:Y:S01]  /*626b0*/  @!UPT UIADD3 URZ, URZ, URZ, URZ ;  /* 0x0000003f3f3ff290 */ /* 0x000fe2000fffe03f */
[----:B------:R-:W-:Y:S01]  /*626c0*/  STL.64 [R1+0x12a0], R24 ;  /* 0x0012a01801007387 */ /* 0x000fe20000100a00 */
[----:B------:R0:W-:Y:S02]  /*626d0*/  STL.64 [R1+0x12a8], R26 ;  /* 0x0012a81a01007387 */ /* 0x0001e40000100a00 */
[----:B------:R-:W2:Y:S02]  /*626e0*/  LDL.LU.64 R6, [R1+0x7130] ;  /* 0x0071300001067983 */ /* 0x000ea40000300a00 */
[----:B0-----:R-:W-:Y:S02]  /*626f0*/  IMAD.MOV.U32 R27, RZ, RZ, R4 ;  /* 0x000000ffff1b7224 */ /* 0x001fe400078e0004 */
[----:B------:R-:W-:Y:S02]  /*62700*/  IMAD.MOV.U32 R26, RZ, RZ, R5 ;  /* 0x000000ffff1a7224 */ /* 0x000fe400078e0005 */
[----:B------:R-:W2:Y:S01]  /*62710*/  LDL.LU.64 R4, [R1+0x7128] ;  /* 0x0071280001047983 */ /* 0x000ea20000300a00 */
[----:B---3--:R-:W-:-:S02]  /*62720*/  IMAD.MOV.U32 R24, RZ, RZ, R12 ;  /* 0x000000ffff187224 */ /* 0x008fc400078e000c */
[----:B------:R-:W-:Y:S01]  /*62730*/  IMAD.MOV.U32 R25, RZ, RZ, R13 ;  /* 0x000000ffff197224 */ /* 0x000fe200078e000d */
[C---:B--2---:R-:W-:Y:S11]  /*62740*/  HMMA.16816.F32.BF16 R4, R20.reuse, R12, R4 ;  /* 0x0000000c1404723c */ /* 0x044ff60000041804 */
[----:B------:R-:W-:Y:S11]  /*62750*/  @!UPT UIADD3 URZ, URZ, URZ, URZ ;  /* 0x0000003f3f3ff290 */ /* 0x000ff6000fffe03f */
[----:B------:R-:W-:Y:S01]  /*62760*/  @!UPT UIADD3 URZ, URZ, URZ, URZ ;  /* 0x0000003f3f3ff290 */ /* 0x000fe2000fffe03f */
[----:B------:R0:W-:Y:S01]  /*62770*/  STL.64 [R1+0x1290], R4 ;  /* 0x0012900401007387 */ /* 0x0001e20000100a00 */
[----:B------:R-:W-:Y:S03]  /*62780*/  STL.64 [R1+0x1298], R6 ;  /* 0x0012980601007387 */ /* 0x000fe60000100a00 */
[----:B0-----:R-:W4:Y:S01]  /*62790*/  LDL.LU.64 R4, [R1+0x7120] ;  /* 0x0071200001047983 */ /* 0x001f220000300a00 */
[----:B------:R-:W2:Y:S02]  /*627a0*/  LDL.LU.64 R14, [R1+0x7118] ;  /* 0x00711800010e7983 */ /* 0x000ea40000300a00 */
        /* <DEDUP_REMOVED lines=15> */
[C---:B---3--:R-:W-:Y:S01]  /*628a0*/  HMMA.16816.F32.BF16 R12, R20.reuse, R8, R24 ;  /* 0x00000008140c723c */ /* 0x048fe20000041818 */
[----:B------:R4:W-:Y:S07]  /*628b0*/  STL.64 [R1+0x7100], R8 ;  /* 0x0071000801007387 */ /* 0x0009ee0000100a00 */
[C---:B----4-:R-:W-:Y:S11]  /*628c0*/  HMMA.16816.F32.BF16 R8, R20.reuse, R4, R16 ;  /* 0x000000041408723c */ /* 0x050ff60000041810 */
[----:B------:R-:W-:Y:S04]  /*628d0*/  @!UPT UIADD3 URZ, URZ, URZ, URZ ;  /* 0x0000003f3f3ff290 */ /* 0x000fe8000fffe03f */
[----:B------:R0:W-:Y:S01]  /*628e0*/  STL.64 [R1+0x1270], R12 ;  /* 0x0012700c01007387 */ /* 0x0001e20000100a00 */
[----:B------:R1:W-:Y:S03]  /*628f0*/  STL.64 [R1+0x1278], R14 ;  /* 0x0012780e01007387 */ /* 0x0003e60000100a00 */
[----:B0-----:R-:W2:Y:S04]  /*62900*/  LDL.LU R12, [R1+0x670] ;  /* 0x00067000010c7983 */ /* 0x001ea80000300800 */
[----:B------:R-:W-:Y:S02]  /*62910*/  STL.64 [R1+0x1260], R8 ;  /* 0x0012600801007387 */ /* 0x000fe40000100a00 */
[----:B------:R-:W-:Y:S02]  /*62920*/  STL.64 [R1+0x1268], R10 ;  /* 0x0012680a01007387 */ /* 0x000fe40000100a00 */
[----:B------:R-:W2:Y:S01]  /*62930*/  LDL.LU R13, [R1+0x674] ;  /* 0x00067400010d7983 */ /* 0x000ea20000300800 */
[----:B-1----:R-:W2:Y:S01]  /*62940*/  LDL.LU R14, [R1+0x678] ;  /* 0x00067800010e7983 */ /* 0x002ea20000300800 */
[----:B------:R-:W2:Y:S02]  /*62950*/  LDL.LU R15, [R1+0x67c] ;  /* 0x00067c00010f7983 */ /* 0x000ea40000300800 */
[----:B------:R-:W2:Y:S02]  /*62960*/  LDL.LU.64 R16, [R1+0x30] ;  /* 0x0000300001107983 */ /* 0x000ea40000300a00 */
[----:B------:R0:W-:Y:S02]  /*62970*/  STL.64 [R1+0x70b0], R4 ;  /* 0x0070b00401007387 */ /* 0x0001e40000100a00 */
[----:B0-----:R-:W3:Y:S01]  /*62980*/  LDL.LU R4, [R1+0x820] ;  /* 0x0008200001047983 */ /* 0x001ee20000300800 */
[----:B------:R-:W3:Y:S02]  /*62990*/  LDL.LU R5, [R1+0x824] ;  /* 0x0008240001057983 */ /* 0x000ee40000300800 */
[----:B------:R-:W4:Y:S02]  /*629a0*/  LDL.LU R6, [R1+0x828] ;  /* 0x0008280001067983 */ /* 0x000f240000300800 */
[----:B------:R-:W4:Y:S01]  /*629b0*/  LDL.LU R7, [R1+0x82c] ;  /* 0x00082c0001077983 */ /* 0x000f220000300800 */
[----:B------:R-:W2:Y:S01]  /*629c0*/  LDL.LU R8, [R1+0x860] ;  /* 0x0008600001087983 */ /* 0x000ea20000300800 */
[----:B------:R-:W2:Y:S02]  /*629d0*/  LDL.LU R9, [R1+0x864] ;  /* 0x0008640001097983 */ /* 0x000ea40000300800 */
[----:B------:R-:W2:Y:S02]  /*629e0*/  LDL.LU R10, [R1+0x868] ;  /* 0x00086800010a7983 */ /* 0x000ea40000300800 */
[----:B------:R-:W2:Y:S01]  /*629f0*/  LDL.LU R11, [R1+0x86c] ;  /* 0x00086c00010b7983 */ /* 0x000ea20000300800 */
[----:B----4-:R-:W-:Y:S01]  /*62a00*/  STL.64 [R1+0x70c0], R6 ;  /* 0x0070c00601007387 */ /* 0x010fe20000100a00 */
[----:B---3--:R0:W-:Y:S03]  /*62a10*/  STL.64 [R1+0x70b8], R4 ;  /* 0x0070b80401007387 */ /* 0x0081e60000100a00 */
[----:B0-----:R-:W3:Y:S04]  /*62a20*/  LDL.LU.64 R4, [R1+0x120] ;  /* 0x0001200001047983 */ /* 0x001ee80000300a00 */
[----:B---3--:R0:W-:Y:S04]  /*62a30*/  STL.64 [R1+0x70d0], R4 ;  /* 0x0070d00401007387 */ /* 0x0081e80000100a00 */
[----:B0-----:R-:W3:Y:S04]  /*62a40*/  LDL.LU.64 R4, [R1+0x130] ;  /* 0x0001300001047983 */ /* 0x001ee80000300a00 */
[----:B---3--:R0:W-:Y:S04]  /*62a50*/  STL.64 [R1+0x70e8], R4 ;  /* 0x0070e80401007387 */ /* 0x0081e80000100a00 */
[----:B0-----:R-:W3:Y:S01]  /*62a60*/  LDL.LU R4, [R1+0x850] ;  /* 0x0008500001047983 */ /* 0x001ee20000300800 */
[----:B------:R-:W3:Y:S02]  /*62a70*/  LDL.LU R5, [R1+0x854] ;  /* 0x0008540001057983 */ /* 0x000ee40000300800 */
[----:B------:R-:W4:Y:S02]  /*62a80*/  LDL.LU R6, [R1+0x858] ;  /* 0x0008580001067983 */ /* 0x000f240000300800 */
[----:B------:R-:W4:Y:S02]  /*62a90*/  LDL.LU R7, [R1+0x85c] ;  /* 0x00085c0001077983 */ /* 0x000f240000300800 */
[----:B----4-:R-:W-:Y:S01]  /*62aa0*/  STL.64 [R1+0x70f8], R6 ;  /* 0x0070f80601007387 */ /* 0x010fe20000100a00 */
[----:B---3--:R0:W-:Y:S03]  /*62ab0*/  STL.64 [R1+0x70f0], R4 ;  /* 0x0070f00401007387 */ /* 0x0081e60000100a00 */
[----:B0-----:R-:W3:Y:S01]  /*62ac0*/  LDL.LU.64 R4, [R1+0x150] ;  /* 0x0001500001047983 */ /* 0x001ee20000300a00 */
[----:B------:R-:W4:Y:S01]  /*62ad0*/  LDL.LU.64 R24, [R1+0x110] ;  /* 0x0001100001187983 */ /* 0x000f220000300a00 */
[C---:B--2---:R-:W-:Y:S02]  /*62ae0*/  HMMA.16816.F32.BF16 R12, R20.reuse, R16, R12 ;  /* 0x00000010140c723c */ /* 0x044fe4000004180c */
[----:B----4-:R0:W-:Y:S04]  /*62af0*/  STL.64 [R1+0x70c8], R24 ;  /* 0x0070c81801007387 */ /* 0x0101e80000100a00 */
[----:B0-----:R-:W2:Y:S01]  /*62b00*/  LDL.LU R24, [R1+0x830] ;  /* 0x0008300001187983 */ /* 0x001ea20000300800 */
[----:B------:R-:W2:Y:S02]  /*62b10*/  LDL.LU R25, [R1+0x834] ;  /* 0x0008340001197983 */ /* 0x000ea40000300800 */
[----:B------:R-:W4:Y:S02]  /*62b20*/  LDL.LU R26, [R1+0x838] ;  /* 0x00083800011a7983 */ /* 0x000f240000300800 */
[----:B------:R-:W4:Y:S01]  /*62b30*/  LDL.LU R27, [R1+0x83c] ;  /* 0x00083c00011b7983 */ /* 0x000f220000300800 */
[----:B---3--:R-:W-:Y:S01]  /*62b40*/  HMMA.16816.F32.BF16 R8, R20, R4, R8 ;  /* 0x000000041408723c */ /* 0x008fe20000041808 */
[----:B----4-:R-:W-:Y:S01]  /*62b50*/  STL.64 [R1+0x70e0], R26 ;  /* 0x0070e01a01007387 */ /* 0x010fe20000100a00 */
[----:B--2---:R0:W-:Y:S03]  /*62b60*/  STL.64 [R1+0x70d8], R24 ;  /* 0x0070d81801007387 */ /* 0x0041e60000100a00 */
[----:B0-----:R-:W2:Y:S01]  /*62b70*/  LDL.LU R24, [R1+0x840] ;  /* 0x0008400001187983 */ /* 0x001ea20000300800 */
[----:B------:R-:W2:Y:S02]  /*62b80*/  LDL.LU R25, [R1+0x844] ;  /* 0x0008440001197983 */ /* 0x000ea40000300800 */
[----:B------:R-:W2:Y:S02]  /*62b90*/  LDL.LU R26, [R1+0x848] ;  /* 0x00084800011a7983 */ /* 0x000ea40000300800 */
[----:B------:R-:W2:Y:S01]  /*62ba0*/  LDL.LU R27, [R1+0x84c] ;  /* 0x00084c00011b7983 */ /* 0x000ea20000300800 */
[----:B------:R-:W-:Y:S01]  /*62bb0*/  STL.64 [R1+0x1250], R12 ;  /* 0x0012500c01007387 */ /* 0x000fe20000100a00 */
[----:B------:R0:W-:Y:S02]  /*62bc0*/  STL.64 [R1+0x1258], R14 ;  /* 0x0012580e01007387 */ /* 0x0001e40000100a00 */
[----:B0-----:R-:W-:-:S02]  /*62bd0*/  IMAD.MOV.U32 R15, RZ, RZ, R16 ;  /* 0x000000ffff0f7224 */ /* 0x001fc400078e0010 */
[----:B------:R-:W-:Y:S02]  /*62be0*/  IMAD.MOV.U32 R14, RZ, RZ, R17 ;  /* 0x000000ffff0e7224 */ /* 0x000fe400078e0011 */
[----:B------:R-:W0:Y:S04]  /*62bf0*/  LDSM.16.MT88.4 R16, [R3+0xc000] ;  /* 0x00c000000310783b */ /* 0x000e280000004200 */
[----:B0-----:R-:W-:Y:S01]  /*62c00*/  STL.64 [R1+0x6ee8], R18 ;  /* 0x006ee81201007387 */ /* 0x001fe20000100a00 */
[----:B------:R-:W-:Y:S02]  /*62c10*/  STL.64 [R1+0x6ee0], R16 ;  /* 0x006ee01001007387 */ /* 0x000fe40000100a00 */
[----:B------:R0:W-:Y:S02]  /*62c20*/  STL.64 [R1+0x1240], R8 ;  /* 0x0012400801007387 */ /* 0x0001e40000100a00 */
[----:B------:R1:W-:Y:S01]  /*62c30*/  STL.64 [R1+0x1248], R10 ;  /* 0x0012480a01007387 */ /* 0x0003e20000100a00 */
[----:B0-----:R-:W3:Y:S01]  /*62c40*/  LDL.LU.64 R8, [R1+0x7100] ;  /* 0x0071000001087983 */ /* 0x001ee20000300a00 */
[----:B-1----:R-:W-:-:S02]  /*62c50*/  IMAD.MOV.U32 R11, RZ, RZ, R4 ;  /* 0x000000ffff0b7224 */ /* 0x002fc400078e0004 */
[----:B------:R-:W-:Y:S02]  /*62c60*/  IMAD.MOV.U32 R10, RZ, RZ, R5 ;  /* 0x000000ffff0a7224 */ /* 0x000fe400078e0005 */
[----:B------:R-:W4:Y:S01]  /*62c70*/  LDL.LU.64 R6, [R1+0x70f8] ;  /* 0x0070f80001067983 */ /* 0x000f220000300a00 */
[----:B------:R-:W4:Y:S01]  /*62c80*/  LDL.LU.64 R4, [R1+0x70f0] ;  /* 0x0070f00001047983 */ /* 0x000f220000300a00 */
[----:B------:R-:W-:Y:S02]  /*62c90*/  IMAD.MOV.U32 R16, RZ, RZ, R2 ;  /* 0x000000ffff107224 */ /* 0x000fe400078e0002 */
[----:B------:R-:W-:Y:S02]  /*62ca0*/  IMAD.MOV.U32 R17, RZ, RZ, R0 ;  /* 0x000000ffff117224 */ /* 0x000fe400078e0000 */
[----:B------:R-:W-:Y:S05]  /*62cb0*/  STL.64 [R1+0x6ff8], R10 ;  /* 0x006ff80a01007387 */ /* 0x000fea0000100a00 */
[C---:B----4-:R-:W-:Y:S01]  /*62cc0*/  HMMA.16816.F32.BF16 R4, R20.reuse, R16, R4 ;  /* 0x000000101404723c */ /* 0x050fe20000041804 */
[----:B---3--:R0:W-:Y:S04]  /*62cd0*/  STL.64 [R1+0x6ff0], R8 ;  /* 0x006ff00801007387 */ /* 0x0081e80000100a00 */
[----:B0-----:R-:W3:Y:S11]  /*62ce0*/  LDL.LU.64 R8, [R1+0x100] ;  /* 0x0001000001087983 */ /* 0x001ef60000300a00 */
[----:B------:R-:W-:Y:S07]  /*62cf0*/  @!UPT UIADD3 URZ, URZ, URZ, URZ ;  /* 0x0000003f3f3ff290 */ /* 0x000fee000fffe03f */
[----:B------:R0:W-:Y:S01]  /*62d00*/  STL.64 [R1+0x1230], R4 ;  /* 0x0012300401007387 */ /* 0x0001e20000100a00 */
[----:B------:R-:W-:Y:S03]  /*62d10*/  STL.64 [R1+0x1238], R6 ;  /* 0x0012380601007387 */ /* 0x000fe60000100a00 */
[----:B0-----:R-:W2:Y:S01]  /*62d20*/  LDL.LU.64 R4, [R1+0x70e8] ;  /* 0x0070e80001047983 */ /* 0x001ea20000300a00 */
[----:B------:R0:W-:Y:S03]  /*62d30*/  STL.64 [R1+0x6fa8], R16 ;  /* 0x006fa81001007387 */ /* 0x0001e60000100a00 */
        /* <DEDUP_REMOVED lines=24> */
[----:B------:R-:W-:Y:S01]  /*62ec0*/  STL [R1+0x6f9c], R28 ;  /* 0x006f9c1c01007387 */ /* 0x000fe20000100800 */
[----:B------:R-:W-:Y:S01]  /*62ed0*/  STL [R1+0x6f98], R29 ;  /* 0x006f981d01007387 */ /* 0x000fe20000100800 */
        /* <DEDUP_REMOVED lines=9> */
[----:B------:R-:W4:Y:S02]  /*62f70*/  LDL.LU.64 R24, [R1+0x70a0] ;  /* 0x0070a00001187983 */ /* 0x000f240000300a00 */
[----:B------:R-:W-:Y:S02]  /*62f80*/  STL [R1+0x6fa4], R6 ;  /* 0x006fa40601007387 */ /* 0x000fe40000100800 */
[----:B------:R-:W-:Y:S02]  /*62f90*/  STL [R1+0x6fa0], R7 ;  /* 0x006fa00701007387 */ /* 0x000fe40000100800 */
[----:B---3--:R-:W-:-:S02]  /*62fa0*/  IMAD.MOV.U32 R0, RZ, RZ, R8 ;  /* 0x000000ffff007224 */ /* 0x008fc400078e0008 */
[----:B------:R-:W-:Y:S01]  /*62fb0*/  IMAD.MOV.U32 R2, RZ, RZ, R9 ;  /* 0x000000ffff027224 */ /* 0x000fe200078e0009 */
[----:B--2---:R4:W-:Y:S02]  /*62fc0*/  STL.64 [R1+0x7078], R4 ;  /* 0x0070780401007387 */ /* 0x0049e40000100a00 */
[----:B----4-:R-:W-:Y:S01]  /*62fd0*/  HMMA.16816.F32.BF16 R4, R20, R8, R16 ;  /* 0x000000081404723c */ /* 0x010fe20000041810 */
[----:B------:R-:W-:Y:S02]  /*62fe0*/  IMAD.MOV.U32 R12, RZ, RZ, R24 ;  /* 0x000000ffff0c7224 */ /* 0x000fe400078e0018 */
[----:B------:R-:W-:Y:S11]  /*62ff0*/  IMAD.MOV.U32 R13, RZ, RZ, R25 ;  /* 0x000000ffff0d7224 */ /* 0x000ff600078e0019 */
[----:B------:R-:W-:Y:S09]  /*63000*/  @!UPT UIADD3 URZ, URZ, URZ, URZ ;  /* 0x0000003f3f3ff290 */ /* 0x000ff2000fffe03f */
[----:B------:R-:W-:Y:S01]  /*63010*/  STL.64 [R1+0x11f0], R4 ;  /* 0x0011f00401007387 */ /* 0x000fe20000100a00 */
[----:B------:R-:W-:Y:S02]  /*63020*/  STL.64 [R1+0x11f8], R6 ;  /* 0x0011f80601007387 */ /* 0x000fe40000100a00 */
[----:B------:R-:W2:Y:S02]  /*63030*/  LDL.LU R16, [R1+0x5e0] ;  /* 0x0005e00001107983 */ /* 0x000ea40000300800 */
[----:B------:R-:W2:Y:S01]  /*63040*/  LDL.LU R17, [R1+0x5e4] ;  /* 0x0005e40001117983 */ /* 0x000ea20000300800 */
[----:B------:R-:W3:Y:S01]  /*63050*/  LDL.LU R18, [R1+0x5e8] ;  /* 0x0005e80001127983 */ /* 0x000ee20000300800 */
[----:B------:R-:W3:Y:S02]  /*63060*/  LDL.LU R19, [R1+0x5ec] ;  /* 0x0005ec0001137983 */ /* 0x000ee40000300800 */
[----:B------:R-:W4:Y:S02]  /*63070*/  LDL.LU R24, [R1+0x709c] ;  /* 0x00709c0001187983 */ /* 0x000f240000300800 */
[----:B------:R-:W2:Y:S01]  /*63080*/  LDL.LU R25, [R1+0x7098] ;  /* 0x0070980001197983 */ /* 0x000ea20000300800 */
[----:B------:R0:W-:Y:S01]  /*63090*/  STL.64 [R1+0x7020], R12 ;  /* 0x0070200c01007387 */ /* 0x0001e20000100a00 */
[----:B------:R-:W2:Y:S02]  /*630a0*/  LDL.LU R8, [R1+0x620] ;  /* 0x0006200001087983 */ /* 0x000ea40000300800 */
[----:B------:R-:W2:Y:S02]  /*630b0*/  LDL.LU R9, [R1+0x624] ;  /* 0x0006240001097983 */ /* 0x000ea40000300800 */
[----:B------:R-:W2:Y:S01]  /*630c0*/  LDL.LU R10, [R1+0x628] ;  /* 0x00062800010a7983 */ /* 0x000ea20000300800 */
[----:B------:R-:W2:Y:S01]  /*630d0*/  LDL.LU R11, [R1+0x62c] ;  /* 0x00062c00010b7983 */ /* 0x000ea20000300800 */
[----:B0-----:R-:W-:-:S02]  /*630e0*/  IMAD.MOV.U32 R12, RZ, RZ, R27 ;  /* 0x000000ffff0c7224 */ /* 0x001fc400078e001b */
        /* <DEDUP_REMOVED lines=9> */
[----:B----4-:R-:W-:Y:S01]  /*63180*/  IMAD.MOV.U32 R13, RZ, RZ, R24 ;  /* 0x000000ffff0d7224 */ /* 0x010fe200078e0018 */
[----:B------:R-:W-:Y:S04]  /*63190*/  STL.64 [R1+0x7068], R14 ;  /* 0x0070680e01007387 */ /* 0x000fe80000100a00 */
        /* <DEDUP_REMOVED lines=11> */
[----:B--2---:R-:W-:Y:S01]  /*63250*/  STL.64 [R1+0x7088], R6 ;  /* 0x0070880601007387 */ /* 0x004fe20000100a00 */
[----:B------:R0:W-:Y:S03]  /*63260*/  STL.64 [R1+0x7080], R4 ;  /* 0x0070800401007387 */ /* 0x0001e60000100a00 */
[----:B0-----:R-:W2:Y:S01]  /*63270*/  LDL.LU.64 R4, [R1+0xf0] ;  /* 0x0000f00001047983 */ /* 0x001ea20000300a00 */
[----:B------:R-:W2:Y:S03]  /*63280*/  LDL.LU.64 R24, [R1+0xe0] ;  /* 0x0000e00001187983 */ /* 0x000ea60000300a00 */
[----:B--2---:R0:W-:Y:S04]  /*63290*/  STL.64 [R1+0x7090], R24 ;  /* 0x0070901801007387 */ /* 0x0041e80000100a00 */
        /* <DEDUP_REMOVED lines=26> */
[----:B------:R-:W-:Y:S01]  /*63440*/  HMMA.16816.F32.BF16 R24, R20, R4, R24 ;  /* 0x000000041418723c */ /* 0x000fe20000041818 */
[----:B------:R-:W-:-:S02]  /*63450*/  IMAD.MOV.U32 R28, RZ, RZ, R4 ;  /* 0x000000ffff1c7224 */ /* 0x000fc400078e0004 */
[----:B------:R-:W-:Y:S01]  /*63460*/  IMAD.MOV.U32 R29, RZ, RZ, R5 ;  /* 0x000000ffff1d7224 */ /* 0x000fe200078e0005 */
[----:B---3--:R-:W-:Y:S01]  /*63470*/  STL.64 [R1+0x6fe0], R18 ;  /* 0x006fe01201007387 */ /* 0x008fe20000100a00 */
[----:B--2---:R0:W-:Y:S03]  /*63480*/  STL.64 [R1+0x6fd8], R16 ;  /* 0x006fd81001007387 */ /* 0x0041e60000100a00 */
[----:B0-----:R-:W2:Y:S01]  /*63490*/  LDL.LU R16, [R1+0x610] ;  /* 0x0006100001107983 */ /* 0x001ea20000300800 */
[----:B------:R-:W2:Y:S02]  /*634a0*/  LDL.LU R17, [R1+0x614] ;  /* 0x0006140001117983 */ /* 0x000ea40000300800 */
[----:B------:R-:W2:Y:S02]  /*634b0*/  LDL.LU R18, [R1+0x618] ;  /* 0x0006180001127983 */ /* 0x000ea40000300800 */
[----:B------:R-:W2:Y:S10]  /*634c0*/  LDL.LU R19, [R1+0x61c] ;  /* 0x00061c0001137983 */ /* 0x000eb40000300800 */
[----:B------:R0:W-:Y:S01]  /*634d0*/  STL.64 [R1+0x11e0], R24 ;  /* 0x0011e01801007387 */ /* 0x0001e20000100a00 */
[----:B------:R-:W-:Y:S03]  /*634e0*/  STL.64 [R1+0x11e8], R26 ;  /* 0x0011e81a01007387 */ /* 0x000fe60000100a00 */
[----:B0-----:R-:W3:Y:S01]  /*634f0*/  LDL.LU.64 R24, [R1+0x7090] ;  /* 0x0070900001187983 */ /* 0x001ee20000300a00 */
[----:B------:R-:W3:Y:S02]  /*63500*/  LDL.LU.64 R6, [R1+0x7088] ;  /* 0x0070880001067983 */ /* 0x000ee40000300a00 */
        /* <DEDUP_REMOVED lines=10> */
[----:B--2---:R-:W-:Y:S02]  /*635b0*/  HMMA.16816.F32.BF16 R20, R20, R24, R12 ;  /* 0x000000181414723c */ /* 0x004fe4000004180c */
[----:B------:R-:W2:Y:S01]  /*635c0*/  LDL.LU.64 R14, [R1+0x7068] ;  /* 0x00706800010e7983 */ /* 0x000ea20000300a00 */
[----:B------:R-:W4:Y:S02]  /*635d0*/  LDL.LU.64 R12, [R1+0x7060] ;  /* 0x00706000010c7983 */ /* 0x000f240000300a00 */
[----:B------:R-:W4:Y:S02]  /*635e0*/  LDL.LU.64 R26, [R1+0x7058] ;  /* 0x00705800011a7983 */ /* 0x000f240000300a00 */
[----:B------:R-:W4:Y:S11]  /*635f0*/  LDL.LU.64 R24, [R1+0x7050] ;  /* 0x0070500001187983 */ /* 0x000f360000300a00 */
[----:B------:R-:W-:Y:S05]  /*63600*/  @!UPT UIADD3 URZ, URZ, URZ, URZ ;  /* 0x0000003f3f3ff290 */ /* 0x000fea000fffe03f */
[----:B------:R2:W-:Y:S01]  /*63610*/  STL.64 [R1+0x11b0], R20 ;  /* 0x0011b01401007387 */ /* 0x0005e20000100a00 */
[----:B------:R-:W-:Y:S02]  /*63620*/  STL.64 [R1+0x11b8], R22 ;  /* 0x0011b81601007387 */ /* 0x000fe40000100a00 */
[----:B--2---:R-:W-:Y:S02]  /*63630*/  IMAD.MOV.U32 R20, RZ, RZ, R15 ;  /* 0x000000ffff147224 */ /* 0x004fe400078e000f */
[----:B------:R-:W-:Y:S02]  /*63640*/  IMAD.MOV.U32 R21, RZ, RZ, R14 ;  /* 0x000000ffff157224 */ /* 0x000fe400078e000e */
[C---:B----4-:R-:W-:Y:S01]  /*63650*/  HMMA.16816.F32.BF16 R12, R24.reuse, R12, R8 ;  /* 0x0000000c180c723c */ /* 0x050fe20000041808 */
        /* <DEDUP_REMOVED lines=28> */
[----:B----4-:R-:W-:Y:S01]  /*63820*/  STL.64 [R1+0x6e98], R14 ;  /* 0x006e980e01007387 */ /* 0x010fe20000100a00 */
[C---:B--2---:R-:W-:Y:S01]  /*63830*/  HMMA.16816.F32.BF16 R16, R24.reuse, R8, R16 ;  /* 0x000000081810723c */ /* 0x044fe20000041810 */
[----:B------:R-:W-:Y:S02]  /*63840*/  IMAD.MOV.U32 R12, RZ, RZ, R11 ;  /* 0x000000ffff0c7224 */ /* 0x000fe400078e000b */
[----:B------:R-:W-:Y:S01]  /*63850*/  IMAD.MOV.U32 R13, RZ, RZ, R10 ;  /* 0x000000ffff0d7224 */ /* 0x000fe200078e000a */
[----:B------:R-:W2:Y:S01]  /*63860*/  LDL.LU R11, [R1+0x6fec] ;  /* 0x006fec00010b7983 */ /* 0x000ea20000300800 */
[----:B------:R-:W4:Y:S11]  /*63870*/  LDL.LU R10, [R1+0x6fe8] ;  /* 0x006fe800010a7983 */ /* 0x000f360000300800 */
[----:B------:R-:W-:Y:S07]  /*63880*/  @!UPT UIADD3 URZ, URZ, URZ, URZ ;  /* 0x0000003f3f3ff290 */ /* 0x000fee000fffe03f */
        /* <DEDUP_REMOVED lines=11> */
[C---:B---3--:R-:W-:Y:S01]  /*63940*/  HMMA.16816.F32.BF16 R20, R24.reuse, R20, R16 ;  /* 0x000000141814723c */ /* 0x048fe20000041810 */
[----:B------:R-:W3:Y:S01]  /*63950*/  LDL.LU.64 R18, [R1+0x6fc0] ;  /* 0x006fc00001127983 */ /* 0x000ee20000300a00 */
[----:B------:R-:W3:Y:S11]  /*63960*/  LDL.LU.64 R16, [R1+0x6fb8] ;  /* 0x006fb80001107983 */ /* 0x000ef60000300a00 */
[----:B------:R-:W-:Y:S10]  /*63970*/  @!UPT UIADD3 URZ, URZ, URZ, URZ ;  /* 0x0000003f3f3ff290 */ /* 0x000ff4000fffe03f */
[----:B------:R-:W-:Y:S01]  /*63980*/  STL.64 [R1+0x1620], R20 ;  /* 0x0016201401007387 */ /* 0x000fe20000100a00 */
[----:B------:R-:W-:Y:S02]  /*63990*/  IMAD.MOV.U32 R5, RZ, RZ, R22 ;  /* 0x000000ffff057224 */ /* 0x000fe400078e0016 */
[----:B------:R-:W-:Y:S02]  /*639a0*/  IMAD.MOV.U32 R4, RZ, RZ, R23 ;  /* 0x000000ffff047224 */ /* 0x000fe400078e0017 */
[----:B------:R-:W0:Y:S04]  /*639b0*/  LDSM.16.MT88.4 R20, [R3+0xc080] ;  /* 0x00c080000314783b */ /* 0x000e280000004200 */
[----:B------:R-:W-:Y:S01]  /*639c0*/  STL [R1+0x5d84], R4 ;  /* 0x005d840401007387 */ /* 0x000fe20000100800 */
[----:B------:R-:W-:Y:S03]  /*639d0*/  STL [R1+0x5d80], R5 ;  /* 0x005d800501007387 */ /* 0x000fe60000100800 */
[----:B0-----:R-:W-:Y:S01]  /*639e0*/  STL.64 [R1+0x6de0], R22 ;  /* 0x006de01601007387 */ /* 0x001fe20000100a00 */
[----:B------:R0:W-:Y:S03]  /*639f0*/  STL.64 [R1+0x6dd8], R20 ;  /* 0x006dd81401007387 */ /* 0x0001e60000100a00 */
[----:B0-----:R-:W2:Y:S01]  /*63a00*/  LDL.LU.64 R20, [R1+0xd0] ;  /* 0x0000d00001147983 */ /* 0x001ea20000300a00 */
[----:B------:R-:W2:Y:S01]  /*63a10*/  LDL.64 R22, [R1+0xd8] ;  /* 0x0000d80001167983 */ /* 0x000ea20000100a00 */
[----:B---3--:R-:W-:Y:S02]  /*63a20*/  HMMA.16816.F32.BF16 R12, R24, R12, R16 ;  /* 0x0000000c180c723c */ /* 0x008fe40000041810 */
[----:B--2---:R4:W-:Y:S01]  /*63a30*/  STL.64 [R1+0x6ef8], R22 ;  /* 0x006ef81601007387 */ /* 0x0049e20000100a00 */
[----:B------:R0:W-:Y:S02]  /*63a40*/  STL.64 [R1+0x6ef0], R20 ;  /* 0x006ef01401007387 */ /* 0x0001e40000100a00 */
[----:B----4-:R-:W-:Y:S01]  /*63a50*/  IMAD.MOV.U32 R22, RZ, RZ, R10 ;  /* 0x000000ffff167224 */ /* 0x010fe200078e000a */
[----:B0-----:R-:W2:Y:S01]  /*63a60*/  LDL.LU R20, [R1+0x5d0] ;  /* 0x0005d00001147983 */ /* 0x001ea20000300800 */
[----:B------:R-:W2:Y:S02]  /*63a70*/  LDL.LU R21, [R1+0x5d4] ;  /* 0x0005d40001157983 */ /* 0x000ea40000300800 */
[----:B------:R-:W3:Y:S02]  /*63a80*/  LDL.LU R10, [R1+0x6fb4] ;  /* 0x006fb400010a7983 */ /* 0x000ee40000300800 */
[----:B------:R-:W-:-:S02]  /*63a90*/  IMAD.MOV.U32 R23, RZ, RZ, R11 ;  /* 0x000000ffff177224 */ /* 0x000fc400078e000b */
[----:B------:R-:W3:Y:S01]  /*63aa0*/  LDL.LU R11, [R1+0x6fb0] ;  /* 0x006fb000010b7983 */ /* 0x000ee20000300800 */
[----:B------:R-:W2:Y:S09]  /*63ab0*/  LDL.LU.64 R16, [R1+0x6fa8] ;  /* 0x006fa80001107983 */ /* 0x000eb20000300a00 */
[----:B------:R-:W-:Y:S02]  /*63ac0*/  STL.64 [R1+0x18a0], R12 ;  /* 0x0018a00c01007387 */ /* 0x000fe40000100a00 */
[----:B------:R0:W-:Y:S02]  /*63ad0*/  STL.64 [R1+0x18a8], R14 ;  /* 0x0018a80e01007387 */ /* 0x0001e40000100a00 */
[----:B0-----:R-:W4:Y:S04]  /*63ae0*/  LDL.64 R14, [R1+0x8] ;  /* 0x00000800010e7983 */ /* 0x001f280000100a00 */
[----:B----4-:R0:W-:Y:S04]  /*63af0*/  STL.64 [R1+0x6eb0], R14 ;  /* 0x006eb00e01007387 */ /* 0x0101e80000100a00 */
[----:B0-----:R-:W4:Y:S04]  /*63b00*/  LDL R14, [R1+0x18] ;  /* 0x00001800010e7983 */ /* 0x001f280000100800 */
[----:B------:R-:W4:Y:S01]  /*63b10*/  LDL R15, [R1+0x1c] ;  /* 0x00001c00010f7983 */ /* 0x000f220000100800 */
[----:B--2---:R-:W-:Y:S11]  /*63b20*/  HMMA.16816.F32.BF16 R16, R24, R16, R20 ;  /* 0x000000101810723c */ /* 0x004ff60000041814 */
[----:B------:R-:W-:Y:S11]  /*63b30*/  @!UPT UIADD3 URZ, URZ, URZ, URZ ;  /* 0x0000003f3f3ff290 */ /* 0x000ff6000fffe03f */
[----:B------:R-:W-:Y:S02]  /*63b40*/  @!UPT UIADD3 URZ, URZ, URZ, URZ ;  /* 0x0000003f3f3ff290 */ /* 0x000fe4000fffe03f */
[----:B------:R-:W-:Y:S02]  /*63b50*/  IMAD.MOV.U32 R8, RZ, RZ, R19 ;  /* 0x000000ffff087224 */ /* 0x000fe400078e0013 */
[----:B------:R-:W-:Y:S01]  /*63b60*/  IMAD.MOV.U32 R9, RZ, RZ, R18 ;  /* 0x000000ffff097224 */ /* 0x000fe200078e0012 */
[----:B----4-:R-:W-:Y:S02]  /*63b70*/  STL.64 [R1+0x6ec8], R14 ;  /* 0x006ec80e01007387 */ /* 0x010fe40000100a00 */
[----:B------:R0:W-:Y:S02]  /*63b80*/  STL [R1+0x661c], R8 ;  /* 0x00661c0801007387 */ /* 0x0001e40000100800 */
[----:B------:R1:W-:Y:S02]  /*63b90*/  STL [R1+0x6618], R9 ;  /* 0x0066180901007387 */ /* 0x0003e40000100800 */
[----:B---3--:R2:W-:Y:S01]  /*63ba0*/  STL.64 [R1+0x6e90], R10 ;  /* 0x006e900a01007387 */ /* 0x0085e20000100a00 */
[----:B0-----:R-:W3:Y:S01]  /*63bb0*/  LDL.LU R8, [R1+0x2b0] ;  /* 0x0002b00001087983 */ /* 0x001ee20000300800 */
[----:B-1----:R-:W3:Y:S03]  /*63bc0*/  LDL.LU R9, [R1+0x2b4] ;  /* 0x0002b40001097983 */ /* 0x002ee60000300800 */
[----:B--2---:R-:W2:Y:S01]  /*63bd0*/  LDL.LU R10, [R1+0x2b8] ;  /* 0x0002b800010a7983 */ /* 0x004ea20000300800 */
[----:B------:R-:W2:Y:S02]  /*63be0*/  LDL.LU R11, [R1+0x2bc] ;  /* 0x0002bc00010b7983 */ /* 0x000ea40000300800 */
[----:B------:R-:W4:Y:S02]  /*63bf0*/  LDL R14, [R1+0x28] ;  /* 0x00002800010e7983 */ /* 0x000f240000100800 */
[----:B------:R-:W4:Y:S02]  /*63c00*/  LDL R15, [R1+0x2c] ;  /* 0x00002c00010f7983 */ /* 0x000f240000100800 */
[----:B------:R-:W-:-:S02]  /*63c10*/  IMAD.MOV.U32 R4, RZ, RZ, R16 ;  /* 0x000000ffff047224 */ /* 0x000fc400078e0010 */
[----:B------:R-:W-:Y:S01]  /*63c20*/  IMAD.MOV.U32 R5, RZ, RZ, R17 ;  /* 0x000000ffff057224 */ /* 0x000fe200078e0011 */
[----:B----4-:R-:W-:Y:S01]  /*63c30*/  STL.64 [R1+0x6f00], R14 ;  /* 0x006f000e01007387 */ /* 0x010fe20000100a00 */
[----:B------:R-:W4:Y:S02]  /*63c40*/  LDL.LU R16, [R1+0x2f0] ;  /* 0x0002f00001107983 */ /* 0x000f240000300800 */
[----:B------:R-:W4:Y:S02]  /*63c50*/  LDL.LU R17, [R1+0x2f4] ;  /* 0x0002f40001117983 */ /* 0x000f240000300800 */
[----:B------:R-:W2:Y:S01]  /*63c60*/  LDL.LU R18, [R1+0x2f8] ;  /* 0x0002f80001127983 */ /* 0x000ea20000300800 */
[----:B------:R-:W2:Y:S01]  /*63c70*/  LDL.LU R19, [R1+0x2fc] ;  /* 0x0002fc0001137983 */ /* 0x000ea20000300800 */
[----:B------:R-:W-:Y:S02]  /*63c80*/  IMAD.MOV.U32 R20, RZ, RZ, R6 ;  /* 0x000000ffff147224 */ /* 0x000fe400078e0006 */
[----:B------:R-:W-:Y:S01]  /*63c90*/  IMAD.MOV.U32 R21, RZ, RZ, R7 ;  /* 0x000000ffff157224 */ /* 0x000fe200078e0007 */
[----:B--2---:R-:W-:Y:S01]  /*63ca0*/  STL.64 [R1+0x6f10], R18 ;  /* 0x006f101201007387 */ /* 0x004fe20000100a00 */
[----:B----4-:R0:W-:Y:S02]  /*63cb0*/  STL.64 [R1+0x6f08], R16 ;  /* 0x006f081001007387 */ /* 0x0101e40000100a00 */
[----:B------:R-:W2:Y:S02]  /*63cc0*/  LDL.LU R6, [R1+0x6fa4] ;  /* 0x006fa40001067983 */ /* 0x000ea40000300800 */
[----:B------:R-:W4:Y:S01]  /*63cd0*/  LDL.LU R7, [R1+0x6fa0] ;  /* 0x006fa00001077983 */ /* 0x000f220000300800 */
[----:B------:R1:W-:Y:S01]  /*63ce0*/  STL.64 [R1+0x6f18], R20 ;  /* 0x006f181401007387 */ /* 0x0003e20000100a00 */
[----:B0-----:R-:W-:-:S02]  /*63cf0*/  IMAD.MOV.U32 R16, RZ, RZ, R28 ;  /* 0x000000ffff107224 */ /* 0x001fc400078e001c */
[----:B------:R-:W-:Y:S01]  /*63d00*/  IMAD.MOV.U32 R17, RZ, RZ, R29 ;  /* 0x000000ffff117224 */ /* 0x000fe200078e001d */
[----:B------:R-:W2:Y:S01]  /*63d10*/  LDL.LU R28, [R1+0x6f9c] ;  /* 0x006f9c00011c7983 */ /* 0x000ea20000300800 */
[----:B------:R-:W2:Y:S03]  /*63d20*/  LDL.LU R29, [R1+0x6f98] ;  /* 0x006f9800011d7983 */ /* 0x000ea60000300800 */
[----:B------:R0:W-:Y:S01]  /*63d30*/  STL.64 [R1+0x6f20], R16 ;  /* 0x006f201001007387 */ /* 0x0001e20000100a00 */
[----:B-1----:R-:W2:Y:S02]  /*63d40*/  LDL.LU R20, [R1+0x580] ;  /* 0x0005800001147983 */ /* 0x002ea40000300800 */
[----:B------:R-:W2:Y:S02]  /*63d50*/  LDL.LU R21, [R1+0x584] ;  /* 0x0005840001157983 */ /* 0x000ea40000300800 */
[----:B------:R-:W2:Y:S01]  /*63d60*/  LDL.LU R22, [R1+0x588] ;  /* 0x0005880001167983 */ /* 0x000ea20000300800 */
[----:B------:R-:W2:Y:S01]  /*63d70*/  LDL.LU R23, [R1+0x58c] ;  /* 0x00058c0001177983 */ /* 0x000ea20000300800 */
[----:B0-----:R-:W-:-:S02]  /*63d80*/  IMAD.MOV.U32 R16, RZ, RZ, R0 ;  /* 0x000000ffff107224 */ /* 0x001fc400078e0000 */
[----:B------:R-:W-:Y:S01]  /*63d90*/  IMAD.MOV.U32 R17, RZ, RZ, R2 ;  /* 0x000000ffff117224 */ /* 0x000fe200078e0002 */
[----:B--2---:R-:W-:Y:S01]  /*63da0*/  STL.64 [R1+0x6f30], R22 ;  /* 0x006f301601007387 */ /* 0x004fe20000100a00 */
[----:B------:R0:W-:Y:S02]  /*63db0*/  STL.64 [R1+0x6f28], R20 ;  /* 0x006f281401007387 */ /* 0x0001e40000100a00 */
[----:B------:R-:W2:Y:S02]  /*63dc0*/  LDL.LU R0, [R1+0x6f94] ;  /* 0x006f940001007983 */ /* 0x000ea40000300800 */
[----:B------:R-:W2:Y:S01]  /*63dd0*/  LDL.LU R2, [R1+0x6f90] ;  /* 0x006f900001027983 */ /* 0x000ea20000300800 */
        /* <DEDUP_REMOVED lines=8> */
[----:B------:R0:W-:Y:S02]  /*63e60*/  STL.64 [R1+0x6f40], R20 ;  /* 0x006f401401007387 */ /* 0x0001e40000100a00 */
[----:B------:R-:W2:Y:S02]  /*63e70*/  LDL.LU R7, [R1+0x6f8c] ;  /* 0x006f8c0001077983 */ /* 0x000ea40000300800 */
[----:B------:R-:W4:Y:S01]  /*63e80*/  LDL.LU R6, [R1+0x6f88] ;  /* 0x006f880001067983 */ /* 0x000f220000300800 */
[----:B------:R1:W-:Y:S04]  /*63e90*/  STL.64 [R1+0x6f50], R16 ;  /* 0x006f501001007387 */ /* 0x0003e80000100a00 */
[----:B0-----:R-:W2:Y:S01]  /*63ea0*/  LDL.LU R20, [R1+0x5a0] ;  /* 0x0005a00001147983 */ /* 0x001ea20000300800 */
[----:B------:R-:W2:Y:S02]  /*63eb0*/  LDL.LU R21, [R1+0x5a4] ;  /* 0x0005a40001157983 */ /* 0x000ea40000300800 */
[----:B------:R-:W2:Y:S02]  /*63ec0*/  LDL.LU R22, [R1+0x5a8] ;  /* 0x0005a80001167983 */ /* 0x000ea40000300800 */
[----:B------:R-:W2:Y:S02]  /*63ed0*/  LDL.LU R23, [R1+0x5ac] ;  /* 0x0005ac0001177983 */ /* 0x000ea40000300800 */
[----:B-1----:R-:W-:-:S02]  /*63ee0*/  IMAD.MOV.U32 R16, RZ, RZ, R29 ;  /* 0x000000ffff107224 */ /* 0x002fc400078e001d */
[----:B------:R-:W-:Y:S01]  /*63ef0*/  IMAD.MOV.U32 R17, RZ, RZ, R28 ;  /* 0x000000ffff117224 */ /* 0x000fe200078e001c */
[----:B--2---:R-:W-:Y:S01]  /*63f00*/  STL.64 [R1+0x6f60], R22 ;  /* 0x006f601601007387 */ /* 0x004fe20000100a00 */
[----:B------:R0:W-:Y:S03]  /*63f10*/  STL.64 [R1+0x6f58], R20 ;  /* 0x006f581401007387 */ /* 0x0001e60000100a00 */
[----:B------:R-:W-:Y:S01]  /*63f20*/  STL.64 [R1+0x6f68], R16 ;  /* 0x006f681001007387 */ /* 0x000fe20000100a00 */
        /* <DEDUP_REMOVED lines=14> */
[----:B------:R-:W-:Y:S01]  /*64010*/  STL.64 [R1+0x6ea8], R10 ;  /* 0x006ea80a01007387 */ /* 0x000fe20000100a00 */
[----:B---3--:R0:W-:Y:S03]  /*64020*/  STL.64 [R1+0x6ea0], R8 ;  /* 0x006ea00801007387 */ /* 0x0081e60000100a00 */
        /* <DEDUP_REMOVED lines=8> */
[----:B0-----:R-:W2:Y:S01]  /*640b0*/  LDL.LU R8, [R1+0x2d0] ;  /* 0x0002d00001087983 */ /* 0x001ea20000300800 */
[----:B------:R-:W2:Y:S02]  /*640c0*/  LDL.LU R9, [R1+0x2d4] ;  /* 0x0002d40001097983 */ /* 0x000ea40000300800 */
[----:B----4-:R-:W-:Y:S02]  /*640d0*/  IMAD.MOV.U32 R10, RZ, RZ, R6 ;  /* 0x000000ffff0a7224 */ /* 0x010fe400078e0006 */
[----:B------:R-:W-:Y:S01]  /*640e0*/  IMAD.MOV.U32 R11, RZ, RZ, R7 ;  /* 0x000000ffff0b7224 */ /* 0x000fe200078e0007 */
[----:B------:R-:W3:Y:S01]  /*640f0*/  LDL.LU R6, [R1+0x6f84] ;  /* 0x006f840001067983 */ /* 0x000ee20000300800 */
[----:B------:R-:W3:Y:S01]  /*64100*/  LDL.LU R7, [R1+0x6f80] ;  /* 0x006f800001077983 */ /* 0x000ee20000300800 */
[C---:B------:R-:W-:Y:S02]  /*64110*/  HMMA.16816.F32.BF16 R16, R24.reuse, R16, R20 ;  /* 0x000000101810723c */ /* 0x040fe40000041814 */
[----:B------:R-:W-:Y:S04]  /*64120*/  STL.64 [R1+0x6ed8], R10 ;  /* 0x006ed80a01007387 */ /* 0x000fe80000100a00 */
[----:B--2---:R0:W-:Y:S04]  /*64130*/  STL.64 [R1+0x6ed0], R8 ;  /* 0x006ed00801007387 */ /* 0x0041e80000100a00 */
[----:B0-----:R-:W2:Y:S01]  /*64140*/  LDL.LU R8, [R1+0x2e0] ;  /* 0x0002e00001087983 */ /* 0x001ea20000300800 */
[----:B------:R-:W2:Y:S02]  /*64150*/  LDL.LU R9, [R1+0x2e4] ;  /* 0x0002e40001097983 */ /* 0x000ea40000300800 */
[----:B------:R-:W2:Y:S02]  /*64160*/  LDL.LU R10, [R1+0x2e8] ;  /* 0x0002e800010a7983 */ /* 0x000ea40000300800 */
[----:B------:R-:W2:Y:S01]  /*64170*/  LDL.LU R11, [R1+0x2ec] ;  /* 0x0002ec00010b7983 */ /* 0x000ea20000300800 */
[----:B------:R-:W-:Y:S01]  /*64180*/  STL [R1+0x5ef4], R5 ;  /* 0x005ef40501007387 */ /* 0x000fe20000100800 */
[----:B------:R0:W-:Y:S02]  /*64190*/  STL [R1+0x5ef0], R4 ;  /* 0x005ef00401007387 */ /* 0x0001e40000100800 */
[----:B---3--:R1:W-:Y:S01]  /*641a0*/  STL.64 [R1+0x6e88], R6 ;  /* 0x006e880601007387 */ /* 0x0083e20000100a00 */
[----:B0-----:R-:W3:Y:S01]  /*641b0*/  LDL.LU R4, [R1+0x2a0] ;  /* 0x0002a00001047983 */ /* 0x001ee20000300800 */
[----:B------:R-:W3:Y:S02]  /*641c0*/  LDL.LU R5, [R1+0x2a4] ;  /* 0x0002a40001057983 */ /* 0x000ee40000300800 */
[----:B-1----:R-:W3:Y:S02]  /*641d0*/  LDL.LU R6, [R1+0x2a8] ;  /* 0x0002a80001067983 */ /* 0x002ee40000300800 */
[----:B------:R-:W3:Y:S01]  /*641e0*/  LDL.LU R7, [R1+0x2ac] ;  /* 0x0002ac0001077983 */ /* 0x000ee20000300800 */
        /* <DEDUP_REMOVED lines=33> */
[C---:B----4-:R-:W-:Y:S02]  /*64400*/  HMMA.16816.F32.BF16 R20, R24.reuse, R20, R12 ;  /* 0x000000141814723c */ /* 0x050fe4000004180c */
[----:B------:R-:W4:Y:S11]  /*64410*/  LDL.LU.64 R14, [R1+0x6f00] ;  /* 0x006f0000010e7983 */ /* 0x000f360000300a00 */
[----:B------:R-:W-:Y:S10]  /*64420*/  @!UPT UIADD3 URZ, URZ, URZ, URZ ;  /* 0x0000003f3f3ff290 */ /* 0x000ff4000fffe03f */
[----:B------:R-:W-:Y:S01]  /*64430*/  STL.64 [R1+0x1830], R20 ;  /* 0x0018301401007387 */ /* 0x000fe20000100a00 */
[----:B------:R0:W-:Y:S03]  /*64440*/  STL.64 [R1+0x1838], R22 ;  /* 0x0018381601007387 */ /* 0x0001e60000100a00 */
[----:B0-----:R-:W2:Y:S01]  /*64450*/  LDL.LU.64 R22, [R1+0x6ef8] ;  /* 0x006ef80001167983 */ /* 0x001ea20000300a00 */
        /* <DEDUP_REMOVED lines=11> */
[----:B------:R0:W-:Y:S04]  /*64510*/  STL.64 [R1+0x6df0], R22 ;  /* 0x006df01601007387 */ /* 0x0001e80000100a00 */
[----:B0-----:R-:W2:Y:S01]  /*64520*/  LDL.64 R22, [R1+0x158] ;  /* 0x0001580001167983 */ /* 0x001ea20000100a00 */
[C---:B----4-:R-:W-:Y:S03]  /*64530*/  HMMA.16816.F32.BF16 R12, R16.reuse, R14, R8 ;  /* 0x0000000e100c723c */ /* 0x050fe60000041808 */
[----:B------:R-:W4:Y:S01]  /*64540*/  LDL.LU.64 R10, [R1+0x6ed8] ;  /* 0x006ed800010a7983 */ /* 0x000f220000300a00 */
[----:B------:R-:W4:Y:S11]  /*64550*/  LDL.LU.64 R8, [R1+0x6ed0] ;  /* 0x006ed00001087983 */ /* 0x000f360000300a00 */
[----:B------:R-:W-:Y:S08]  /*64560*/  @!UPT UIADD3 URZ, URZ, URZ, URZ ;  /* 0x0000003f3f3ff290 */ /* 0x000ff0000fffe03f */
        /* <DEDUP_REMOVED lines=22> */
[----:B------:R-:W-:Y:S01]  /*646d0*/  STL.64 [R1+0x1750], R8 ;  /* 0x0017500801007387 */ /* 0x000fe20000100a00 */
[----:B------:R0:W-:Y:S03]  /*646e0*/  STL.64 [R1+0x1758], R10 ;  /* 0x0017580a01007387 */ /* 0x0001e60000100a00 */
[----:B0-----:R-:W3:Y:S01]  /*646f0*/  LDL.LU.64 R10, [R1+0x6e90] ;  /* 0x006e9000010a7983 */ /* 0x001ee20000300a00 */
[----:B------:R0:W-:Y:S02]  /*64700*/  STL.64 [R1+0x6da0], R14 ;  /* 0x006da00e01007387 */ /* 0x0001e40000100a00 */
[----:B------:R-:W4:Y:S02]  /*64710*/  LDL.LU R12, [R1+0x550] ;  /* 0x00055000010c7983 */ /* 0x000f240000300800 */
[----:B------:R-:W4:Y:S01]  /*64720*/  LDL.LU R13, [R1+0x554] ;  /* 0x00055400010d7983 */ /* 0x000f220000300800 */
[----:B0-----:R-:W4:Y:S01]  /*64730*/  LDL.LU R14, [R1+0x558] ;  /* 0x00055800010e7983 */ /* 0x001f220000300800 */
[----:B------:R-:W4:Y:S01]  /*64740*/  LDL.LU R15, [R1+0x55c] ;  /* 0x00055c00010f7983 */ /* 0x000f220000300800 */
[C---:B---3--:R-:W-:Y:S11]  /*64750*/  HMMA.16816.F32.BF16 R4, R16.reuse, R10, R4 ;  /* 0x0000000a1004723c */ /* 0x048ff60000041804 */
[----:B------:R-:W-:Y:S11]  /*64760*/  @!UPT UIADD3 URZ, URZ, URZ, URZ ;  /* 0x0000003f3f3ff290 */ /* 0x000ff6000fffe03f */
[----:B------:R-:W-:Y:S01]  /*64770*/  @!UPT UIADD3 URZ, URZ, URZ, URZ ;  /* 0x0000003f3f3ff290 */ /* 0x000fe2000fffe03f */
[----:B------:R-:W-:Y:S01]  /*64780*/  STL.64 [R1+0x1740], R4 ;  /* 0x0017400401007387 */ /* 0x000fe20000100a00 */
[----:B------:R0:W-:Y:S03]  /*64790*/  STL.64 [R1+0x1748], R6 ;  /* 0x0017480601007387 */ /* 0x0001e60000100a00 */
[----:B0-----:R-:W2:Y:S01]  /*647a0*/  LDL.LU.64 R6, [R1+0x6e88] ;  /* 0x006e880001067983 */ /* 0x001ea20000300a00 */
[----:B------:R0:W-:Y:S03]  /*647b0*/  STL.64 [R1+0x6e38], R10 ;  /* 0x006e380a01007387 */ /* 0x0001e60000100a00 */
[----:B0-----:R-:W3:Y:S04]  /*647c0*/  LDL R10, [R1+0x38] ;  /* 0x00003800010a7983 */ /* 0x001ee80000100800 */
[----:B------:R-:W3:Y:S01]  /*647d0*/  LDL R11, [R1+0x3c] ;  /* 0x00003c00010b7983 */ /* 0x000ee20000100800 */
[C---:B--2---:R-:W-:Y:S03]  /*647e0*/  HMMA.16816.F32.BF16 R24, R16.reuse, R6, R24 ;  /* 0x000000061018723c */ /* 0x044fe60000041818 */
[----:B------:R0:W-:Y:S01]  /*647f0*/  STL.64 [R1+0x6df8], R6 ;  /* 0x006df80601007387 */ /* 0x0001e20000100a00 */
[----:B------:R-:W3:Y:S11]  /*64800*/  LDL.LU R4, [R1+0x560] ;  /* 0x0005600001047983 */ /* 0x000ef60000300800 */
[----:B------:R-:W-:Y:S08]  /*64810*/  @!UPT UIADD3 URZ, URZ, URZ, URZ ;  /* 0x0000003f3f3ff290 */ /* 0x000ff0000fffe03f */
[----:B------:R-:W-:Y:S01]  /*64820*/  STL.64 [R1+0x1730], R24 ;  /* 0x0017301801007387 */ /* 0x000fe20000100a00 */
[----:B------:R-:W-:Y:S02]  /*64830*/  STL.64 [R1+0x1738], R26 ;  /* 0x0017381a01007387 */ /* 0x000fe40000100a00 */
[----:B------:R-:W3:Y:S02]  /*64840*/  LDL.LU R5, [R1+0x564] ;  /* 0x0005640001057983 */ /* 0x000ee40000300800 */
[----:B0-----:R-:W3:Y:S01]  /*64850*/  LDL.LU R6, [R1+0x568] ;  /* 0x0005680001067983 */ /* 0x001ee20000300800 */
[----:B------:R-:W3:Y:S04]  /*64860*/  LDL.LU R7, [R1+0x56c] ;  /* 0x00056c0001077983 */ /* 0x000ee80000300800 */
[----:B------:R-:W0:Y:S01]  /*64870*/  LDSM.16.MT88.4 R24, [R3+0xc100] ;  /* 0x00c100000318783b */ /* 0x000e220000004200 */
[----:B------:R-:W-:Y:S03]  /*64880*/  STL [R1+0x6d80], R3 ;  /* 0x006d800301007387 */ /* 0x000fe60000100800 */
[----:B0-----:R-:W-:Y:S01]  /*64890*/  STL.64 [R1+0x6cb0], R26 ;  /* 0x006cb01a01007387 */ /* 0x001fe20000100a00 */
[----:B------:R0:W-:Y:S01]  /*648a0*/  STL.64 [R1+0x6ca8], R24 ;  /* 0x006ca81801007387 */ /* 0x0001e20000100a00 */
[C---:B---3--:R-:W-:Y:S08]  /*648b0*/  HMMA.16816.F32.BF16 R8, R16.reuse, R10, R4 ;  /* 0x0000000a1008723c */ /* 0x048ff00000041804 */
[----:B----4-:R-:W-:Y:S07]  /*648c0*/  HMMA.16816.F32.BF16 R4, R16, R22, R12 ;  /* 0x000000161004723c */ /* 0x010fee000004180c */
[----:B------:R-:W-:-:S02]  /*648d0*/  IMAD.MOV.U32 R14, RZ, RZ, R2 ;  /* 0x000000ffff0e7224 */ /* 0x000fc400078e0002 */
[----:B------:R-:W-:-:S06]  /*648e0*/  IMAD.MOV.U32 R15, RZ, RZ, R0 ;  /* 0x000000ffff0f7224 */ /* 0x000fcc00078e0000 */
[----:B------:R-:W-:Y:S01]  /*648f0*/  STL.64 [R1+0x1820], R8 ;  /* 0x0018200801007387 */ /* 0x000fe20000100a00 */
[----:B------:R-:W-:Y:S02]  /*64900*/  STL.64 [R1+0x1828], R10 ;  /* 0x0018280a01007387 */ /* 0x000fe40000100a00 */
[----:B0-----:R-:W2:Y:S05]  /*64910*/  LDL.LU R24, [R1+0x220] ;  /* 0x0002200001187983 */ /* 0x001eaa0000300800 */
[----:B------:R-:W-:Y:S01]  /*64920*/  STL.64 [R1+0x1810], R4 ;  /* 0x0018100401007387 */ /* 0x000fe20000100a00 */
[----:B------:R-:W-:Y:S01]  /*64930*/  STL.64 [R1+0x1818], R6 ;  /* 0x0018180601007387 */ /* 0x000fe20000100a00 */
[----:B------:R-:W2:Y:S02]  /*64940*/  LDL.LU R25, [R1+0x224] ;  /* 0x0002240001197983 */ /* 0x000ea40000300800 */
[----:B------:R-:W3:Y:S02]  /*64950*/  LDL.LU R26, [R1+0x228] ;  /* 0x00022800011a7983 */ /* 0x000ee40000300800 */
[----:B------:R-:W3:Y:S01]  /*64960*/  LDL.LU R27, [R1+0x22c] ;  /* 0x00022c00011b7983 */ /* 0x000ee20000300800 */
[----:B------:R0:W-:Y:S04]  /*64970*/  STL.64 [R1+0x6db8], R14 ;  /* 0x006db80e01007387 */ /* 0x0001e80000100a00 */
        /* <DEDUP_REMOVED lines=13> */
[----:B----4-:R-:W-:Y:S03]  /*64a50*/  STL.64 [R1+0x6e00], R4 ;  /* 0x006e000401007387 */ /* 0x010fe60000100a00 */
[----:B0-----:R-:W2:Y:S04]  /*64a60*/  LDL R6, [R1+0xf8] ;  /* 0x0000f80001067983 */ /* 0x001ea80000100800 */
[----:B------:R-:W2:Y:S04]  /*64a70*/  LDL R7, [R1+0xfc] ;  /* 0x0000fc0001077983 */ /* 0x000ea80000100800 */
[----:B--2---:R0:W-:Y:S04]  /*64a80*/  STL.64 [R1+0x6e18], R6 ;  /* 0x006e180601007387 */ /* 0x0041e80000100a00 */
[----:B0-----:R-:W2:Y:S01]  /*64a90*/  LDL.64 R6, [R1+0x108] ;  /* 0x0001080001067983 */ /* 0x001ea20000100a00 */
[----:B------:R-:W-:-:S03]  /*64aa0*/  IMAD.MOV.U32 R3, RZ, RZ, R23 ;  /* 0x000000ffff037224 */ /* 0x000fc600078e0017 */
[----:B--2---:R-:W-:Y:S01]  /*64ab0*/  STL.64 [R1+0x6e30], R6 ;  /* 0x006e300601007387 */ /* 0x004fe20000100a00 */
[----:B------:R-:W2:Y:S03]  /*64ac0*/  LDL.64 R22, [R1+0xe8] ;  /* 0x0000e80001167983 */ /* 0x000ea60000100a00 */
[----:B--2---:R0:W-:Y:S01]  /*64ad0*/  STL.64 [R1+0x6e10], R22 ;  /* 0x006e101601007387 */ /* 0x0041e20000100a00 */
[----:B------:R-:W2:Y:S02]  /*64ae0*/  LDL.LU R20, [R1+0x4f0] ;  /* 0x0004f00001147983 */ /* 0x000ea40000300800 */
[----:B------:R-:W2:Y:S01]  /*64af0*/  LDL.LU R21, [R1+0x4f4] ;  /* 0x0004f40001157983 */ /* 0x000ea20000300800 */
[----:B0-----:R-:W4:Y:S01]  /*64b00*/  LDL.LU R22, [R1+0x4f8] ;  /* 0x0004f80001167983 */ /* 0x001f220000300800 */
[----:B------:R-:W4:Y:S02]  /*64b10*/  LDL.LU R23, [R1+0x4fc] ;  /* 0x0004fc0001177983 */ /* 0x000f240000300800 */
[----:B------:R-:W2:Y:S02]  /*64b20*/  LDL.LU R8, [R1+0x510] ;  /* 0x0005100001087983 */ /* 0x000ea40000300800 */
[----:B------:R-:W2:Y:S01]  /*64b30*/  LDL.LU R9, [R1+0x514] ;  /* 0x0005140001097983 */ /* 0x000ea20000300800 */
[----:B------:R-:W2:Y:S01]  /*64b40*/  LDL.LU R10, [R1+0x518] ;  /* 0x00051800010a7983 */ /* 0x000ea20000300800 */
[----:B------:R-:W2:Y:S03]  /*64b50*/  LDL.LU R11, [R1+0x51c] ;  /* 0x00051c00010b7983 */ /* 0x000ea60000300800 */
[----:B--2---:R0:W-:Y:S01]  /*64b60*/  STL.64 [R1+0x6e48], R10 ;  /* 0x006e480a01007387 */ /* 0x0041e20000100a00 */
[----:B------:R-:W-:Y:S03]  /*64b70*/  STL.64 [R1+0x6e40], R8 ;  /* 0x006e400801007387 */ /* 0x000fe60000100a00 */
[----:B0-----:R-:W2:Y:S04]  /*64b80*/  LDL R10, [R1+0x128] ;  /* 0x00012800010a7983 */ /* 0x001ea80000100800 */
[----:B------:R-:W2:Y:S04]  /*64b90*/  LDL R11, [R1+0x12c] ;  /* 0x00012c00010b7983 */ /* 0x000ea80000100800 */
[----:B--2---:R0:W-:Y:S04]  /*64ba0*/  STL.64 [R1+0x6e58], R10 ;  /* 0x006e580a01007387 */ /* 0x0041e80000100a00 */
[----:B0-----:R-:W2:Y:S04]  /*64bb0*/  LDL.64 R10, [R1+0x138] ;  /* 0x00013800010a7983 */ /* 0x001ea80000100a00 */
[----:B--2---:R-:W-:Y:S01]  /*64bc0*/  STL.64 [R1+0x6e70], R10 ;  /* 0x006e700a01007387 */ /* 0x004fe20000100a00 */
[----:B------:R-:W2:Y:S03]  /*64bd0*/  LDL.64 R6, [R1+0x118] ;  /* 0x0001180001067983 */ /* 0x000ea60000100a00 */
[----:B--2---:R0:W-:Y:S01]  /*64be0*/  STL.64 [R1+0x6e50], R6 ;  /* 0x006e500601007387 */ /* 0x0041e20000100a00 */
[----:B------:R-:W2:Y:S02]  /*64bf0*/  LDL.LU R4, [R1+0x520] ;  /* 0x0005200001047983 */ /* 0x000ea40000300800 */
[----:B------:R-:W2:Y:S01]  /*64c00*/  LDL.LU R5, [R1+0x524] ;  /* 0x0005240001057983 */ /* 0x000ea20000300800 */
[----:B0-----:R-:W2:Y:S01]  /*64c10*/  LDL.LU R6, [R1+0x528] ;  /* 0x0005280001067983 */ /* 0x001ea20000300800 */
[----:B------:R-:W2:Y:S02]  /*64c20*/  LDL.LU R7, [R1+0x52c] ;  /* 0x00052c0001077983 */ /* 0x000ea40000300800 */
[----:B------:R-:W3:Y:S02]  /*64c30*/  LDL R10, [R1+0x148] ;  /* 0x00014800010a7983 */ /* 0x000ee40000100800 */
[----:B------:R-:W3:Y:S01]  /*64c40*/  LDL R11, [R1+0x14c] ;  /* 0x00014c00010b7983 */ /* 0x000ee20000100800 */
        /* <DEDUP_REMOVED lines=18> */
[----:B------:R-:W2:Y:S04]  /*64d70*/  LDL.64 R14, [R1+0x28] ;  /* 0x00002800010e7983 */ /* 0x000ea80000100a00 */
[----:B--2---:R0:W-:Y:S01]  /*64d80*/  STL.64 [R1+0x6de8], R14 ;  /* 0x006de80e01007387 */ /* 0x0041e20000100a00 */
[----:B------:R-:W2:Y:S02]  /*64d90*/  LDL.LU R12, [R1+0x280] ;  /* 0x00028000010c7983 */ /* 0x000ea40000300800 */
[----:B------:R-:W2:Y:S01]  /*64da0*/  LDL.LU R13, [R1+0x284] ;  /* 0x00028400010d7983 */ /* 0x000ea20000300800 */
[----:B0-----:R-:W2:Y:S01]  /*64db0*/  LDL.LU R14, [R1+0x288] ;  /* 0x00028800010e7983 */ /* 0x001ea20000300800 */
[----:B------:R-:W2:Y:S02]  /*64dc0*/  LDL.LU R15, [R1+0x28c] ;  /* 0x00028c00010f7983 */ /* 0x000ea40000300800 */
[----:B---3--:R-:W-:Y:S02]  /*64dd0*/  STL.64 [R1+0x6db0], R26 ;  /* 0x006db01a01007387 */ /* 0x008fe40000100a00 */
[----:B------:R0:W-:Y:S02]  /*64de0*/  STL.64 [R1+0x6da8], R24 ;  /* 0x006da81801007387 */ /* 0x0001e40000100a00 */
[----:B0-----:R-:W3:Y:S01]  /*64df0*/  LDL.LU R24, [R1+0x250] ;  /* 0x0002500001187983 */ /* 0x001ee20000300800 */
[----:B------:R-:W3:Y:S02]  /*64e00*/  LDL.LU R25, [R1+0x254] ;  /* 0x0002540001197983 */ /* 0x000ee40000300800 */
[----:B------:R-:W2:Y:S02]  /*64e10*/  LDL.LU R26, [R1+0x258] ;  /* 0x00025800011a7983 */ /* 0x000ea40000300800 */
[----:B------:R-:W2:Y:S01]  /*64e20*/  LDL.LU R27, [R1+0x25c] ;  /* 0x00025c00011b7983 */ /* 0x000ea20000300800 */
[C---:B------:R-:W-:Y:S01]  /*64e30*/  HMMA.16816.F32.BF16 R8, R16.reuse, R10, R4 ;  /* 0x0000000a1008723c */ /* 0x040fe20000041804 */
[----:B--2---:R-:W-:Y:S01]  /*64e40*/  STL.64 [R1+0x6dc8], R26 ;  /* 0x006dc81a01007387 */ /* 0x004fe20000100a00 */
[----:B---3--:R0:W-:Y:S03]  /*64e50*/  STL.64 [R1+0x6dc0], R24 ;  /* 0x006dc01801007387 */ /* 0x0081e60000100a00 */
[----:B0-----:R-:W2:Y:S01]  /*64e60*/  LDL.LU R24, [R1+0x260] ;  /* 0x0002600001187983 */ /* 0x001ea20000300800 */
[----:B------:R-:W2:Y:S02]  /*64e70*/  LDL.LU R25, [R1+0x264] ;  /* 0x0002640001197983 */ /* 0x000ea40000300800 */
[----:B------:R-:W2:Y:S02]  /*64e80*/  LDL.LU R26, [R1+0x268] ;  /* 0x00026800011a7983 */ /* 0x000ea40000300800 */
[----:B------:R-:W2:Y:S01]  /*64e90*/  LDL.LU R27, [R1+0x26c] ;  /* 0x00026c00011b7983 */ /* 0x000ea20000300800 */
[----:B------:R-:W-:Y:S01]  /*64ea0*/  STL [R1+0x6d84], R3 ;  /* 0x006d840301007387 */ /* 0x000fe20000100800 */
[----:B------:R-:W3:Y:S02]  /*64eb0*/  LDL.LU.64 R6, [R1+0x6e80] ;  /* 0x006e800001067983 */ /* 0x000ee40000300a00 */
[----:B------:R-:W3:Y:S09]  /*64ec0*/  LDL.LU.64 R4, [R1+0x6e78] ;  /* 0x006e780001047983 */ /* 0x000ef20000300a00 */
[----:B------:R-:W-:Y:S01]  /*64ed0*/  STL.64 [R1+0x1800], R8 ;  /* 0x0018000801007387 */ /* 0x000fe20000100a00 */
[----:B------:R0:W-:Y:S04]  /*64ee0*/  STL.64 [R1+0x1808], R10 ;  /* 0x0018080a01007387 */ /* 0x0001e80000100a00 */
[----:B0-----:R-:W3:Y:S02]  /*64ef0*/  LDL.LU.64 R10, [R1+0x6e70] ;  /* 0x006e7000010a7983 */ /* 0x001ee40000300a00 */
        /* <DEDUP_REMOVED lines=52> */
[----:B------:R-:W2:Y:S01]  /*65240*/  LDL.LU.64 R14, [R1+0x6de8] ;  /* 0x006de800010e7983 */ /* 0x000ea20000300a00 */
[----:B------:R-:W-:-:S02]  /*65250*/  IMAD.MOV.U32 R2, RZ, RZ, R22 ;  /* 0x000000ffff027224 */ /* 0x000fc400078e0016 */
[----:B------:R-:W-:Y:S11]  /*65260*/  IMAD.MOV.U32 R0, RZ, RZ, R23 ;  /* 0x000000ffff007224 */ /* 0x000ff600078e0017 */
[----:B------:R-:W-:Y:S08]  /*65270*/  @!UPT UIADD3 URZ, URZ, URZ, URZ ;  /* 0x0000003f3f3ff290 */ /* 0x000ff0000fffe03f */
[----:B------:R0:W-:Y:S01]  /*65280*/  STL.64 [R1+0x1710], R16 ;  /* 0x0017101001007387 */ /* 0x0001e20000100a00 */
[----:B------:R1:W-:Y:S02]  /*65290*/  STL.64 [R1+0x1718], R18 ;  /* 0x0017181201007387 */ /* 0x0003e40000100a00 */
[----:B------:R-:W2:Y:S02]  /*652a0*/  LDL.LU.64 R22, [R1+0x6de0] ;  /* 0x006de00001167983 */ /* 0x000ea40000300a00 */
[----:B------:R-:W2:Y:S01]  /*652b0*/  LDL.LU.64 R20, [R1+0x6dd8] ;  /* 0x006dd80001147983 */ /* 0x000ea20000300a00 */
[----:B0-----:R-:W2:Y:S01]  /*652c0*/  LDL.LU R16, [R1+0x270] ;  /* 0x0002700001107983 */ /* 0x001ea20000300800 */
[----:B------:R-:W2:Y:S02]  /*652d0*/  LDL.LU R17, [R1+0x274] ;  /* 0x0002740001117983 */ /* 0x000ea40000300800 */
[----:B-1----:R-:W2:Y:S02]  /*652e0*/  LDL.LU R18, [R1+0x278] ;  /* 0x0002780001127983 */ /* 0x002ea40000300800 */
[----:B------:R-:W2:Y:S02]  /*652f0*/  LDL.LU R19, [R1+0x27c] ;  /* 0x00027c0001137983 */ /* 0x000ea40000300800 */
        /* <DEDUP_REMOVED lines=30> */
[----:B------:R-:W4:Y:S02]  /*654e0*/  LDL.LU.64 R24, [R1+0x6d90] ;  /* 0x006d900001187983 */ /* 0x000f240000300a00 */
[----:B------:R0:W-:Y:S02]  /*654f0*/  STL.64 [R1+0x6c68], R14 ;  /* 0x006c680e01007387 */ /* 0x0001e40000100a00 */
[----:B------:R-:W2:Y:S01]  /*65500*/  LDL.LU R12, [R1+0x230] ;  /* 0x00023000010c7983 */ /* 0x000ea20000300800 */
[----:B------:R-:W2:Y:S04]  /*65510*/  LDL.LU R13, [R1+0x234] ;  /* 0x00023400010d7983 */ /* 0x000ea80000300800 */
[----:B0-----:R-:W2:Y:S01]  /*65520*/  LDL.LU R14, [R1+0x238] ;  /* 0x00023800010e7983 */ /* 0x001ea20000300800 */
[----:B------:R-:W2:Y:S02]  /*65530*/  LDL.LU R15, [R1+0x23c] ;  /* 0x00023c00010f7983 */ /* 0x000ea40000300800 */
[----:B---3--:R-:W-:Y:S01]  /*65540*/  STL.64 [R1+0x6d48], R10 ;  /* 0x006d480a01007387 */ /* 0x008fe20000100a00 */
[C---:B----4-:R-:W-:Y:S08]  /*65550*/  HMMA.16816.F32.BF16 R24, R20.reuse, R6, R24 ;  /* 0x000000061418723c */ /* 0x050ff00000041818 */
[----:B--2---:R-:W-:Y:S11]  /*65560*/  HMMA.16816.F32.BF16 R12, R20, R10, R12 ;  /* 0x0000000a140c723c */ /* 0x004ff6000004180c */
[----:B------:R-:W-:Y:S11]  /*65570*/  @!UPT UIADD3 URZ, URZ, URZ, URZ ;  /* 0x0000003f3f3ff290 */ /* 0x000ff6000fffe03f */
[----:B------:R-:W-:Y:S01]  /*65580*/  @!UPT UIADD3 URZ, URZ, URZ, URZ ;  /* 0x0000003f3f3ff290 */ /* 0x000fe2000fffe03f */
[----:B------:R0:W-:Y:S01]  /*65590*/  STL.64 [R1+0x16c0], R12 ;  /* 0x0016c00c01007387 */ /* 0x0001e20000100a00 */
[----:B------:R1:W-:Y:S02]  /*655a0*/  STL.64 [R1+0x16c8], R14 ;  /* 0x0016c80e01007387 */ /* 0x0003e40000100a00 */
[----:B------:R-:W-:Y:S01]  /*655b0*/  STL.64 [R1+0x6cd8], R6 ;  /* 0x006cd80601007387 */ /* 0x000fe20000100a00 */
[----:B0-----:R-:W2:Y:S01]  /*655c0*/  LDL.LU R12, [R1+0x1e0] ;  /* 0x0001e000010c7983 */ /* 0x001ea20000300800 */
[----:B------:R-:W-:Y:S02]  /*655d0*/  STL.64 [R1+0x16b0], R24 ;  /* 0x0016b01801007387 */ /* 0x000fe40000100a00 */
[----:B------:R-:W-:Y:S02]  /*655e0*/  STL.64 [R1+0x16b8], R26 ;  /* 0x0016b81a01007387 */ /* 0x000fe40000100a00 */
[----:B------:R-:W2:Y:S01]  /*655f0*/  LDL.LU R13, [R1+0x1e4] ;  /* 0x0001e400010d7983 */ /* 0x000ea20000300800 */
[----:B-1----:R-:W3:Y:S01]  /*65600*/  LDL.LU R14, [R1+0x1e8] ;  /* 0x0001e800010e7983 */ /* 0x002ee20000300800 */
[----:B------:R-:W3:Y:S03]  /*65610*/  LDL.LU R15, [R1+0x1ec] ;  /* 0x0001ec00010f7983 */ /* 0x000ee60000300800 */
[----:B---3--:R0:W-:Y:S01]  /*65620*/  STL.64 [R1+0x6c78], R14 ;  /* 0x006c780e01007387 */ /* 0x0081e20000100a00 */
[----:B--2---:R-:W-:Y:S02]  /*65630*/  STL.64 [R1+0x6c70], R12 ;  /* 0x006c700c01007387 */ /* 0x004fe40000100a00 */
[----:B0-----:R-:W-:-:S02]  /*65640*/  IMAD.MOV.U32 R14, RZ, RZ, R19 ;  /* 0x000000ffff0e7224 */ /* 0x001fc400078e0013 */
[----:B------:R-:W-:-:S05]  /*65650*/  IMAD.MOV.U32 R15, RZ, RZ, R18 ;  /* 0x000000ffff0f7224 */ /* 0x000fca00078e0012 */
[----:B------:R0:W-:Y:S02]  /*65660*/  STL.64 [R1+0x6c90], R14 ;  /* 0x006c900e01007387 */ /* 0x0001e40000100a00 */
[----:B0-----:R-:W-:Y:S02]  /*65670*/  IMAD.MOV.U32 R14, RZ, RZ, R17 ;  /* 0x000000ffff0e7224 */ /* 0x001fe400078e0011 */
        /* <DEDUP_REMOVED lines=8> */
[----:B---3--:R-:W-:Y:S01]  /*65700*/  STL.64 [R1+0x6cc8], R26 ;  /* 0x006cc81a01007387 */ /* 0x008fe20000100a00 */
[----:B--2---:R-:W-:Y:S02]  /*65710*/  STL.64 [R1+0x6cc0], R24 ;  /* 0x006cc01801007387 */ /* 0x004fe40000100a00 */
[----:B------:R-:W2:Y:S02]  /*65720*/  LDL.LU R4, [R1+0x460] ;  /* 0x0004600001047983 */ /* 0x000ea40000300800 */
[----:B------:R-:W2:Y:S01]  /*65730*/  LDL.LU R5, [R1+0x464] ;  /* 0x0004640001057983 */ /* 0x000ea20000300800 */
[----:B------:R-:W3:Y:S01]  /*65740*/  LDL.LU R6, [R1+0x468] ;  /* 0x0004680001067983 */ /* 0x000ee20000300800 */
[----:B------:R-:W3:Y:S03]  /*65750*/  LDL.LU R7, [R1+0x46c] ;  /* 0x00046c0001077983 */ /* 0x000ee60000300800 */
[----:B---3--:R0:W-:Y:S01]  /*65760*/  STL.64 [R1+0x6ce8], R6 ;  /* 0x006ce80601007387 */ /* 0x0081e20000100a00 */
[----:B--2---:R-:W-:Y:S02]  /*65770*/  STL.64 [R1+0x6ce0], R4 ;  /* 0x006ce00401007387 */ /* 0x004fe40000100a00 */
[----:B0-----:R-:W-:-:S02]  /*65780*/  IMAD.MOV.U32 R6, RZ, RZ, R29 ;  /* 0x000000ffff067224 */ /* 0x001fc400078e001d */
[----:B------:R-:W-:Y:S01]  /*65790*/  IMAD.MOV.U32 R7, RZ, RZ, R3 ;  /* 0x000000ffff077224 */ /* 0x000fe200078e0003 */
[----:B------:R-:W2:Y:S01]  /*657a0*/  LDL.LU R29, [R1+0x6d88] ;  /* 0x006d8800011d7983 */ /* 0x000ea20000300800 */
[----:B------:R-:W3:Y:S03]  /*657b0*/  LDL.LU R3, [R1+0x6d84] ;  /* 0x006d840001037983 */ /* 0x000ee60000300800 */
[----:B------:R-:W-:Y:S01]  /*657c0*/  STL.64 [R1+0x6cf8], R6 ;  /* 0x006cf80601007387 */ /* 0x000fe20000100a00 */
[----:B------:R0:W-:Y:S03]  /*657d0*/  STL.64 [R1+0x6cd0], R14 ;  /* 0x006cd00e01007387 */ /* 0x0001e60000100a00 */
[----:B0-----:R-:W4:Y:S04]  /*657e0*/  LDL.64 R14, [R1+0xf8] ;  /* 0x0000f800010e7983 */ /* 0x001f280000100a00 */
[----:B----4-:R0:W-:Y:S01]  /*657f0*/  STL.64 [R1+0x6cf0], R14 ;  /* 0x006cf00e01007387 */ /* 0x0101e20000100a00 */
[----:B------:R-:W4:Y:S02]  /*65800*/  LDL.LU R12, [R1+0x470] ;  /* 0x00047000010c7983 */ /* 0x000f240000300800 */
[----:B------:R-:W4:Y:S01]  /*65810*/  LDL.LU R13, [R1+0x474] ;  /* 0x00047400010d7983 */ /* 0x000f220000300800 */
[----:B0-----:R-:W2:Y:S01]  /*65820*/  LDL.LU R14, [R1+0x478] ;  /* 0x00047800010e7983 */ /* 0x001ea20000300800 */
        /* <DEDUP_REMOVED lines=8> */
[----:B------:R-:W4:Y:S03]  /*658b0*/  LDL.LU R11, [R1+0x4bc] ;  /* 0x0004bc00010b7983 */ /* 0x000f260000300800 */
[----:B----4-:R0:W-:Y:S01]  /*658c0*/  STL.64 [R1+0x6d58], R10 ;  /* 0x006d580a01007387 */ /* 0x0101e20000100a00 */
[----:B--2---:R-:W-:Y:S03]  /*658d0*/  STL.64 [R1+0x6d50], R8 ;  /* 0x006d500801007387 */ /* 0x004fe60000100a00 */
[----:B0-----:R-:W2:Y:S01]  /*658e0*/  LDL R10, [R1+0x158] ;  /* 0x00015800010a7983 */ /* 0x001ea20000100800 */
[----:B---3--:R-:W-:-:S02]  /*658f0*/  IMAD.MOV.U32 R11, RZ, RZ, R3 ;  /* 0x000000ffff0b7224 */ /* 0x008fc400078e0003 */
[----:B------:R-:W3:Y:S03]  /*65900*/  LDL.LU R3, [R1+0x6d80] ;  /* 0x006d800001037983 */ /* 0x000ee60000300800 */
[----:B--2---:R-:W-:Y:S01]  /*65910*/  STL.64 [R1+0x6d68], R10 ;  /* 0x006d680a01007387 */ /* 0x004fe20000100a00 */
[----:B------:R0:W-:Y:S03]  /*65920*/  STL.64 [R1+0x6d10], R6 ;  /* 0x006d100601007387 */ /* 0x0001e60000100a00 */
[----:B---3--:R-:W1:Y:S04]  /*65930*/  LDSM.16.MT88.4 R16, [R3+0xc180] ;  /* 0x00c180000310783b */ /* 0x008e680000004200 */
[----:B0-----:R-:W2:Y:S04]  /*65940*/  LDL.64 R6, [R1+0x128] ;  /* 0x0001280001067983 */ /* 0x001ea80000100a00 */
[----:B--2---:R0:W-:Y:S01]  /*65950*/  STL.64 [R1+0x6d28], R6 ;  /* 0x006d280601007387 */ /* 0x0041e20000100a00 */
[----:B------:R-:W2:Y:S02]  /*65960*/  LDL.LU R12, [R1+0x480] ;  /* 0x00048000010c7983 */ /* 0x000ea40000300800 */
[----:B------:R-:W2:Y:S02]  /*65970*/  LDL.LU R13, [R1+0x484] ;  /* 0x00048400010d7983 */ /* 0x000ea40000300800 */
[----:B------:R-:W3:Y:S01]  /*65980*/  LDL.LU R14, [R1+0x488] ;  /* 0x00048800010e7983 */ /* 0x000ee20000300800 */
[----:B------:R-:W3:Y:S01]  /*65990*/  LDL.LU R15, [R1+0x48c] ;  /* 0x00048c00010f7983 */ /* 0x000ee20000300800 */
[----:B------:R-:W4:Y:S02]  /*659a0*/  LDL R10, [R1+0x38] ;  /* 0x00003800010a7983 */ /* 0x000f240000100800 */
[----:B------:R-:W4:Y:S02]  /*659b0*/  LDL R11, [R1+0x3c] ;  /* 0x00003c00010b7983 */ /* 0x000f240000100800 */
        /* <DEDUP_REMOVED lines=8> */
[----:B------:R-:W2:Y:S03]  /*65a40*/  LDL.LU R7, [R1+0x4cc] ;  /* 0x0004cc0001077983 */ /* 0x000ea60000300800 */
[----:B--2---:R-:W-:Y:S01]  /*65a50*/  STL.64 [R1+0x6d78], R6 ;  /* 0x006d780601007387 */ /* 0x004fe20000100a00 */
[----:B------:R0:W-:Y:S03]  /*65a60*/  STL.64 [R1+0x6d70], R4 ;  /* 0x006d700401007387 */ /* 0x0001e60000100a00 */
        /* <DEDUP_REMOVED lines=21> */
[----:B-1----:R-:W-:Y:S01]  /*65bc0*/  STL.64 [R1+0x6bc0], R18 ;  /* 0x006bc01201007387 */ /* 0x002fe20000100a00 */
[----:B------:R-:W-:Y:S02]  /*65bd0*/  STL.64 [R1+0x6bb8], R16 ;  /* 0x006bb81001007387 */ /* 0x000fe40000100a00 */
[----:B------:R-:W4:Y:S02]  /*65be0*/  LDL.LU.64 R6, [R1+0x6d78] ;  /* 0x006d780001067983 */ /* 0x000f240000300a00 */
[----:B------:R-:W4:Y:S01]  /*65bf0*/  LDL.LU.64 R4, [R1+0x6d70] ;  /* 0x006d700001047983 */ /* 0x000f220000300a00 */
        /* <DEDUP_REMOVED lines=13> */
[----:B------:R-:W-:Y:S01]  /*65cd0*/  STL.64 [R1+0x1690], R8 ;  /* 0x0016900801007387 */ /* 0x000fe20000100a00 */
[----:B------:R0:W-:Y:S03]  /*65ce0*/  STL.64 [R1+0x1698], R10 ;  /* 0x0016980a01007387 */ /* 0x0001e60000100a00 */
[----:B0-----:R-:W4:Y:S01]  /*65cf0*/  LDL.LU.64 R10, [R1+0x6d48] ;  /* 0x006d4800010a7983 */ /* 0x001f220000300a00 */
[----:B------:R-:W-:Y:S02]  /*65d00*/  IMAD.MOV.U32 R9, RZ, RZ, R6 ;  /* 0x000000ffff097224 */ /* 0x000fe400078e0006 */
[----:B------:R-:W-:Y:S02]  /*65d10*/  IMAD.MOV.U32 R8, RZ, RZ, R7 ;  /* 0x000000ffff087224 */ /* 0x000fe400078e0007 */
[----:B------:R-:W2:Y:S04]  /*65d20*/  LDL.LU.64 R6, [R1+0x6d40] ;  /* 0x006d400001067983 */ /* 0x000ea80000300a00 */
[----:B----4-:R-:W-:Y:S01]  /*65d30*/  STL.64 [R1+0x6c88], R10 ;  /* 0x006c880a01007387 */ /* 0x010fe20000100a00 */
[----:B------:R0:W-:Y:S03]  /*65d40*/  STL.64 [R1+0x6c80], R8 ;  /* 0x006c800801007387 */ /* 0x0001e60000100a00 */
[----:B0-----:R-:W4:Y:S01]  /*65d50*/  LDL.LU R8, [R1+0x1f0] ;  /* 0x0001f00001087983 */ /* 0x001f220000300800 */
[----:B------:R-:W4:Y:S02]  /*65d60*/  LDL.LU R9, [R1+0x1f4] ;  /* 0x0001f40001097983 */ /* 0x000f240000300800 */
[----:B------:R-:W3:Y:S02]  /*65d70*/  LDL.LU R10, [R1+0x1f8] ;  /* 0x0001f800010a7983 */ /* 0x000ee40000300800 */
[----:B------:R-:W3:Y:S01]  /*65d80*/  LDL.LU R11, [R1+0x1fc] ;  /* 0x0001fc00010b7983 */ /* 0x000ee20000300800 */
[----:B--2---:R-:W-:Y:S01]  /*65d90*/  HMMA.16816.F32.BF16 R4, R20, R6, R12 ;  /* 0x000000061404723c */ /* 0x004fe2000004180c */
[----:B---3--:R-:W-:Y:S01]  /*65da0*/  STL.64 [R1+0x6ca0], R10 ;  /* 0x006ca00a01007387 */ /* 0x008fe20000100a00 */
[----:B----4-:R0:W-:Y:S03]  /*65db0*/  STL.64 [R1+0x6c98], R8 ;  /* 0x006c980801007387 */ /* 0x0101e60000100a00 */
        /* <DEDUP_REMOVED lines=8> */
[----:B0-----:R-:W3:Y:S01]  /*65e40*/  LDL.LU.64 R6, [R1+0x6d28] ;  /* 0x006d280001067983 */ /* 0x001ee20000300a00 */
[----:B------:R-:W-:-:S02]  /*65e50*/  IMAD.MOV.U32 R18, RZ, RZ, R2 ;  /* 0x000000ffff127224 */ /* 0x000fc400078e0002 */
[----:B------:R-:W-:Y:S01]  /*65e60*/  IMAD.MOV.U32 R19, RZ, RZ, R0 ;  /* 0x000000ffff137224 */ /* 0x000fe200078e0000 */
        /* <DEDUP_REMOVED lines=31> */
[----:B------:R-:W4:Y:S03]  /*66060*/  LDL.LU.64 R14, [R1+0x6cd0] ;  /* 0x006cd000010e7983 */ /* 0x000f260000300a00 */
[----:B------:R-:W-:Y:S01]  /*66070*/  STL [R1+0x6bf0], R4 ;  /* 0x006bf00401007387 */ /* 0x000fe20000100800 */
[C---:B----4-:R-:W-:Y:S03]  /*66080*/  HMMA.16816.F32.BF16 R12, R20.reuse, R14, R24 ;  /* 0x0000000e140c723c */ /* 0x050fe60000041818 */
[----:B------:R-:W4:Y:S01]  /*66090*/  LDL.LU.64 R26, [R1+0x6cc8] ;  /* 0x006cc800011a7983 */ /* 0x000f220000300a00 */
[----:B------:R-:W4:Y:S11]  /*660a0*/  LDL.LU.64 R24, [R1+0x6cc0] ;  /* 0x006cc00001187983 */ /* 0x000f360000300a00 */
[----:B------:R-:W-:Y:S08]  /*660b0*/  @!UPT UIADD3 URZ, URZ, URZ, URZ ;  /* 0x0000003f3f3ff290 */ /* 0x000ff0000fffe03f */
[----:B------:R-:W-:Y:S01]  /*660c0*/  STL.64 [R1+0x1630], R12 ;  /* 0x0016300c01007387 */ /* 0x000fe20000100a00 */
[----:B------:R0:W-:Y:S03]  /*660d0*/  STL.64 [R1+0x1638], R14 ;  /* 0x0016380e01007387 */ /* 0x0001e60000100a00 */
[----:B0-----:R-:W2:Y:S01]  /*660e0*/  LDL.LU.64 R14, [R1+0x6cb8] ;  /* 0x006cb800010e7983 */ /* 0x001ea20000300a00 */
[----:B----4-:R-:W-:Y:S03]  /*660f0*/  HMMA.16816.F32.BF16 R20, R20, R18, R24 ;  /* 0x000000121414723c */ /* 0x010fe60000041818 */
[----:B------:R-:W2:Y:S01]  /*66100*/  LDL.LU.64 R26, [R1+0x6cb0] ;  /* 0x006cb000011a7983 */ /* 0x000ea20000300a00 */
[----:B------:R-:W2:Y:S11]  /*66110*/  LDL.LU.64 R24, [R1+0x6ca8] ;  /* 0x006ca80001187983 */ /* 0x000eb60000300a00 */
[----:B------:R-:W-:Y:S08]  /*66120*/  @!UPT UIADD3 URZ, URZ, URZ, URZ ;  /* 0x0000003f3f3ff290 */ /* 0x000ff0000fffe03f */
[----:B------:R0:W-:Y:S01]  /*66130*/  STL.64 [R1+0x1610], R20 ;  /* 0x0016101401007387 */ /* 0x0001e20000100a00 */
[----:B------:R1:W-:Y:S03]  /*66140*/  STL.64 [R1+0x1618], R22 ;  /* 0x0016181601007387 */ /* 0x0003e60000100a00 */
[----:B0-----:R-:W4:Y:S01]  /*66150*/  LDL.LU R20, [R1+0x1d0] ;  /* 0x0001d00001147983 */ /* 0x001f220000300800 */
[----:B------:R-:W4:Y:S02]  /*66160*/  LDL.LU R21, [R1+0x1d4] ;  /* 0x0001d40001157983 */ /* 0x000f240000300800 */
[----:B-1----:R-:W4:Y:S02]  /*66170*/  LDL.LU R22, [R1+0x1d8] ;  /* 0x0001d80001167983 */ /* 0x002f240000300800 */
[----:B------:R-:W4:Y:S01]  /*66180*/  LDL.LU R23, [R1+0x1dc] ;  /* 0x0001dc0001177983 */ /* 0x000f220000300800 */
[----:B------:R0:W-:Y:S04]  /*66190*/  STL.64 [R1+0x6bd0], R18 ;  /* 0x006bd01201007387 */ /* 0x0001e80000100a00 */
[----:B0-----:R-:W3:Y:S01]  /*661a0*/  LDL.64 R18, [R1+0x8] ;  /* 0x0000080001127983 */ /* 0x001ee20000100a00 */
[C---:B--2---:R-:W-:Y:S03]  /*661b0*/  HMMA.16816.F32.BF16 R12, R24.reuse, R14, R8 ;  /* 0x0000000e180c723c */ /* 0x044fe60000041808 */
[----:B------:R-:W2:Y:S01]  /*661c0*/  LDL.LU.64 R10, [R1+0x6ca0] ;  /* 0x006ca000010a7983 */ /* 0x000ea20000300a00 */
[----:B------:R-:W2:Y:S11]  /*661d0*/  LDL.LU.64 R8, [R1+0x6c98] ;  /* 0x006c980001087983 */ /* 0x000eb60000300a00 */
[----:B------:R-:W-:Y:S08]  /*661e0*/  @!UPT UIADD3 URZ, URZ, URZ, URZ ;  /* 0x0000003f3f3ff290 */ /* 0x000ff0000fffe03f */
        /* <DEDUP_REMOVED lines=18> */
[----:B------:R-:W-:Y:S03]  /*66310*/  STL.64 [R1+0x6c60], R6 ;  /* 0x006c600601007387 */ /* 0x000fe60000100a00 */
[----:B------:R4:W-:Y:S01]  /*66320*/  STL.64 [R1+0x6c58], R4 ;  /* 0x006c580401007387 */ /* 0x0009e20000100a00 */
[----:B------:R-:W3:Y:S01]  /*66330*/  LDL.LU R16, [R1+0x410] ;  /* 0x0004100001107983 */ /* 0x000ee20000300800 */
[----:B----4-:R-:W-:Y:S11]  /*66340*/  HMMA.16816.F32.BF16 R4, R24, R14, R20 ;  /* 0x0000000e1804723c */ /* 0x010ff60000041814 */
[----:B------:R-:W-:Y:S11]  /*66350*/  @!UPT UIADD3 URZ, URZ, URZ, URZ ;  /* 0x0000003f3f3ff290 */ /* 0x000ff6000fffe03f */
[----:B------:R-:W-:Y:S01]  /*66360*/  @!UPT UIADD3 URZ, URZ, URZ, URZ ;  /* 0x0000003f3f3ff290 */ /* 0x000fe2000fffe03f */
[----:B------:R0:W-:Y:S01]  /*66370*/  STL.64 [R1+0x15d0], R4 ;  /* 0x0015d00401007387 */ /* 0x0001e20000100a00 */
[----:B------:R1:W-:Y:S02]  /*66380*/  STL.64 [R1+0x15d8], R6 ;  /* 0x0015d80601007387 */ /* 0x0003e40000100a00 */
[----:B------:R-:W3:Y:S02]  /*66390*/  LDL.LU R17, [R1+0x414] ;  /* 0x0004140001117983 */ /* 0x000ee40000300800 */
[----:B------:R-:W4:Y:S01]  /*663a0*/  LDL.LU R18, [R1+0x418] ;  /* 0x0004180001127983 */ /* 0x000f220000300800 */
[----:B------:R-:W4:Y:S04]  /*663b0*/  LDL.LU R19, [R1+0x41c] ;  /* 0x00041c0001137983 */ /* 0x000f280000300800 */
[----:B----4-:R2:W-:Y:S01]  /*663c0*/  STL.64 [R1+0x6c18], R18 ;  /* 0x006c181201007387 */ /* 0x0105e20000100a00 */
[----:B---3--:R-:W-:Y:S02]  /*663d0*/  STL.64 [R1+0x6c10], R16 ;  /* 0x006c101001007387 */ /* 0x008fe40000100a00 */
[----:B------:R-:W3:Y:S02]  /*663e0*/  LDL.LU R20, [R1+0x1b0] ;  /* 0x0001b00001147983 */ /* 0x000ee40000300800 */
[----:B------:R-:W3:Y:S01]  /*663f0*/  LDL.LU R21, [R1+0x1b4] ;  /* 0x0001b40001157983 */ /* 0x000ee20000300800 */
[----:B------:R-:W3:Y:S01]  /*66400*/  LDL.LU R22, [R1+0x1b8] ;  /* 0x0001b80001167983 */ /* 0x000ee20000300800 */
[----:B------:R-:W3:Y:S02]  /*66410*/  LDL.LU R23, [R1+0x1bc] ;  /* 0x0001bc0001177983 */ /* 0x000ee40000300800 */
[----:B0-----:R-:W4:Y:S02]  /*66420*/  LDL.LU R4, [R1+0x1c0] ;  /* 0x0001c00001047983 */ /* 0x001f240000300800 */
[----:B------:R-:W4:Y:S01]  /*66430*/  LDL.LU R5, [R1+0x1c4] ;  /* 0x0001c40001057983 */ /* 0x000f220000300800 */
[----:B-1----:R-:W4:Y:S01]  /*66440*/  LDL.LU R6, [R1+0x1c8] ;  /* 0x0001c80001067983 */ /* 0x002f220000300800 */
[----:B------:R-:W4:Y:S02]  /*66450*/  LDL.LU R7, [R1+0x1cc] ;  /* 0x0001cc0001077983 */ /* 0x000f240000300800 */
[----:B--2---:R-:W-:-:S02]  /*66460*/  IMAD.MOV.U32 R18, RZ, RZ, R9 ;  /* 0x000000ffff127224 */ /* 0x004fc400078e0009 */
[----:B------:R-:W-:-:S05]  /*66470*/  IMAD.MOV.U32 R19, RZ, RZ, R8 ;  /* 0x000000ffff137224 */ /* 0x000fca00078e0008 */
[----:B------:R0:W-:Y:S04]  /*66480*/  STL.64 [R1+0x6c28], R18 ;  /* 0x006c281201007387 */ /* 0x0001e80000100a00 */
[----:B0-----:R-:W2:Y:S04]  /*66490*/  LDL.64 R18, [R1+0x158] ;  /* 0x0001580001127983 */ /* 0x001ea80000100a00 */
[----:B--2---:R0:W-:Y:S04]  /*664a0*/  STL.64 [R1+0x6c40], R18 ;  /* 0x006c401201007387 */ /* 0x0041e80000100a00 */
[----:B0-----:R-:W2:Y:S01]  /*664b0*/  LDL.64 R18, [R1+0x38] ;  /* 0x0000380001127983 */ /* 0x001ea20000100a00 */
[----:B------:R0:W-:Y:S03]  /*664c0*/  STL.64 [R1+0x6bd8], R14 ;  /* 0x006bd80e01007387 */ /* 0x0001e60000100a00 */
[----:B0-----:R-:W2:Y:S04]  /*664d0*/  LDL.64 R14, [R1+0x118] ;  /* 0x00011800010e7983 */ /* 0x001ea80000100a00 */
[----:B--2---:R0:W-:Y:S01]  /*664e0*/  STL.64 [R1+0x6bf8], R14 ;  /* 0x006bf80e01007387 */ /* 0x0041e20000100a00 */
[----:B------:R-:W2:Y:S02]  /*664f0*/  LDL.LU R12, [R1+0x400] ;  /* 0x00040000010c7983 */ /* 0x000ea40000300800 */
[----:B------:R-:W2:Y:S01]  /*66500*/  LDL.LU R13, [R1+0x404] ;  /* 0x00040400010d7983 */ /* 0x000ea20000300800 */
[----:B0-----:R-:W2:Y:S01]  /*66510*/  LDL.LU R14, [R1+0x408] ;  /* 0x00040800010e7983 */ /* 0x001ea20000300800 */
[----:B------:R-:W2:Y:S03]  /*66520*/  LDL.LU R15, [R1+0x40c] ;  /* 0x00040c00010f7983 */ /* 0x000ea60000300800 */
[----:B--2---:R0:W-:Y:S01]  /*66530*/  STL.64 [R1+0x6c08], R14 ;  /* 0x006c080e01007387 */ /* 0x0041e20000100a00 */
[----:B------:R1:W-:Y:S03]  /*66540*/  STL.64 [R1+0x6c00], R12 ;  /* 0x006c000c01007387 */ /* 0x0003e60000100a00 */
[----:B0-----:R-:W2:Y:S04]  /*66550*/  LDL.64 R14, [R1+0x138] ;  /* 0x00013800010e7983 */ /* 0x001ea80000100a00 */
[----:B--2---:R0:W-:Y:S01]  /*66560*/  STL.64 [R1+0x6c20], R14 ;  /* 0x006c200e01007387 */ /* 0x0041e20000100a00 */
[----:B-1----:R-:W2:Y:S02]  /*66570*/  LDL.LU R12, [R1+0x420] ;  /* 0x00042000010c7983 */ /* 0x002ea40000300800 */
[----:B------:R-:W2:Y:S01]  /*66580*/  LDL.LU R13, [R1+0x424] ;  /* 0x00042400010d7983 */ /* 0x000ea20000300800 */
[----:B0-----:R-:W2:Y:S01]  /*66590*/  LDL.LU R14, [R1+0x428] ;  /* 0x00042800010e7983 */ /* 0x001ea20000300800 */
[----:B------:R-:W2:Y:S01]  /*665a0*/  LDL.LU R15, [R1+0x42c] ;  /* 0x00042c00010f7983 */ /* 0x000ea20000300800 */
[----:B----4-:R-:W-:Y:S02]  /*665b0*/  HMMA.16816.F32.BF16 R4, R24, R10, R4 ;  /* 0x0000000a1804723c */ /* 0x010fe40000041804 */
        /* <DEDUP_REMOVED lines=16> */
[----:B------:R0:W-:Y:S02]  /*666c0*/  STL.64 [R1+0x6b78], R10 ;  /* 0x006b780a01007387 */ /* 0x0001e40000100a00 */
[----:B------:R-:W4:Y:S01]  /*666d0*/  LDL.LU R8, [R1+0x3f0] ;  /* 0x0003f00001087983 */ /* 0x000f220000300800 */
[----:B------:R-:W4:Y:S04]  /*666e0*/  LDL.LU R9, [R1+0x3f4] ;  /* 0x0003f40001097983 */ /* 0x000f280000300800 */
[----:B0-----:R-:W4:Y:S01]  /*666f0*/  LDL.LU R10, [R1+0x3f8] ;  /* 0x0003f800010a7983 */ /* 0x001f220000300800 */
[----:B------:R-:W4:Y:S02]  /*66700*/  LDL.LU R11, [R1+0x3fc] ;  /* 0x0003fc00010b7983 */ /* 0x000f240000300800 */
[----:B------:R-:W-:-:S02]  /*66710*/  IMAD.MOV.U32 R29, RZ, RZ, R18 ;  /* 0x000000ffff1d7224 */ /* 0x000fc400078e0012 */
[----:B------:R-:W-:Y:S01]  /*66720*/  IMAD.MOV.U32 R28, RZ, RZ, R19 ;  /* 0x000000ffff1c7224 */ /* 0x000fe200078e0013 */
[C---:B---3--:R-:W-:Y:S01]  /*66730*/  HMMA.16816.F32.BF16 R20, R24.reuse, R6, R20 ;  /* 0x000000061814723c */ /* 0x048fe20000041814 */
[----:B------:R-:W-:Y:S07]  /*66740*/  STL.64 [R1+0x6b70], R6 ;  /* 0x006b700601007387 */ /* 0x000fee0000100a00 */
[----:B--2---:R-:W-:Y:S11]  /*66750*/  HMMA.16816.F32.BF16 R12, R24, R18, R12 ;  /* 0x00000012180c723c */ /* 0x004ff6000004180c */
[----:B------:R-:W-:Y:S04]  /*66760*/  @!UPT UIADD3 URZ, URZ, URZ, URZ ;  /* 0x0000003f3f3ff290 */ /* 0x000fe8000fffe03f */
[----:B------:R-:W-:Y:S01]  /*66770*/  STL.64 [R1+0xcf0], R20 ;  /* 0x000cf01401007387 */ /* 0x000fe20000100a00 */
[----:B------:R-:W-:Y:S02]  /*66780*/  STL.64 [R1+0xcf8], R22 ;  /* 0x000cf81601007387 */ /* 0x000fe40000100a00 */
[----:B------:R-:W0:Y:S02]  /*66790*/  LDSM.16.MT88.4 R20, [R3+0xc200] ;  /* 0x00c200000314783b */ /* 0x000e240000004200 */
[----:B0-----:R-:W-:Y:S02]  /*667a0*/  STL.64 [R1+0x6ab0], R22 ;  /* 0x006ab01601007387 */ /* 0x001fe40000100a00 */
[----:B------:R-:W-:Y:S02]  /*667b0*/  STL.64 [R1+0x6aa8], R20 ;  /* 0x006aa81401007387 */ /* 0x000fe40000100a00 */
[----:B------:R-:W-:Y:S02]  /*667c0*/  STL.64 [R1+0xcd0], R12 ;  /* 0x000cd00c01007387 */ /* 0x000fe40000100a00 */
[----:B------:R0:W-:Y:S02]  /*667d0*/  STL.64 [R1+0xcd8], R14 ;  /* 0x000cd80e01007387 */ /* 0x0001e40000100a00 */
[----:B0-----:R-:W2:Y:S01]  /*667e0*/  LDL.LU.64 R14, [R1+0x6c50] ;  /* 0x006c5000010e7983 */ /* 0x001ea20000300a00 */
[----:B------:R-:W2:Y:S02]  /*667f0*/  LDL.LU.64 R12, [R1+0x6c48] ;  /* 0x006c4800010c7983 */ /* 0x000ea40000300a00 */
[----:B------:R-:W2:Y:S02]  /*66800*/  LDL.LU.64 R18, [R1+0x6c40] ;  /* 0x006c400001127983 */ /* 0x000ea40000300a00 */
[----:B------:R-:W-:-:S02]  /*66810*/  IMAD.MOV.U32 R22, RZ, RZ, R2 ;  /* 0x000000ffff167224 */ /* 0x000fc400078e0002 */
        /* <DEDUP_REMOVED lines=26> */
[C---:B--2---:R-:W-:Y:S01]  /*669c0*/  HMMA.16816.F32.BF16 R20, R24.reuse, R22, R12 ;  /* 0x000000161814723c */ /* 0x044fe2000004180c */
[----:B------:R-:W4:Y:S11]  /*669d0*/  LDL.LU.64 R14, [R1+0x6bf8] ;  /* 0x006bf800010e7983 */ /* 0x000f360000300a00 */
[----:B------:R-:W-:Y:S11]  /*669e0*/  @!UPT UIADD3 URZ, URZ, URZ, URZ ;  /* 0x0000003f3f3ff290 */ /* 0x000ff6000fffe03f */
[----:B------:R0:W-:Y:S01]  /*669f0*/  STL.64 [R1+0xc00], R20 ;  /* 0x000c001401007387 */ /* 0x0001e20000100a00 */
[----:B------:R-:W-:Y:S01]  /*66a00*/  STL.64 [R1+0xc08], R22 ;  /* 0x000c081601007387 */ /* 0x000fe20000100a00 */
[----:B----4-:R-:W-:Y:S01]  /*66a10*/  HMMA.16816.F32.BF16 R8, R24, R14, R8 ;  /* 0x0000000e1808723c */ /* 0x010fe20000041808 */
[----:B0-----:R-:W-:Y:S02]  /*66a20*/  IMAD.MOV.U32 R21, RZ, RZ, R14 ;  /* 0x000000ffff157224 */ /* 0x001fe400078e000e */
[----:B------:R-:W-:Y:S11]  /*66a30*/  IMAD.MOV.U32 R20, RZ, RZ, R15 ;  /* 0x000000ffff147224 */ /* 0x000ff600078e000f */
[----:B------:R-:W-:Y:S09]  /*66a40*/  @!UPT UIADD3 URZ, URZ, URZ, URZ ;  /* 0x0000003f3f3ff290 */ /* 0x000ff2000fffe03f */
[----:B------:R-:W-:Y:S01]  /*66a50*/  STL.64 [R1+0xbf0], R8 ;  /* 0x000bf00801007387 */ /* 0x000fe20000100a00 */
[----:B------:R-:W-:Y:S02]  /*66a60*/  STL.64 [R1+0xbf8], R10 ;  /* 0x000bf80a01007387 */ /* 0x000fe40000100a00 */
[----:B------:R-:W2:Y:S02]  /*66a70*/  LDL.LU R12, [R1+0x3c0] ;  /* 0x0003c000010c7983 */ /* 0x000ea40000300800 */
[----:B------:R-:W2:Y:S01]  /*66a80*/  LDL.LU R13, [R1+0x3c4] ;  /* 0x0003c400010d7983 */ /* 0x000ea20000300800 */
[----:B------:R-:W3:Y:S01]  /*66a90*/  LDL.LU R14, [R1+0x3c8] ;  /* 0x0003c800010e7983 */ /* 0x000ee20000300800 */
[----:B------:R-:W3:Y:S03]  /*66aa0*/  LDL.LU R15, [R1+0x3cc] ;  /* 0x0003cc00010f7983 */ /* 0x000ee60000300800 */
[----:B---3--:R-:W-:Y:S01]  /*66ab0*/  STL.64 [R1+0x6be8], R14 ;  /* 0x006be80e01007387 */ /* 0x008fe20000100a00 */
[----:B--2---:R0:W-:Y:S03]  /*66ac0*/  STL.64 [R1+0x6be0], R12 ;  /* 0x006be00c01007387 */ /* 0x0041e60000100a00 */
[----:B0-----:R-:W2:Y:S01]  /*66ad0*/  LDL.LU R12, [R1+0x3e0] ;  /* 0x0003e000010c7983 */ /* 0x001ea20000300800 */
[----:B------:R-:W2:Y:S02]  /*66ae0*/  LDL.LU R13, [R1+0x3e4] ;  /* 0x0003e400010d7983 */ /* 0x000ea40000300800 */
[----:B------:R-:W2:Y:S02]  /*66af0*/  LDL.LU R14, [R1+0x3e8] ;  /* 0x0003e800010e7983 */ /* 0x000ea40000300800 */
[----:B------:R-:W2:Y:S01]  /*66b00*/  LDL.LU R15, [R1+0x3ec] ;  /* 0x0003ec00010f7983 */ /* 0x000ea20000300800 */
[----:B------:R-:W3:Y:S01]  /*66b10*/  LDL.64 R18, [R1+0xe8] ;  /* 0x0000e80001127983 */ /* 0x000ee20000100a00 */
[----:B------:R-:W4:Y:S02]  /*66b20*/  LDL.LU R8, [R1+0x160] ;  /* 0x0001600001087983 */ /* 0x000f240000300800 */
[----:B------:R-:W4:Y:S02]  /*66b30*/  LDL.LU R9, [R1+0x164] ;  /* 0x0001640001097983 */ /* 0x000f240000300800 */
[----:B------:R-:W2:Y:S01]  /*66b40*/  LDL.LU R10, [R1+0x168] ;  /* 0x00016800010a7983 */ /* 0x000ea20000300800 */
[----:B------:R-:W2:Y:S04]  /*66b50*/  LDL.LU R11, [R1+0x16c] ;  /* 0x00016c00010b7983 */ /* 0x000ea80000300800 */
[----:B--2---:R0:W-:Y:S01]  /*66b60*/  STL.64 [R1+0x6b88], R10 ;  /* 0x006b880a01007387 */ /* 0x0041e20000100a00 */
[----:B----4-:R-:W-:Y:S02]  /*66b70*/  STL.64 [R1+0x6b80], R8 ;  /* 0x006b800801007387 */ /* 0x010fe40000100a00 */
[----:B0-----:R-:W-:-:S02]  /*66b80*/  IMAD.MOV.U32 R10, RZ, RZ, R4 ;  /* 0x000000ffff0a7224 */ /* 0x001fc400078e0004 */
[----:B------:R-:W2:Y:S01]  /*66b90*/  LDL.LU R4, [R1+0x6bf0] ;  /* 0x006bf00001047983 */ /* 0x000ea20000300800 */
[----:B------:R-:W4:Y:S02]  /*66ba0*/  LDL.64 R6, [R1+0x28] ;  /* 0x0000280001067983 */ /* 0x000f240000100a00 */
[----:B------:R-:W2:Y:S01]  /*66bb0*/  LDL R11, [R1+0xc] ;  /* 0x00000c00010b7983 */ /* 0x000ea20000100800 */
[----:B----4-:R0:W-:Y:S04]  /*66bc0*/  STL.64 [R1+0x6bc8], R6 ;  /* 0x006bc80601007387 */ /* 0x0101e80000100a00 */
[----:B0-----:R-:W4:Y:S04]  /*66bd0*/  LDL R6, [R1+0x108] ;  /* 0x0001080001067983 */ /* 0x001f280000100800 */
[----:B------:R-:W4:Y:S01]  /*66be0*/  LDL R7, [R1+0x10c] ;  /* 0x00010c0001077983 */ /* 0x000f220000100800 */
[----:B--2---:R-:W-:Y:S02]  /*66bf0*/  STL.64 [R1+0x6ba0], R10 ;  /* 0x006ba00a01007387 */ /* 0x004fe40000100a00 */
[----:B------:R0:W-:Y:S02]  /*66c00*/  STL.64 [R1+0x6b18], R20 ;  /* 0x006b181401007387 */ /* 0x0001e40000100a00 */
[----:B0-----:R-:W2:Y:S01]  /*66c10*/  LDL.LU R20, [R1+0x3d0] ;  /* 0x0003d00001147983 */ /* 0x001ea20000300800 */
[----:B------:R-:W2:Y:S02]  /*66c20*/  LDL.LU R21, [R1+0x3d4] ;  /* 0x0003d40001157983 */ /* 0x000ea40000300800 */
[----:B------:R-:W2:Y:S02]  /*66c30*/  LDL.LU R22, [R1+0x3d8] ;  /* 0x0003d80001167983 */ /* 0x000ea40000300800 */
[----:B------:R-:W2:Y:S02]  /*66c40*/  LDL.LU R23, [R1+0x3dc] ;  /* 0x0003dc0001177983 */ /* 0x000ea40000300800 */
[----:B------:R-:W-:-:S02]  /*66c50*/  IMAD.MOV.U32 R10, RZ, RZ, R5 ;  /* 0x000000ffff0a7224 */ /* 0x000fc400078e0005 */
[----:B------:R-:W-:Y:S02]  /*66c60*/  IMAD.MOV.U32 R11, RZ, RZ, R4 ;  /* 0x000000ffff0b7224 */ /* 0x000fe400078e0004 */
[C---:B----4-:R-:W-:Y:S01]  /*66c70*/  HMMA.16816.F32.BF16 R4, R24.reuse, R6, R12 ;  /* 0x000000061804723c */ /* 0x050fe2000004180c */
[----:B------:R-:W3:Y:S01]  /*66c80*/  LDL.LU.64 R14, [R1+0x6be8] ;  /* 0x006be800010e7983 */ /* 0x000ee20000300a00 */
[----:B------:R-:W3:Y:S06]  /*66c90*/  LDL.LU.64 R12, [R1+0x6be0] ;  /* 0x006be000010c7983 */ /* 0x000eec0000300a00 */
[----:B--2---:R-:W-:Y:S11]  /*66ca0*/  HMMA.16816.F32.BF16 R20, R24, R10, R20 ;  /* 0x0000000a1814723c */ /* 0x004ff60000041814 */
[----:B------:R-:W-:Y:S04]  /*66cb0*/  @!UPT UIADD3 URZ, URZ, URZ, URZ ;  /* 0x0000003f3f3ff290 */ /* 0x000fe8000fffe03f */
[----:B------:R0:W-:Y:S01]  /*66cc0*/  STL.64 [R1+0xbc0], R4 ;  /* 0x000bc00401007387 */ /* 0x0001e20000100a00 */
[----:B------:R1:W-:Y:S03]  /*66cd0*/  STL.64 [R1+0xbc8], R6 ;  /* 0x000bc80601007387 */ /* 0x0003e60000100a00 */
[----:B0-----:R-:W2:Y:S01]  /*66ce0*/  LDL.LU R4, [R1+0x1a0] ;  /* 0x0001a00001047983 */ /* 0x001ea20000300800 */
[----:B------:R-:W2:Y:S02]  /*66cf0*/  LDL.LU R5, [R1+0x1a4] ;  /* 0x0001a40001057983 */ /* 0x000ea40000300800 */
[----:B-1----:R-:W2:Y:S02]  /*66d00*/  LDL.LU R6, [R1+0x1a8] ;  /* 0x0001a80001067983 */ /* 0x002ea40000300800 */
[----:B------:R-:W2:Y:S01]  /*66d10*/  LDL.LU R7, [R1+0x1ac] ;  /* 0x0001ac0001077983 */ /* 0x000ea20000300800 */
[----:B------:R-:W4:Y:S01]  /*66d20*/  LDL R10, [R1+0x18] ;  /* 0x00001800010a7983 */ /* 0x000f220000100800 */
[----:B------:R-:W-:Y:S02]  /*66d30*/  STL.64 [R1+0xb90], R20 ;  /* 0x000b901401007387 */ /* 0x000fe40000100a00 */
[----:B------:R0:W-:Y:S02]  /*66d40*/  STL.64 [R1+0xb98], R22 ;  /* 0x000b981601007387 */ /* 0x0001e40000100a00 */
[----:B------:R-:W4:Y:S02]  /*66d50*/  LDL R11, [R1+0x1c] ;  /* 0x00001c00010b7983 */ /* 0x000f240000100800 */
[----:B0-----:R-:W-:-:S02]  /*66d60*/  IMAD.MOV.U32 R22, RZ, RZ, R17 ;  /* 0x000000ffff167224 */ /* 0x001fc400078e0011 */
[----:B------:R-:W-:-:S05]  /*66d70*/  IMAD.MOV.U32 R23, RZ, RZ, R16 ;  /* 0x000000ffff177224 */ /* 0x000fca00078e0010 */
[----:B------:R0:W-:Y:S04]  /*66d80*/  STL.64 [R1+0x6b28], R22 ;  /* 0x006b281601007387 */ /* 0x0001e80000100a00 */
[----:B0-----:R-:W2:Y:S01]  /*66d90*/  LDL.64 R22, [R1+0x148] ;  /* 0x0001480001167983 */ /* 0x001ea20000100a00 */
[----:B---3--:R-:W-:Y:S03]  /*66da0*/  HMMA.16816.F32.BF16 R12, R24, R18, R12 ;  /* 0x00000012180c723c */ /* 0x008fe6000004180c */
[----:B--2---:R0:W-:Y:S02]  /*66db0*/  STL.64 [R1+0x6b40], R22 ;  /* 0x006b401601007387 */ /* 0x0041e40000100a00 */
[----:B0-----:R-:W-:-:S02]  /*66dc0*/  IMAD.MOV.U32 R22, RZ, RZ, R2 ;  /* 0x000000ffff167224 */ /* 0x001fc400078e0002 */
[----:B------:R-:W-:-:S05]  /*66dd0*/  IMAD.MOV.U32 R23, RZ, RZ, R0 ;  /* 0x000000ffff177224 */ /* 0x000fca00078e0000 */
[----:B------:R0:W-:Y:S01]  /*66de0*/  STL.64 [R1+0x6b58], R22 ;  /* 0x006b581601007387 */ /* 0x0001e20000100a00 */
[----:B------:R-:W2:Y:S02]  /*66df0*/  LDL.LU R20, [R1+0x190] ;  /* 0x0001900001147983 */ /* 0x000ea40000300800 */
[----:B------:R-:W2:Y:S01]  /*66e00*/  LDL.LU R21, [R1+0x194] ;  /* 0x0001940001157983 */ /* 0x000ea20000300800 */
[----:B0-----:R-:W2:Y:S01]  /*66e10*/  LDL.LU R22, [R1+0x198] ;  /* 0x0001980001167983 */ /* 0x001ea20000300800 */
[----:B------:R-:W2:Y:S06]  /*66e20*/  LDL.LU R23, [R1+0x19c] ;  /* 0x00019c0001177983 */ /* 0x000eac0000300800 */
[----:B------:R-:W-:Y:S02]  /*66e30*/  STL.64 [R1+0xb60], R12 ;  /* 0x000b600c01007387 */ /* 0x000fe40000100a00 */
[----:B------:R0:W-:Y:S02]  /*66e40*/  STL.64 [R1+0xb68], R14 ;  /* 0x000b680e01007387 */ /* 0x0001e40000100a00 */
[----:B0-----:R-:W3:Y:S01]  /*66e50*/  LDL.LU.64 R14, [R1+0x6bd8] ;  /* 0x006bd800010e7983 */ /* 0x001ee20000300a00 */
[----:B------:R-:W-:-:S02]  /*66e60*/  IMAD.MOV.U32 R13, RZ, RZ, R18 ;  /* 0x000000ffff0d7224 */ /* 0x000fc400078e0012 */
[----:B------:R-:W-:Y:S02]  /*66e70*/  IMAD.MOV.U32 R12, RZ, RZ, R19 ;  /* 0x000000ffff0c7224 */ /* 0x000fe400078e0013 */
[----:B------:R-:W2:Y:S04]  /*66e80*/  LDL.LU.64 R18, [R1+0x6bd0] ;  /* 0x006bd00001127983 */ /* 0x000ea80000300a00 */
        /* <DEDUP_REMOVED lines=9> */
[----:B0-----:R-:W4:Y:S01]  /*66f20*/  LDL.LU R12, [R1+0x180] ;  /* 0x00018000010c7983 */ /* 0x001f220000300800 */
[----:B------:R-:W4:Y:S02]  /*66f30*/  LDL.LU R13, [R1+0x184] ;  /* 0x00018400010d7983 */ /* 0x000f240000300800 */
[----:B------:R-:W4:Y:S02]  /*66f40*/  LDL.LU R14, [R1+0x188] ;  /* 0x00018800010e7983 */ /* 0x000f240000300800 */
[----:B------:R-:W4:Y:S01]  /*66f50*/  LDL.LU R15, [R1+0x18c] ;  /* 0x00018c00010f7983 */ /* 0x000f220000300800 */
[----:B------:R-:W2:Y:S01]  /*66f60*/  LDL.LU.64 R6, [R1+0x6bc8] ;  /* 0x006bc80001067983 */ /* 0x000ea20000300a00 */
[----:B------:R-:W2:Y:S02]  /*66f70*/  LDL.LU.64 R18, [R1+0x6bc0] ;  /* 0x006bc00001127983 */ /* 0x000ea40000300a00 */
[----:B------:R-:W2:Y:S09]  /*66f80*/  LDL.LU.64 R16, [R1+0x6bb8] ;  /* 0x006bb80001107983 */ /* 0x000eb20000300a00 */
[----:B------:R0:W-:Y:S01]  /*66f90*/  STL.64 [R1+0xb30], R24 ;  /* 0x000b301801007387 */ /* 0x0001e20000100a00 */
[----:B------:R1:W-:Y:S01]  /*66fa0*/  STL.64 [R1+0xb38], R26 ;  /* 0x000b381a01007387 */ /* 0x0003e20000100a00 */
[C---:B--2---:R-:W-:Y:S08]  /*66fb0*/  HMMA.16816.F32.BF16 R20, R16.reuse, R6, R20 ;  /* 0x000000061014723c */ /* 0x044ff00000041814 */
[----:B----4-:R-:W-:Y:S01]  /*66fc0*/  HMMA.16816.F32.BF16 R8, R16, R10, R12 ;  /* 0x0000000a1008723c */ /* 0x010fe2000004180c */
[----:B------:R-:W-:-:S02]  /*66fd0*/  IMAD.MOV.U32 R2, RZ, RZ, R6 ;  /* 0x000000ffff027224 */ /* 0x000fc400078e0006 */
[----:B------:R-:W-:Y:S11]  /*66fe0*/  IMAD.MOV.U32 R0, RZ, RZ, R7 ;  /* 0x000000ffff007224 */ /* 0x000ff600078e0007 */
[----:B------:R-:W-:Y:S01]  /*66ff0*/  @!UPT UIADD3 URZ, URZ, URZ, URZ ;  /* 0x0000003f3f3ff290 */ /* 0x000fe2000fffe03f */
[----:B------:R-:W-:Y:S01]  /*67000*/  STL.64 [R1+0xa60], R20 ;  /* 0x000a601401007387 */ /* 0x000fe20000100a00 */
[----:B------:R-:W-:Y:S02]  /*67010*/  STL.64 [R1+0xa68], R22 ;  /* 0x000a681601007387 */ /* 0x000fe40000100a00 */
[----:B------:R-:W2:Y:S02]  /*67020*/  LDL.LU R4, [R1+0xc0] ;  /* 0x0000c00001047983 */ /* 0x000ea40000300800 */
[----:B------:R-:W2:Y:S01]  /*67030*/  LDL.LU R5, [R1+0xc4] ;  /* 0x0000c40001057983 */ /* 0x000ea20000300800 */
[----:B------:R-:W2:Y:S01]  /*67040*/  LDL.LU R6, [R1+0xc8] ;  /* 0x0000c80001067983 */ /* 0x000ea20000300800 */
[----:B------:R-:W2:Y:S02]  /*67050*/  LDL.LU R7, [R1+0xcc] ;  /* 0x0000cc0001077983 */ /* 0x000ea40000300800 */
[----:B0-----:R-:W3:Y:S02]  /*67060*/  LDL.LU R24, [R1+0xb0] ;  /* 0x0000b00001187983 */ /* 0x001ee40000300800 */
[----:B------:R-:W3:Y:S01]  /*67070*/  LDL.LU R25, [R1+0xb4] ;  /* 0x0000b40001197983 */ /* 0x000ee20000300800 */
[----:B-1----:R-:W3:Y:S01]  /*67080*/  LDL.LU R26, [R1+0xb8] ;  /* 0x0000b800011a7983 */ /* 0x002ee20000300800 */
[----:B------:R-:W3:Y:S02]  /*67090*/  LDL.LU R27, [R1+0xbc] ;  /* 0x0000bc00011b7983 */ /* 0x000ee40000300800 */
[----:B------:R-:W4:Y:S02]  /*670a0*/  LDL.LU.64 R14, [R1+0x6bb0] ;  /* 0x006bb000010e7983 */ /* 0x000f240000300a00 */
[----:B------:R-:W4:Y:S01]  /*670b0*/  LDL.LU.64 R12, [R1+0x6ba8] ;  /* 0x006ba800010c7983 */ /* 0x000f220000300a00 */
[----:B------:R-:W-:Y:S01]  /*670c0*/  STL.64 [R1+0xa50], R8 ;  /* 0x000a500801007387 */ /* 0x000fe20000100a00 */
[----:B------:R0:W-:Y:S03]  /*670d0*/  STL.64 [R1+0xa58], R10 ;  /* 0x000a580a01007387 */ /* 0x0001e60000100a00 */
[----:B0-----:R-:W4:Y:S02]  /*670e0*/  LDL.LU.64 R10, [R1+0x6ba0] ;  /* 0x006ba000010a7983 */ /* 0x001f240000300a00 */
[C---:B----4-:R-:W-:Y:S02]  /*670f0*/  HMMA.16816.F32.BF16 R8, R16.reuse, R10, R12 ;  /* 0x0000000a1008723c */ /* 0x050fe4000004180c */
[----:B------:R-:W4:Y:S01]  /*67100*/  LDL.LU.64 R14, [R1+0x6b98] ;  /* 0x006b9800010e7983 */ /* 0x000f220000300a00 */
[----:B------:R-:W2:Y:S11]  /*67110*/  LDL.LU.64 R12, [R1+0x6b90] ;  /* 0x006b9000010c7983 */ /* 0x000eb60000300a00 */
[----:B------:R-:W-:Y:S09]  /*67120*/  @!UPT UIADD3 URZ, URZ, URZ, URZ ;  /* 0x0000003f3f3ff290 */ /* 0x000ff2000fffe03f */
        /* <DEDUP_REMOVED lines=10> */
[----:B------:R-:W-:Y:S02]  /*671d0*/  STL.64 [R1+0x6ae8], R14 ;  /* 0x006ae80e01007387 */ /* 0x000fe40000100a00 */
[----:B--2---:R0:W-:Y:S02]  /*671e0*/  STL.64 [R1+0x6b20], R12 ;  /* 0x006b200c01007387 */ /* 0x0041e40000100a00 */
        /* <DEDUP_REMOVED lines=31> */
[----:B------:R-:W0:Y:S04]  /*673e0*/  LDSM.16.MT88.4 R24, [R3+0xc280] ;  /* 0x00c280000318783b */ /* 0x000e280000004200 */
[----:B------:R-:W-:Y:S01]  /*673f0*/  STL [R1+0x6a40], R3 ;  /* 0x006a400301007387 */ /* 0x000fe20000100800 */
[----:B0-----:R0:W-:Y:S01]  /*67400*/  STL.64 [R1+0x6978], R26 ;  /* 0x0069781a01007387 */ /* 0x0011e20000100a00 */
[----:B------:R-:W-:Y:S03]  /*67410*/  STL.64 [R1+0x6970], R24 ;  /* 0x0069701801007387 */ /* 0x000fe60000100a00 */
[----:B0-----:R-:W3:Y:S01]  /*67420*/  LDL.64 R26, [R1+0xd8] ;  /* 0x0000d800011a7983 */ /* 0x001ee20000100a00 */
[----:B------:R-:W-:-:S02]  /*67430*/  IMAD.MOV.U32 R22, RZ, RZ, R29 ;  /* 0x000000ffff167224 */ /* 0x000fc400078e001d */
[----:B------:R-:W-:-:S07]  /*67440*/  IMAD.MOV.U32 R23, RZ, RZ, R28 ;  /* 0x000000ffff177224 */ /* 0x000fce00078e001c */
[C---:B--2---:R-:W-:Y:S01]  /*67450*/  HMMA.16816.F32.BF16 R20, R16.reuse, R22, R12 ;  /* 0x000000161014723c */ /* 0x044fe2000004180c */
[----:B---3--:R0:W-:Y:S04]  /*67460*/  STL.64 [R1+0x6ab8], R26 ;  /* 0x006ab81a01007387 */ /* 0x0081e80000100a00 */
[----:B0-----:R-:W2:Y:S01]  /*67470*/  LDL.64 R26, [R1+0x128] ;  /* 0x00012800011a7983 */ /* 0x001ea20000100a00 */
[----:B------:R-:W3:Y:S02]  /*67480*/  LDL.LU.64 R14, [R1+0x6b68] ;  /* 0x006b6800010e7983 */ /* 0x000ee40000300a00 */
[----:B------:R-:W3:Y:S11]  /*67490*/  LDL.LU.64 R12, [R1+0x6b60] ;  /* 0x006b6000010c7983 */ /* 0x000ef60000300a00 */
[----:B------:R-:W-:Y:S04]  /*674a0*/  @!UPT UIADD3 URZ, URZ, URZ, URZ ;  /* 0x0000003f3f3ff290 */ /* 0x000fe8000fffe03f */
        /* <DEDUP_REMOVED lines=20> */
[----:B------:R-:W-:Y:S01]  /*675f0*/  STL.64 [R1+0x6ae0], R6 ;  /* 0x006ae00601007387 */ /* 0x000fe20000100a00 */
[----:B------:R0:W-:Y:S03]  /*67600*/  STL [R1+0x6ad8], R4 ;  /* 0x006ad80401007387 */ /* 0x0001e60000100800 */
[----:B0-----:R-:W2:Y:S01]  /*67610*/  LDL.LU R4, [R1+0x370] ;  /* 0x0003700001047983 */ /* 0x001ea20000300800 */
[----:B------:R-:W2:Y:S02]  /*67620*/  LDL.LU R5, [R1+0x374] ;  /* 0x0003740001057983 */ /* 0x000ea40000300800 */
[----:B------:R-:W2:Y:S02]  /*67630*/  LDL.LU R6, [R1+0x378] ;  /* 0x0003780001067983 */ /* 0x000ea40000300800 */
[----:B------:R-:W2:Y:S01]  /*67640*/  LDL.LU R7, [R1+0x37c] ;  /* 0x00037c0001077983 */ /* 0x000ea20000300800 */
[C---:B---3--:R-:W-:Y:S01]  /*67650*/  HMMA.16816.F32.BF16 R20, R16.reuse, R22, R12 ;  /* 0x000000161014723c */ /* 0x048fe2000004180c */
[----:B------:R-:W3:Y:S07]  /*67660*/  LDL.LU.64 R12, [R1+0x6b20] ;  /* 0x006b2000010c7983 */ /* 0x000eee0000300a00 */
[----:B--2---:R-:W-:Y:S11]  /*67670*/  HMMA.16816.F32.BF16 R4, R16, R26, R4 ;  /* 0x0000001a1004723c */ /* 0x004ff60000041804 */
[----:B------:R-:W-:Y:S04]  /*67680*/  @!UPT UIADD3 URZ, URZ, URZ, URZ ;  /* 0x0000003f3f3ff290 */ /* 0x000fe8000fffe03f */
[----:B------:R0:W-:Y:S01]  /*67690*/  STL.64 [R1+0x9c0], R20 ;  /* 0x0009c01401007387 */ /* 0x0001e20000100a00 */
[----:B------:R-:W-:Y:S03]  /*676a0*/  STL.64 [R1+0x9c8], R22 ;  /* 0x0009c81601007387 */ /* 0x000fe60000100a00 */
[----:B0-----:R-:W2:Y:S04]  /*676b0*/  LDL.LU.64 R20, [R1+0x6b18] ;  /* 0x006b180001147983 */ /* 0x001ea80000300a00 */
[----:B------:R-:W-:Y:S01]  /*676c0*/  STL.64 [R1+0x990], R4 ;  /* 0x0009900401007387 */ /* 0x000fe20000100a00 */
[----:B------:R-:W-:Y:S02]  /*676d0*/  STL.64 [R1+0x998], R6 ;  /* 0x0009980601007387 */ /* 0x000fe40000100a00 */
[----:B------:R-:W4:Y:S02]  /*676e0*/  LDL.64 R14, [R1+0x108] ;  /* 0x00010800010e7983 */ /* 0x000f240000100a00 */
[----:B------:R-:W-:-:S02]  /*676f0*/  IMAD.MOV.U32 R9, RZ, RZ, R26 ;  /* 0x000000ffff097224 */ /* 0x000fc400078e001a */
[----:B------:R-:W-:Y:S01]  /*67700*/  IMAD.MOV.U32 R8, RZ, RZ, R27 ;  /* 0x000000ffff087224 */ /* 0x000fe200078e001b */
[----:B----4-:R-:W-:Y:S01]  /*67710*/  STL.64 [R1+0x6b00], R14 ;  /* 0x006b000e01007387 */ /* 0x010fe20000100a00 */
[----:B------:R-:W-:Y:S03]  /*67720*/  STL.64 [R1+0x6a50], R10 ;  /* 0x006a500a01007387 */ /* 0x000fe60000100a00 */
[----:B------:R0:W-:Y:S02]  /*67730*/  STL.64 [R1+0x6a48], R8 ;  /* 0x006a480801007387 */ /* 0x0001e40000100a00 */
[----:B0-----:R-:W4:Y:S01]  /*67740*/  LDL.LU R8, [R1+0x60] ;  /* 0x0000600001087983 */ /* 0x001f220000300800 */
[----:B------:R-:W4:Y:S02]  /*67750*/  LDL.LU R9, [R1+0x64] ;  /* 0x0000640001097983 */ /* 0x000f240000300800 */
[----:B------:R-:W4:Y:S02]  /*67760*/  LDL.LU R10, [R1+0x68] ;  /* 0x00006800010a7983 */ /* 0x000f240000300800 */
[----:B------:R-:W4:Y:S02]  /*67770*/  LDL.LU R11, [R1+0x6c] ;  /* 0x00006c00010b7983 */ /* 0x000f240000300800 */
[----:B--2---:R-:W-:-:S02]  /*67780*/  IMAD.MOV.U32 R15, RZ, RZ, R20 ;  /* 0x000000ffff0f7224 */ /* 0x004fc400078e0014 */
[----:B------:R-:W-:Y:S01]  /*67790*/  IMAD.MOV.U32 R14, RZ, RZ, R21 ;  /* 0x000000ffff0e7224 */ /* 0x000fe200078e0015 */
[----:B------:R-:W2:Y:S01]  /*677a0*/  LDL.LU R20, [R1+0xa0] ;  /* 0x0000a00001147983 */ /* 0x000ea20000300800 */
[----:B------:R-:W2:Y:S02]  /*677b0*/  LDL.LU R21, [R1+0xa4] ;  /* 0x0000a40001157983 */ /* 0x000ea40000300800 */
[----:B------:R-:W2:Y:S02]  /*677c0*/  LDL.LU R22, [R1+0xa8] ;  /* 0x0000a80001167983 */ /* 0x000ea40000300800 */
[----:B------:R-:W2:Y:S02]  /*677d0*/  LDL.LU R23, [R1+0xac] ;  /* 0x0000ac0001177983 */ /* 0x000ea40000300800 */
[----:B---3--:R-:W-:Y:S02]  /*677e0*/  IMAD.MOV.U32 R26, RZ, RZ, R13 ;  /* 0x000000ffff1a7224 */ /* 0x008fe400078e000d */
[----:B------:R-:W-:Y:S01]  /*677f0*/  IMAD.MOV.U32 R27, RZ, RZ, R12 ;  /* 0x000000ffff1b7224 */ /* 0x000fe200078e000c */
[----:B--2---:R-:W-:Y:S01]  /*67800*/  STL.64 [R1+0x6ac8], R22 ;  /* 0x006ac81601007387 */ /* 0x004fe20000100a00 */
[----:B------:R0:W-:Y:S03]  /*67810*/  STL.64 [R1+0x6ac0], R20 ;  /* 0x006ac01401007387 */ /* 0x0001e60000100a00 */
        /* <DEDUP_REMOVED lines=21> */
[----:B------:R-:W3:Y:S01]  /*67970*/  LDL.64 R26, [R1+0xf8] ;  /* 0x0000f800011a7983 */ /* 0x000ee20000100a00 */
[----:B----4-:R0:W-:Y:S02]  /*67980*/  STL.64 [R1+0x6a60], R10 ;  /* 0x006a600a01007387 */ /* 0x0101e40000100a00 */
[----:B------:R-:W-:Y:S01]  /*67990*/  STL.64 [R1+0x6a58], R8 ;  /* 0x006a580801007387 */ /* 0x000fe20000100a00 */
[----:B0-----:R-:W4:Y:S04]  /*679a0*/  LDL.64 R10, [R1+0x8] ;  /* 0x00000800010a7983 */ /* 0x001f280000100a00 */
[----:B----4-:R0:W-:Y:S04]  /*679b0*/  STL.64 [R1+0x6a78], R10 ;  /* 0x006a780a01007387 */ /* 0x0101e80000100a00 */
[----:B0-----:R-:W4:Y:S01]  /*679c0*/  LDL.64 R10, [R1+0x18] ;  /* 0x00001800010a7983 */ /* 0x001f220000100a00 */
[C---:B--2---:R-:W-:Y:S03]  /*679d0*/  HMMA.16816.F32.BF16 R12, R16.reuse, R14, R20 ;  /* 0x0000000e100c723c */ /* 0x044fe60000041814 */
[----:B----4-:R-:W-:Y:S01]  /*679e0*/  STL.64 [R1+0x6a90], R10 ;  /* 0x006a900a01007387 */ /* 0x010fe20000100a00 */
[----:B------:R-:W2:Y:S02]  /*679f0*/  LDL.LU.64 R22, [R1+0x6b10] ;  /* 0x006b100001167983 */ /* 0x000ea40000300a00 */
[----:B------:R-:W2:Y:S11]  /*67a00*/  LDL.LU.64 R20, [R1+0x6b08] ;  /* 0x006b080001147983 */ /* 0x000eb60000300a00 */
[----:B------:R-:W-:Y:S06]  /*67a10*/  @!UPT UIADD3 URZ, URZ, URZ, URZ ;  /* 0x0000003f3f3ff290 */ /* 0x000fec000fffe03f */
[----:B------:R-:W-:Y:S01]  /*67a20*/  STL.64 [R1+0x970], R12 ;  /* 0x0009700c01007387 */ /* 0x000fe20000100a00 */
[----:B------:R0:W-:Y:S04]  /*67a30*/  STL.64 [R1+0x978], R14 ;  /* 0x0009780e01007387 */ /* 0x0001e80000100a00 */
        /* <DEDUP_REMOVED lines=10> */
[----:B----4-:R-:W-:Y:S01]  /*67ae0*/  STL.64 [R1+0x6a70], R14 ;  /* 0x006a700e01007387 */ /* 0x010fe20000100a00 */
[----:B------:R0:W-:Y:S03]  /*67af0*/  STL [R1+0x6a68], R12 ;  /* 0x006a680c01007387 */ /* 0x0001e60000100800 */
[----:B0-----:R-:W4:Y:S01]  /*67b00*/  LDL.LU R12, [R1+0x70] ;  /* 0x00007000010c7983 */ /* 0x001f220000300800 */
[----:B------:R-:W4:Y:S02]  /*67b10*/  LDL.LU R13, [R1+0x74] ;  /* 0x00007400010d7983 */ /* 0x000f240000300800 */
[----:B------:R-:W2:Y:S02]  /*67b20*/  LDL.LU R14, [R1+0x78] ;  /* 0x00007800010e7983 */ /* 0x000ea40000300800 */
[----:B------:R-:W2:Y:S01]  /*67b30*/  LDL.LU R15, [R1+0x7c] ;  /* 0x00007c00010f7983 */ /* 0x000ea20000300800 */
[C---:B---3--:R-:W-:Y:S01]  /*67b40*/  HMMA.16816.F32.BF16 R4, R16.reuse, R26, R4 ;  /* 0x0000001a1004723c */ /* 0x048fe20000041804 */
[----:B--2---:R-:W-:Y:S01]  /*67b50*/  STL.64 [R1+0x6a88], R14 ;  /* 0x006a880e01007387 */ /* 0x004fe20000100a00 */
[----:B----4-:R0:W-:Y:S03]  /*67b60*/  STL.64 [R1+0x6a80], R12 ;  /* 0x006a800c01007387 */ /* 0x0101e60000100a00 */
        /* <DEDUP_REMOVED lines=11> */
[----:B------:R0:W-:Y:S01]  /*67c20*/  STL.64 [R1+0x930], R4 ;  /* 0x0009300401007387 */ /* 0x0001e20000100a00 */
[----:B------:R1:W-:Y:S02]  /*67c30*/  STL.64 [R1+0x938], R6 ;  /* 0x0009380601007387 */ /* 0x0003e40000100a00 */
[----:B0-----:R-:W-:Y:S01]  /*67c40*/  IMAD.MOV.U32 R5, RZ, RZ, R26 ;  /* 0x000000ffff057224 */ /* 0x001fe200078e001a */
[----:B-1----:R-:W3:Y:S01]  /*67c50*/  LDL.LU.64 R6, [R1+0x6ae0] ;  /* 0x006ae00001067983 */ /* 0x002ee20000300a00 */
[----:B------:R-:W4:Y:S02]  /*67c60*/  LDL.LU R4, [R1+0x6ad8] ;  /* 0x006ad80001047983 */ /* 0x000f240000300800 */
[----:B------:R-:W2:Y:S02]  /*67c70*/  LDL.LU.64 R26, [R1+0x6ad0] ;  /* 0x006ad000011a7983 */ /* 0x000ea40000300a00 */
[C---:B--2---:R-:W-:Y:S01]  /*67c80*/  HMMA.16816.F32.BF16 R24, R16.reuse, R26, R20 ;  /* 0x0000001a1018723c */ /* 0x044fe20000041814 */
[----:B------:R-:W2:Y:S01]  /*67c90*/  LDL.LU.64 R22, [R1+0x6ac8] ;  /* 0x006ac80001167983 */ /* 0x000ea20000300a00 */
[----:B------:R-:W2:Y:S11]  /*67ca0*/  LDL.LU.64 R20, [R1+0x6ac0] ;  /* 0x006ac00001147983 */ /* 0x000eb60000300a00 */
[----:B------:R-:W-:Y:S10]  /*67cb0*/  @!UPT UIADD3 URZ, URZ, URZ, URZ ;  /* 0x0000003f3f3ff290 */ /* 0x000ff4000fffe03f */
[----:B------:R-:W-:Y:S01]  /*67cc0*/  STL.64 [R1+0x910], R24 ;  /* 0x0009101801007387 */ /* 0x000fe20000100a00 */
[----:B------:R0:W-:Y:S03]  /*67cd0*/  STL.64 [R1+0x918], R26 ;  /* 0x0009181a01007387 */ /* 0x0001e60000100a00 */
[----:B0-----:R-:W2:Y:S01]  /*67ce0*/  LDL.LU.64 R26, [R1+0x6ab8] ;  /* 0x006ab800011a7983 */ /* 0x001ea20000300a00 */
[----:B------:R-:W-:Y:S02]  /*67cf0*/  IMAD.MOV.U32 R10, RZ, RZ, R2 ;  /* 0x000000ffff0a7224 */ /* 0x000fe400078e0002 */
[----:B------:R-:W-:Y:S01]  /*67d00*/  IMAD.MOV.U32 R11, RZ, RZ, R0 ;  /* 0x000000ffff0b7224 */ /* 0x000fe200078e0000 */
[----:B--2---:R-:W-:Y:S01]  /*67d10*/  HMMA.16816.F32.BF16 R16, R16, R26, R20 ;  /* 0x0000001a1010723c */ /* 0x004fe20000041814 */
[----:B------:R-:W2:Y:S01]  /*67d20*/  LDL.LU.64 R22, [R1+0x6ab0] ;  /* 0x006ab00001167983 */ /* 0x000ea20000300a00 */
[----:B------:R-:W2:Y:S11]  /*67d30*/  LDL.LU.64 R20, [R1+0x6aa8] ;  /* 0x006aa80001147983 */ /* 0x000eb60000300a00 */
[----:B------:R-:W-:Y:S10]  /*67d40*/  @!UPT UIADD3 URZ, URZ, URZ, URZ ;  /* 0x0000003f3f3ff290 */ /* 0x000ff4000fffe03f */
[----:B------:R0:W-:Y:S01]  /*67d50*/  STL.64 [R1+0x8e0], R16 ;  /* 0x0008e01001007387 */ /* 0x0001e20000100a00 */
[----:B------:R1:W-:Y:S03]  /*67d60*/  STL.64 [R1+0x8e8], R18 ;  /* 0x0008e81201007387 */ /* 0x0003e60000100a00 */
[----:B0-----:R-:W3:Y:S01]  /*67d70*/  LDL.LU R16, [R1+0x40] ;  /* 0x0000400001107983 */ /* 0x001ee20000300800 */
[----:B------:R-:W3:Y:S02]  /*67d80*/  LDL.LU R17, [R1+0x44] ;  /* 0x0000440001117983 */ /* 0x000ee40000300800 */
[----:B-1----:R-:W3:Y:S02]  /*67d90*/  LDL.LU R18, [R1+0x48] ;  /* 0x0000480001127983 */ /* 0x002ee40000300800 */
[----:B------:R-:W3:Y:S01]  /*67da0*/  LDL.LU R19, [R1+0x4c] ;  /* 0x00004c0001137983 */ /* 0x000ee20000300800 */
        /* <DEDUP_REMOVED lines=37> */
[C---:B---3--:R-:W-:Y:S01]  /*68000*/  HMMA.16816.F32.BF16 R16, R20.reuse, R6, R16 ;  /* 0x000000061410723c */ /* 0x048fe20000041810 */
[----:B------:R-:W3:Y:S02]  /*68010*/  LDL.LU.64 R8, [R1+0x6a48] ;  /* 0x006a480001087983 */ /* 0x000ee40000300a00 */
[----:B------:R-:W-:Y:S01]  /*68020*/  STL.64 [R1+0x6a38], R14 ;  /* 0x006a380e01007387 */ /* 0x000fe20000100a00 */
[----:B------:R-:W-:Y:S04]  /*68030*/  STL [R1+0x6a30], R13 ;  /* 0x006a300d01007387 */ /* 0x000fe80000100800 */
[----:B--2---:R-:W-:Y:S01]  /*68040*/  HMMA.16816.F32.BF16 R24, R20, R10, R24 ;  /* 0x0000000a1418723c */ /* 0x004fe20000041818 */
[----:B------:R-:W-:Y:S11]  /*68050*/  STL.64 [R1+0x6a28], R10 ;  /* 0x006a280a01007387 */ /* 0x000ff60000100a00 */
[----:B------:R-:W-:Y:S11]  /*68060*/  @!UPT UIADD3 URZ, URZ, URZ, URZ ;  /* 0x0000003f3f3ff290 */ /* 0x000ff6000fffe03f */
[----:B------:R0:W-:Y:S01]  /*68070*/  STL.64 [R1+0x840], R24 ;  /* 0x0008401801007387 */ /* 0x0001e20000100a00 */
[----:B------:R1:W-:Y:S03]  /*68080*/  STL.64 [R1+0x848], R26 ;  /* 0x0008481a01007387 */ /* 0x0003e60000100a00 */
[----:B0-----:R-:W2:Y:S01]  /*68090*/  LDL.LU R24, [R1+0xad0] ;  /* 0x000ad00001187983 */ /* 0x001ea20000300800 */
[----:B------:R-:W-:Y:S02]  /*680a0*/  STL.64 [R1+0x820], R16 ;  /* 0x0008201001007387 */ /* 0x000fe40000100a00 */
[----:B------:R-:W-:Y:S02]  /*680b0*/  STL.64 [R1+0x828], R18 ;  /* 0x0008281201007387 */ /* 0x000fe40000100a00 */
[----:B------:R-:W2:Y:S01]  /*680c0*/  LDL.LU R25, [R1+0xad4] ;  /* 0x000ad40001197983 */ /* 0x000ea20000300800 */
[----:B-1----:R-:W2:Y:S01]  /*680d0*/  LDL.LU R26, [R1+0xad8] ;  /* 0x000ad800011a7983 */ /* 0x002ea20000300800 */
[----:B------:R-:W2:Y:S03]  /*680e0*/  LDL.LU R27, [R1+0xadc] ;  /* 0x000adc00011b7983 */ /* 0x000ea60000300800 */
[----:B--2---:R0:W-:Y:S01]  /*680f0*/  STL.64 [R1+0x69a0], R26 ;  /* 0x0069a01a01007387 */ /* 0x0041e20000100a00 */
[----:B------:R-:W-:Y:S02]  /*68100*/  STL.64 [R1+0x6998], R24 ;  /* 0x0069981801007387 */ /* 0x000fe40000100a00 */
[----:B0-----:R-:W-:-:S02]  /*68110*/  IMAD.MOV.U32 R26, RZ, RZ, R5 ;  /* 0x000000ffff1a7224 */ /* 0x001fc400078e0005 */
[----:B------:R-:W-:Y:S01]  /*68120*/  IMAD.MOV.U32 R27, RZ, RZ, R3 ;  /* 0x000000ffff1b7224 */ /* 0x000fe200078e0003 */
[----:B------:R-:W2:Y:S01]  /*68130*/  LDL.LU R5, [R1+0x6a44] ;  /* 0x006a440001057983 */ /* 0x000ea20000300800 */
[----:B------:R-:W2:Y:S03]  /*68140*/  LDL.LU R3, [R1+0x6a40] ;  /* 0x006a400001037983 */ /* 0x000ea60000300800 */
[----:B------:R0:W-:Y:S02]  /*68150*/  STL.64 [R1+0x69b8], R26 ;  /* 0x0069b81a01007387 */ /* 0x0001e40000100a00 */
[----:B0-----:R-:W-:Y:S02]  /*68160*/  IMAD.MOV.U32 R26, RZ, RZ, R29 ;  /* 0x000000ffff1a7224 */ /* 0x001fe400078e001d */
[----:B------:R-:W-:-:S05]  /*68170*/  IMAD.MOV.U32 R27, RZ, RZ, R12 ;  /* 0x000000ffff1b7224 */ /* 0x000fca00078e000c */
[----:B------:R0:W-:Y:S01]  /*68180*/  STL.64 [R1+0x69d0], R26 ;  /* 0x0069d01a01007387 */ /* 0x0001e20000100a00 */
[----:B------:R-:W3:Y:S02]  /*68190*/  LDL.LU R24, [R1+0xa90] ;  /* 0x000a900001187983 */ /* 0x000ee40000300800 */
[----:B------:R-:W3:Y:S01]  /*681a0*/  LDL.LU R25, [R1+0xa94] ;  /* 0x000a940001197983 */ /* 0x000ee20000300800 */
[----:B0-----:R-:W3:Y:S01]  /*681b0*/  LDL.LU R26, [R1+0xa98] ;  /* 0x000a9800011a7983 */ /* 0x001ee20000300800 */
[----:B------:R-:W3:Y:S03]  /*681c0*/  LDL.LU R27, [R1+0xa9c] ;  /* 0x000a9c00011b7983 */ /* 0x000ee60000300800 */
[----:B--2---:R-:W0:Y:S04]  /*681d0*/  LDSM.16.MT88.4 R16, [R3+0xc300] ;  /* 0x00c300000310783b */ /* 0x004e280000004200 */
[----:B---3--:R1:W-:Y:S01]  /*681e0*/  STL.64 [R1+0x69e0], R26 ;  /* 0x0069e01a01007387 */ /* 0x0083e20000100a00 */
[----:B------:R-:W-:Y:S02]  /*681f0*/  STL.64 [R1+0x69d8], R24 ;  /* 0x0069d81801007387 */ /* 0x000fe40000100a00 */
[----:B------:R-:W2:Y:S02]  /*68200*/  LDL.LU R12, [R1+0x320] ;  /* 0x00032000010c7983 */ /* 0x000ea40000300800 */
[----:B------:R-:W2:Y:S01]  /*68210*/  LDL.LU R13, [R1+0x324] ;  /* 0x00032400010d7983 */ /* 0x000ea20000300800 */
[----:B------:R-:W2:Y:S01]  /*68220*/  LDL.LU R14, [R1+0x328] ;  /* 0x00032800010e7983 */ /* 0x000ea20000300800 */
[----:B------:R-:W2:Y:S02]  /*68230*/  LDL.LU R15, [R1+0x32c] ;  /* 0x00032c00010f7983 */ /* 0x000ea40000300800 */
[----:B------:R-:W2:Y:S02]  /*68240*/  LDL.64 R10, [R1+0x38] ;  /* 0x00003800010a7983 */ /* 0x000ea40000100a00 */
[----:B-1----:R-:W-:-:S02]  /*68250*/  IMAD.MOV.U32 R26, RZ, RZ, R9 ;  /* 0x000000ffff1a7224 */ /* 0x002fc400078e0009 */
[----:B------:R-:W-:-:S05]  /*68260*/  IMAD.MOV.U32 R27, RZ, RZ, R8 ;  /* 0x000000ffff1b7224 */ /* 0x000fca00078e0008 */
[----:B------:R1:W-:Y:S04]  /*68270*/  STL.64 [R1+0x69f0], R26 ;  /* 0x0069f01a01007387 */ /* 0x0003e80000100a00 */
[----:B-1----:R-:W3:Y:S04]  /*68280*/  LDL.64 R26, [R1+0x138] ;  /* 0x00013800011a7983 */ /* 0x002ee80000100a00 */
[----:B---3--:R-:W-:Y:S01]  /*68290*/  STL.64 [R1+0x6a08], R26 ;  /* 0x006a081a01007387 */ /* 0x008fe20000100a00 */
[----:B------:R-:W-:Y:S02]  /*682a0*/  STL.64 [R1+0x6930], R6 ;  /* 0x0069300601007387 */ /* 0x000fe40000100a00 */
[----:B0-----:R0:W-:Y:S02]  /*682b0*/  STL.64 [R1+0x6888], R18 ;  /* 0x0068881201007387 */ /* 0x0011e40000100a00 */
[----:B------:R1:W-:Y:S01]  /*682c0*/  STL.64 [R1+0x6880], R16 ;  /* 0x0068801001007387 */ /* 0x0003e20000100a00 */
[----:B0-----:R-:W3:Y:S01]  /*682d0*/  LDL.64 R18, [R1+0x118] ;  /* 0x0001180001127983 */ /* 0x001ee20000100a00 */
[----:B------:R-:W-:-:S02]  /*682e0*/  IMAD.MOV.U32 R26, RZ, RZ, R5 ;  /* 0x000000ffff1a7224 */ /* 0x000fc400078e0005 */
[----:B----4-:R-:W-:Y:S01]  /*682f0*/  IMAD.MOV.U32 R27, RZ, RZ, R4 ;  /* 0x000000ffff1b7224 */ /* 0x010fe200078e0004 */
[----:B---3--:R0:W-:Y:S01]  /*68300*/  STL.64 [R1+0x69e8], R18 ;  /* 0x0069e81201007387 */ /* 0x0081e20000100a00 */
[----:B-1----:R-:W3:Y:S02]  /*68310*/  LDL.LU R16, [R1+0xa80] ;  /* 0x000a800001107983 */ /* 0x002ee40000300800 */
[----:B------:R-:W3:Y:S01]  /*68320*/  LDL.LU R17, [R1+0xa84] ;  /* 0x000a840001117983 */ /* 0x000ee20000300800 */
[----:B0-----:R-:W4:Y:S01]  /*68330*/  LDL.LU R18, [R1+0xa88] ;  /* 0x000a880001127983 */ /* 0x001f220000300800 */
[----:B------:R-:W4:Y:S02]  /*68340*/  LDL.LU R19, [R1+0xa8c] ;  /* 0x000a8c0001137983 */ /* 0x000f240000300800 */
[----:B------:R-:W2:Y:S02]  /*68350*/  LDL.LU R4, [R1+0x310] ;  /* 0x0003100001047983 */ /* 0x000ea40000300800 */
[----:B------:R-:W2:Y:S01]  /*68360*/  LDL.LU R5, [R1+0x314] ;  /* 0x0003140001057983 */ /* 0x000ea20000300800 */
[----:B------:R-:W2:Y:S01]  /*68370*/  LDL.LU R6, [R1+0x318] ;  /* 0x0003180001067983 */ /* 0x000ea20000300800 */
[----:B------:R-:W2:Y:S02]  /*68380*/  LDL.LU R7, [R1+0x31c] ;  /* 0x00031c0001077983 */ /* 0x000ea40000300800 */
[----:B------:R0:W-:Y:S02]  /*68390*/  STL.64 [R1+0x6a20], R26 ;  /* 0x006a201a01007387 */ /* 0x0001e40000100a00 */
[----:B0-----:R-:W2:Y:S04]  /*683a0*/  LDL.64 R26, [R1+0x158] ;  /* 0x00015800011a7983 */ /* 0x001ea80000100a00 */
[----:B----4-:R-:W-:Y:S01]  /*683b0*/  STL.64 [R1+0x6a00], R18 ;  /* 0x006a001201007387 */ /* 0x010fe20000100a00 */
[----:B---3--:R0:W-:Y:S03]  /*683c0*/  STL.64 [R1+0x69f8], R16 ;  /* 0x0069f81001007387 */ /* 0x0081e60000100a00 */
[----:B0-----:R-:W3:Y:S01]  /*683d0*/  LDL.LU R16, [R1+0xa70] ;  /* 0x000a700001107983 */ /* 0x001ee20000300800 */
[----:B------:R-:W3:Y:S02]  /*683e0*/  LDL.LU R17, [R1+0xa74] ;  /* 0x000a740001117983 */ /* 0x000ee40000300800 */
[----:B------:R-:W4:Y:S02]  /*683f0*/  LDL.LU R18, [R1+0xa78] ;  /* 0x000a780001127983 */ /* 0x000f240000300800 */
[----:B------:R-:W4:Y:S01]  /*68400*/  LDL.LU R19, [R1+0xa7c] ;  /* 0x000a7c0001137983 */ /* 0x000f220000300800 */
[C---:B--2---:R-:W-:Y:S01]  /*68410*/  HMMA.16816.F32.BF16 R12, R20.reuse, R10, R12 ;  /* 0x0000000a140c723c */ /* 0x044fe2000004180c */
[----:B------:R-:W-:Y:S01]  /*68420*/  IMAD.MOV.U32 R9, RZ, RZ, R11 ;  /* 0x000000ffff097224 */ /* 0x000fe200078e000b */
[----:B----4-:R-:W-:Y:S01]  /*68430*/  STL.64 [R1+0x6a18], R18 ;  /* 0x006a181201007387 */ /* 0x010fe20000100a00 */
[----:B---3--:R0:W-:Y:S03]  /*68440*/  STL.64 [R1+0x6a10], R16 ;  /* 0x006a101001007387 */ /* 0x0081e60000100a00 */
[----:B0-----:R-:W2:Y:S01]  /*68450*/  LDL.LU R16, [R1+0x300] ;  /* 0x0003000001107983 */ /* 0x001ea20000300800 */
[----:B------:R-:W2:Y:S02]  /*68460*/  LDL.LU R17, [R1+0x304] ;  /* 0x0003040001117983 */ /* 0x000ea40000300800 */
[----:B------:R-:W2:Y:S02]  /*68470*/  LDL.LU R18, [R1+0x308] ;  /* 0x0003080001127983 */ /* 0x000ea40000300800 */
[----:B------:R-:W2:Y:S11]  /*68480*/  LDL.LU R19, [R1+0x30c] ;  /* 0x00030c0001137983 */ /* 0x000eb60000300800 */
[----:B------:R-:W-:Y:S01]  /*68490*/  @!UPT UIADD3 URZ, URZ, URZ, URZ ;  /* 0x0000003f3f3ff290 */ /* 0x000fe2000fffe03f */
[----:B------:R0:W-:Y:S01]  /*684a0*/  STL.64 [R1+0x810], R12 ;  /* 0x0008100c01007387 */ /* 0x0001e20000100a00 */
[----:B------:R1:W-:Y:S02]  /*684b0*/  STL.64 [R1+0x818], R14 ;  /* 0x0008180e01007387 */ /* 0x0003e40000100a00 */
[----:B0-----:R-:W-:Y:S01]  /*684c0*/  IMAD.MOV.U32 R12, RZ, RZ, R10 ;  /* 0x000000ffff0c7224 */ /* 0x001fe200078e000a */
[----:B-1----:R-:W3:Y:S01]  /*684d0*/  LDL.LU.64 R14, [R1+0x6a38] ;  /* 0x006a3800010e7983 */ /* 0x002ee20000300a00 */
[----:B------:R-:W4:Y:S02]  /*684e0*/  LDL.LU R13, [R1+0x6a30] ;  /* 0x006a3000010d7983 */ /* 0x000f240000300800 */
[----:B------:R-:W2:Y:S02]  /*684f0*/  LDL.LU.64 R10, [R1+0x6a28] ;  /* 0x006a2800010a7983 */ /* 0x000ea40000300a00 */
[----:B--2---:R-:W-:Y:S01]  /*68500*/  STL.64 [R1+0x6988], R10 ;  /* 0x0069880a01007387 */ /* 0x004fe20000100a00 */
[----:B------:R0:W-:Y:S02]  /*68510*/  STL [R1+0x6980], R9 ;  /* 0x0069800901007387 */ /* 0x0001e40000100800 */
[----:B------:R-:W2:Y:S01]  /*68520*/  LDL.LU R8, [R1+0xac0] ;  /* 0x000ac00001087983 */ /* 0x000ea20000300800 */
[----:B0-----:R-:W2:Y:S01]  /*68530*/  LDL.LU R9, [R1+0xac4] ;  /* 0x000ac40001097983 */ /* 0x001ea20000300800 */
[----:B------:R-:W2:Y:S02]  /*68540*/  LDL.LU R10, [R1+0xac8] ;  /* 0x000ac800010a7983 */ /* 0x000ea40000300800 */
[----:B------:R-:W2:Y:S01]  /*68550*/  LDL.LU R11, [R1+0xacc] ;  /* 0x000acc00010b7983 */ /* 0x000ea20000300800 */
[----:B------:R-:W-:Y:S01]  /*68560*/  HMMA.16816.F32.BF16 R4, R20, R26, R4 ;  /* 0x0000001a1404723c */ /* 0x000fe20000041804 */
        /* <DEDUP_REMOVED lines=13> */
[----:B------:R-:W-:Y:S02]  /*68640*/  STL [R1+0x6938], R12 ;  /* 0x0069380c01007387 */ /* 0x000fe40000100800 */
[----:B------:R0:W-:Y:S02]  /*68650*/  STL.64 [R1+0x7f0], R4 ;  /* 0x0007f00401007387 */ /* 0x0001e40000100a00 */
[----:B------:R-:W-:Y:S02]  /*68660*/  STL.64 [R1+0x7f8], R6 ;  /* 0x0007f80601007387 */ /* 0x000fe40000100a00 */
[----:B0-----:R-:W-:-:S02]  /*68670*/  IMAD.MOV.U32 R5, RZ, RZ, R26 ;  /* 0x000000ffff057224 */ /* 0x001fc400078e001a */
[----:B------:R-:W-:Y:S02]  /*68680*/  IMAD.MOV.U32 R4, RZ, RZ, R27 ;  /* 0x000000ffff047224 */ /* 0x000fe400078e001b */
[----:B------:R-:W3:Y:S02]  /*68690*/  LDL.LU.64 R26, [R1+0x6a20] ;  /* 0x006a2000011a7983 */ /* 0x000ee40000300a00 */
        /* <DEDUP_REMOVED lines=29> */
[----:B------:R0:W-:Y:S03]  /*68870*/  STL.64 [R1+0x68d8], R18 ;  /* 0x0068d81201007387 */ /* 0x0001e60000100a00 */
[----:B0-----:R-:W3:Y:S01]  /*68880*/  LDL.64 R18, [R1+0x28] ;  /* 0x0000280001127983 */ /* 0x001ee20000100a00 */
[----:B--2---:R-:W-:Y:S03]  /*68890*/  HMMA.16816.F32.BF16 R24, R20, R26, R8 ;  /* 0x0000001a1418723c */ /* 0x004fe60000041808 */
[----:B------:R-:W2:Y:S01]  /*688a0*/  LDL.LU.64 R10, [R1+0x69c8] ;  /* 0x0069c800010a7983 */ /* 0x000ea20000300a00 */
[----:B------:R-:W2:Y:S11]  /*688b0*/  LDL.LU.64 R8, [R1+0x69c0] ;  /* 0x0069c00001087983 */ /* 0x000eb60000300a00 */
[----:B------:R-:W-:Y:S08]  /*688c0*/  @!UPT UIADD3 URZ, URZ, URZ, URZ ;  /* 0x0000003f3f3ff290 */ /* 0x000ff0000fffe03f */
[----:B------:R-:W-:Y:S01]  /*688d0*/  STL.64 [R1+0x5e0], R24 ;  /* 0x0005e01801007387 */ /* 0x000fe20000100a00 */
[----:B------:R0:W-:Y:S03]  /*688e0*/  STL.64 [R1+0x5e8], R26 ;  /* 0x0005e81a01007387 */ /* 0x0001e60000100a00 */
[----:B0-----:R-:W2:Y:S01]  /*688f0*/  LDL.LU.64 R26, [R1+0x69b8] ;  /* 0x0069b800011a7983 */ /* 0x001ea20000300a00 */
[----:B------:R-:W-:Y:S02]  /*68900*/  IMAD.MOV.U32 R14, RZ, RZ, R28 ;  /* 0x000000ffff0e7224 */ /* 0x000fe400078e001c */
[----:B----4-:R-:W-:-:S05]  /*68910*/  IMAD.MOV.U32 R15, RZ, RZ, R13 ;  /* 0x000000ffff0f7224 */ /* 0x010fca00078e000d */
[----:B------:R0:W-:Y:S04]  /*68920*/  STL.64 [R1+0x6958], R14 ;  /* 0x0069580e01007387 */ /* 0x0001e80000100a00 */
[----:B0-----:R-:W4:Y:S01]  /*68930*/  LDL.64 R14, [R1+0xe8] ;  /* 0x0000e800010e7983 */ /* 0x001f220000100a00 */
[C---:B--2---:R-:W-:Y:S03]  /*68940*/  HMMA.16816.F32.BF16 R24, R20.reuse, R26, R8 ;  /* 0x0000001a1418723c */ /* 0x044fe60000041808 */
[----:B------:R-:W2:Y:S01]  /*68950*/  LDL.LU.64 R10, [R1+0x69b0] ;  /* 0x0069b000010a7983 */ /* 0x000ea20000300a00 */
[----:B------:R-:W2:Y:S11]  /*68960*/  LDL.LU.64 R8, [R1+0x69a8] ;  /* 0x0069a80001087983 */ /* 0x000eb60000300a00 */
[----:B------:R-:W-:Y:S08]  /*68970*/  @!UPT UIADD3 URZ, URZ, URZ, URZ ;  /* 0x0000003f3f3ff290 */ /* 0x000ff0000fffe03f */
        /* <DEDUP_REMOVED lines=9> */
[----:B0-----:R-:W2:Y:S01]  /*68a10*/  LDL.LU.64 R26, [R1+0x6990] ;  /* 0x00699000011a7983 */ /* 0x001ea20000300a00 */
[----:B------:R-:W-:Y:S02]  /*68a20*/  IMAD.MOV.U32 R29, RZ, RZ, R15 ;  /* 0x000000ffff1d7224 */ /* 0x000fe400078e000f */
[----:B------:R-:W-:Y:S01]  /*68a30*/  IMAD.MOV.U32 R15, RZ, RZ, R0 ;  /* 0x000000ffff0f7224 */ /* 0x000fe200078e0000 */
[----:B--2---:R-:W-:Y:S01]  /*68a40*/  HMMA.16816.F32.BF16 R20, R20, R26, R8 ;  /* 0x0000001a1414723c */ /* 0x004fe20000041808 */
[----:B------:R-:W2:Y:S01]  /*68a50*/  LDL.LU.64 R10, [R1+0x6988] ;  /* 0x00698800010a7983 */ /* 0x000ea20000300a00 */
[----:B------:R-:W4:Y:S02]  /*68a60*/  LDL.LU R9, [R1+0x6980] ;  /* 0x0069800001097983 */ /* 0x000f240000300800 */
[----:B------:R-:W-:-:S03]  /*68a70*/  IMAD.MOV.U32 R0, RZ, RZ, R27 ;  /* 0x000000ffff007224 */ /* 0x000fc600078e001b */
[----:B------:R-:W-:Y:S11]  /*68a80*/  IMAD.MOV.U32 R8, RZ, RZ, R26 ;  /* 0x000000ffff087224 */ /* 0x000ff600078e001a */
[----:B------:R-:W-:Y:S05]  /*68a90*/  @!UPT UIADD3 URZ, URZ, URZ, URZ ;  /* 0x0000003f3f3ff290 */ /* 0x000fea000fffe03f */
[----:B------:R0:W-:Y:S01]  /*68aa0*/  STL.64 [R1+0x2b0], R20 ;  /* 0x0002b01401007387 */ /* 0x0001e20000100a00 */
[----:B------:R1:W-:Y:S02]  /*68ab0*/  STL.64 [R1+0x2b8], R22 ;  /* 0x0002b81601007387 */ /* 0x0003e40000100a00 */
[----:B------:R-:W3:Y:S02]  /*68ac0*/  LDL.LU.64 R26, [R1+0x6978] ;  /* 0x00697800011a7983 */ /* 0x000ee40000300a00 */
[----:B------:R-:W3:Y:S01]  /*68ad0*/  LDL.LU.64 R24, [R1+0x6970] ;  /* 0x0069700001187983 */ /* 0x000ee20000300a00 */
[----:B0-----:R-:W3:Y:S01]  /*68ae0*/  LDL.LU R20, [R1+0xae0] ;  /* 0x000ae00001147983 */ /* 0x001ee20000300800 */
[----:B------:R-:W3:Y:S02]  /*68af0*/  LDL.LU R21, [R1+0xae4] ;  /* 0x000ae40001157983 */ /* 0x000ee40000300800 */
[----:B-1----:R-:W3:Y:S02]  /*68b00*/  LDL.LU R22, [R1+0xae8] ;  /* 0x000ae80001167983 */ /* 0x002ee40000300800 */
[----:B------:R-:W3:Y:S01]  /*68b10*/  LDL.LU R23, [R1+0xaec] ;  /* 0x000aec0001177983 */ /* 0x000ee20000300800 */
[----:B--2---:R-:W-:Y:S01]  /*68b20*/  STL.64 [R1+0x6950], R10 ;  /* 0x0069500a01007387 */ /* 0x004fe20000100a00 */
[----:B----4-:R0:W-:Y:S03]  /*68b30*/  STL.64 [R1+0x6948], R8 ;  /* 0x0069480801007387 */ /* 0x0101e60000100a00 */
[----:B0-----:R-:W2:Y:S01]  /*68b40*/  LDL.LU R8, [R1+0xb00] ;  /* 0x000b000001087983 */ /* 0x001ea20000300800 */
[----:B------:R-:W2:Y:S02]  /*68b50*/  LDL.LU R9, [R1+0xb04] ;  /* 0x000b040001097983 */ /* 0x000ea40000300800 */
[----:B------:R-:W4:Y:S02]  /*68b60*/  LDL.LU R10, [R1+0xb08] ;  /* 0x000b0800010a7983 */ /* 0x000f240000300800 */
[----:B------:R-:W4:Y:S02]  /*68b70*/  LDL.LU R11, [R1+0xb0c] ;  /* 0x000b0c00010b7983 */ /* 0x000f240000300800 */
[----:B------:R-:W-:-:S02]  /*68b80*/  IMAD.MOV.U32 R14, RZ, RZ, R2 ;  /* 0x000000ffff0e7224 */ /* 0x000fc400078e0002 */
[----:B---3--:R-:W-:Y:S01]  /*68b90*/  IMAD.MOV.U32 R28, RZ, RZ, R18 ;  /* 0x000000ffff1c7224 */ /* 0x008fe200078e0012 */
[----:B------:R-:W-:Y:S01]  /*68ba0*/  HMMA.16816.F32.BF16 R20, R24, R18, R20 ;  /* 0x000000121814723c */ /* 0x000fe20000041814 */
[----:B------:R-:W-:-:S06]  /*68bb0*/  IMAD.MOV.U32 R2, RZ, RZ, R19 ;  /* 0x000000ffff027224 */ /* 0x000fcc00078e0013 */
[----:B------:R-:W-:Y:S02]  /*68bc0*/  IMAD.MOV.U32 R18, RZ, RZ, R7 ;  /* 0x000000ffff127224 */ /* 0x000fe400078e0007 */
[----:B------:R-:W-:Y:S01]  /*68bd0*/  IMAD.MOV.U32 R19, RZ, RZ, R6 ;  /* 0x000000ffff137224 */ /* 0x000fe200078e0006 */
[----:B----4-:R-:W-:Y:S01]  /*68be0*/  STL.64 [R1+0x6968], R10 ;  /* 0x0069680a01007387 */ /* 0x010fe20000100a00 */
[----:B--2---:R0:W-:Y:S03]  /*68bf0*/  STL.64 [R1+0x6960], R8 ;  /* 0x0069600801007387 */ /* 0x0041e60000100a00 */
[----:B0-----:R-:W2:Y:S01]  /*68c00*/  LDL.LU R8, [R1+0xaf0] ;  /* 0x000af00001087983 */ /* 0x001ea20000300800 */
[----:B------:R-:W2:Y:S02]  /*68c10*/  LDL.LU R9, [R1+0xaf4] ;  /* 0x000af40001097983 */ /* 0x000ea40000300800 */
[----:B------:R-:W2:Y:S02]  /*68c20*/  LDL.LU R10, [R1+0xaf8] ;  /* 0x000af800010a7983 */ /* 0x000ea40000300800 */
[----:B------:R-:W2:Y:S04]  /*68c30*/  LDL.LU R11, [R1+0xafc] ;  /* 0x000afc00010b7983 */ /* 0x000ea80000300800 */
[----:B------:R-:W-:Y:S01]  /*68c40*/  STL.64 [R1+0x2a0], R20 ;  /* 0x0002a01401007387 */ /* 0x000fe20000100a00 */
[----:B------:R-:W-:Y:S02]  /*68c50*/  STL.64 [R1+0x2a8], R22 ;  /* 0x0002a81601007387 */ /* 0x000fe40000100a00 */
[----:B------:R0:W-:Y:S02]  /*68c60*/  STL.64 [R1+0x68e8], R18 ;  /* 0x0068e81201007387 */ /* 0x0001e40000100a00 */
[----:B0-----:R-:W3:Y:S01]  /*68c70*/  LDL.64 R18, [R1+0x148] ;  /* 0x0001480001127983 */ /* 0x001ee20000100a00 */
[----:B--2---:R-:W-:Y:S03]  /*68c80*/  HMMA.16816.F32.BF16 R12, R24, R14, R8 ;  /* 0x0000000e180c723c */ /* 0x004fe60000041808 */
[----:B---3--:R0:W-:Y:S02]  /*68c90*/  STL.64 [R1+0x6900], R18 ;  /* 0x0069001201007387 */ /* 0x0081e40000100a00 */
[----:B0-----:R-:W-:-:S02]  /*68ca0*/  IMAD.MOV.U32 R19, RZ, RZ, R4 ;  /* 0x000000ffff137224 */ /* 0x001fc400078e0004 */
[----:B------:R-:W-:Y:S01]  /*68cb0*/  IMAD.MOV.U32 R18, RZ, RZ, R5 ;  /* 0x000000ffff127224 */ /* 0x000fe200078e0005 */
        /* <DEDUP_REMOVED lines=13> */
[----:B------:R-:W2:Y:S02]  /*68d90*/  LDL.LU.64 R10, [R1+0x6968] ;  /* 0x00696800010a7983 */ /* 0x000ea40000300a00 */
[----:B------:R-:W2:Y:S01]  /*68da0*/  LDL.LU.64 R8, [R1+0x6960] ;  /* 0x0069600001087983 */ /* 0x000ea20000300a00 */
        /* <DEDUP_REMOVED lines=10> */
[----:B------:R-:W2:Y:S01]  /*68e50*/  LDL.LU R12, [R1+0x6938] ;  /* 0x00693800010c7983 */ /* 0x000ea20000300800 */
[C---:B----4-:R-:W-:Y:S11]  /*68e60*/  HMMA.16816.F32.BF16 R16, R24.reuse, R14, R16 ;  /* 0x0000000e1810723c */ /* 0x050ff60000041810 */
[----:B------:R-:W-:Y:S11]  /*68e70*/  @!UPT UIADD3 URZ, URZ, URZ, URZ ;  /* 0x0000003f3f3ff290 */ /* 0x000ff6000fffe03f */
[----:B------:R-:W-:Y:S01]  /*68e80*/  @!UPT UIADD3 URZ, URZ, URZ, URZ ;  /* 0x0000003f3f3ff290 */ /* 0x000fe2000fffe03f */
[----:B------:R-:W-:Y:S01]  /*68e90*/  STL.64 [R1+0x270], R16 ;  /* 0x0002701001007387 */ /* 0x000fe20000100a00 */
[----:B------:R2:W-:Y:S02]  /*68ea0*/  STL.64 [R1+0x278], R18 ;  /* 0x0002781201007387 */ /* 0x0005e40000100a00 */
[----:B------:R0:W-:Y:S02]  /*68eb0*/  STL.64 [R1+0x68e0], R14 ;  /* 0x0068e00e01007387 */ /* 0x0001e40000100a00 */
[----:B--2---:R-:W-:Y:S02]  /*68ec0*/  IMAD.MOV.U32 R18, RZ, RZ, R12 ;  /* 0x000000ffff127224 */ /* 0x004fe400078e000c */
[----:B------:R-:W2:Y:S01]  /*68ed0*/  LDL.LU R12, [R1+0xba0] ;  /* 0x000ba000010c7983 */ /* 0x000ea20000300800 */
[----:B------:R-:W2:Y:S02]  /*68ee0*/  LDL.LU R13, [R1+0xba4] ;  /* 0x000ba400010d7983 */ /* 0x000ea40000300800 */
[----:B0-----:R-:W4:Y:S02]  /*68ef0*/  LDL.LU R14, [R1+0xba8] ;  /* 0x000ba800010e7983 */ /* 0x001f240000300800 */
[----:B------:R-:W4:Y:S02]  /*68f00*/  LDL.LU R15, [R1+0xbac] ;  /* 0x000bac00010f7983 */ /* 0x000f240000300800 */
[----:B----4-:R-:W-:Y:S01]  /*68f10*/  STL.64 [R1+0x68f8], R14 ;  /* 0x0068f80e01007387 */ /* 0x010fe20000100a00 */
[----:B--2---:R0:W-:Y:S03]  /*68f20*/  STL.64 [R1+0x68f0], R12 ;  /* 0x0068f00c01007387 */ /* 0x0041e60000100a00 */
        /* <DEDUP_REMOVED lines=20> */
[----:B------:R-:W-:Y:S01]  /*69070*/  IMAD.MOV.U32 R19, RZ, RZ, R9 ;  /* 0x000000ffff137224 */ /* 0x000fe200078e0009 */
[C---:B---3--:R-:W-:Y:S02]  /*69080*/  HMMA.16816.F32.BF16 R20, R24.reuse, R6, R20 ;  /* 0x000000061814723c */ /* 0x048fe40000041814 */
[----:B------:R0:W-:Y:S01]  /*69090*/  STL.64 [R1+0x6860], R6 ;  /* 0x0068600601007387 */ /* 0x0001e20000100a00 */
[----:B------:R-:W3:Y:S11]  /*690a0*/  LDL.LU R4, [R1+0xbd0] ;  /* 0x000bd00001047983 */ /* 0x000ef60000300800 */
[----:B------:R-:W-:Y:S09]  /*690b0*/  @!UPT UIADD3 URZ, URZ, URZ, URZ ;  /* 0x0000003f3f3ff290 */ /* 0x000ff2000fffe03f */
[----:B------:R-:W-:Y:S01]  /*690c0*/  STL.64 [R1+0x250], R20 ;  /* 0x0002501401007387 */ /* 0x000fe20000100a00 */
[----:B------:R-:W-:Y:S02]  /*690d0*/  STL.64 [R1+0x258], R22 ;  /* 0x0002581601007387 */ /* 0x000fe40000100a00 */
[----:B------:R-:W1:Y:S01]  /*690e0*/  LDSM.16.MT88.4 R20, [R3+0xc380] ;  /* 0x00c380000314783b */ /* 0x000e620000004200 */
[----:B--2---:R-:W-:Y:S01]  /*690f0*/  HMMA.16816.F32.BF16 R16, R24, R18, R12 ;  /* 0x000000121810723c */ /* 0x004fe2000004180c */
[----:B------:R-:W3:Y:S02]  /*69100*/  LDL.LU R5, [R1+0xbd4] ;  /* 0x000bd40001057983 */ /* 0x000ee40000300800 */
[----:B0-----:R-:W3:Y:S02]  /*69110*/  LDL.LU R6, [R1+0xbd8] ;  /* 0x000bd80001067983 */ /* 0x001ee40000300800 */
[----:B------:R-:W3:Y:S01]  /*69120*/  LDL.LU R7, [R1+0xbdc] ;  /* 0x000bdc0001077983 */ /* 0x000ee20000300800 */
[----:B-1----:R0:W-:Y:S01]  /*69130*/  STL.64 [R1+0x6788], R22 ;  /* 0x0067881601007387 */ /* 0x0021e20000100a00 */
[----:B------:R-:W-:Y:S02]  /*69140*/  STL.64 [R1+0x6780], R20 ;  /* 0x0067801401007387 */ /* 0x000fe40000100a00 */
[----:B0-----:R-:W-:-:S02]  /*69150*/  IMAD.MOV.U32 R22, RZ, RZ, R8 ;  /* 0x000000ffff167224 */ /* 0x001fc400078e0008 */
[----:B------:R-:W-:-:S05]  /*69160*/  IMAD.MOV.U32 R23, RZ, RZ, R0 ;  /* 0x000000ffff177224 */ /* 0x000fca00078e0000 */
[----:B------:R0:W-:Y:S04]  /*69170*/  STL.64 [R1+0x68d0], R22 ;  /* 0x0068d01601007387 */ /* 0x0001e80000100a00 */
[----:B0-----:R-:W2:Y:S01]  /*69180*/  LDL.64 R22, [R1+0x128] ;  /* 0x0001280001167983 */ /* 0x001ea20000100a00 */
[----:B------:R-:W-:Y:S02]  /*69190*/  STL [R1+0x5ef8], R3 ;  /* 0x005ef80301007387 */ /* 0x000fe40000100800 */
[----:B------:R-:W4:Y:S02]  /*691a0*/  LDL.LU.64 R14, [R1+0x6928] ;  /* 0x00692800010e7983 */ /* 0x000f240000300a00 */
[----:B------:R-:W4:Y:S01]  /*691b0*/  LDL.LU.64 R12, [R1+0x6920] ;  /* 0x00692000010c7983 */ /* 0x000f220000300a00 */
        /* <DEDUP_REMOVED lines=20> */
[----:B------:R-:W-:Y:S01]  /*69300*/  STL.64 [R1+0x68b8], R10 ;  /* 0x0068b80a01007387 */ /* 0x000fe20000100a00 */
[----:B------:R0:W-:Y:S03]  /*69310*/  STL [R1+0x68b0], R8 ;  /* 0x0068b00801007387 */ /* 0x0001e60000100800 */
[----:B0-----:R-:W2:Y:S01]  /*69320*/  LDL.LU R8, [R1+0xbb0] ;  /* 0x000bb00001087983 */ /* 0x001ea20000300800 */
[----:B------:R-:W2:Y:S02]  /*69330*/  LDL.LU R9, [R1+0xbb4] ;  /* 0x000bb40001097983 */ /* 0x000ea40000300800 */
[----:B------:R-:W2:Y:S02]  /*69340*/  LDL.LU R10, [R1+0xbb8] ;  /* 0x000bb800010a7983 */ /* 0x000ea40000300800 */
[----:B------:R-:W2:Y:S01]  /*69350*/  LDL.LU R11, [R1+0xbbc] ;  /* 0x000bbc00010b7983 */ /* 0x000ea20000300800 */
[C---:B----4-:R-:W-:Y:S01]  /*69360*/  HMMA.16816.F32.BF16 R16, R24.reuse, R18, R12 ;  /* 0x000000121810723c */ /* 0x050fe2000004180c */
[----:B------:R-:W4:Y:S11]  /*69370*/  LDL.LU.64 R14, [R1+0x68e0] ;  /* 0x0068e000010e7983 */ /* 0x000f360000300a00 */
[----:B------:R-:W-:Y:S11]  /*69380*/  @!UPT UIADD3 URZ, URZ, URZ, URZ ;  /* 0x0000003f3f3ff290 */ /* 0x000ff6000fffe03f */
[----:B------:R-:W-:Y:S01]  /*69390*/  STL.64 [R1+0x580], R16 ;  /* 0x0005801001007387 */ /* 0x000fe20000100a00 */
[----:B------:R0:W-:Y:S03]  /*693a0*/  STL.64 [R1+0x588], R18 ;  /* 0x0005881201007387 */ /* 0x0001e60000100a00 */
[----:B0-----:R-:W3:Y:S01]  /*693b0*/  LDL.LU.64 R18, [R1+0x68d8] ;  /* 0x0068d80001127983 */ /* 0x001ee20000300a00 */
[C---:B--2---:R-:W-:Y:S11]  /*693c0*/  HMMA.16816.F32.BF16 R8, R24.reuse, R22, R8 ;  /* 0x000000161808723c */ /* 0x044ff60000041808 */
[----:B------:R-:W-:Y:S11]  /*693d0*/  @!UPT UIADD3 URZ, URZ, URZ, URZ ;  /* 0x0000003f3f3ff290 */ /* 0x000ff6000fffe03f */
[----:B------:R-:W-:Y:S01]  /*693e0*/  @!UPT UIADD3 URZ, URZ, URZ, URZ ;  /* 0x0000003f3f3ff290 */ /* 0x000fe2000fffe03f */
[----:B------:R-:W-:Y:S01]  /*693f0*/  STL.64 [R1+0x570], R8 ;  /* 0x0005700801007387 */ /* 0x000fe20000100a00 */
[----:B------:R-:W-:Y:S01]  /*69400*/  STL.64 [R1+0x578], R10 ;  /* 0x0005780a01007387 */ /* 0x000fe20000100a00 */
[----:B---3--:R-:W-:Y:S11]  /*69410*/  HMMA.16816.F32.BF16 R4, R24, R18, R4 ;  /* 0x000000121804723c */ /* 0x008ff60000041804 */
[----:B------:R-:W-:Y:S11]  /*69420*/  @!UPT UIADD3 URZ, URZ, URZ, URZ ;  /* 0x0000003f3f3ff290 */ /* 0x000ff6000fffe03f */
[----:B------:R-:W-:Y:S01]  /*69430*/  @!UPT UIADD3 URZ, URZ, URZ, URZ ;  /* 0x0000003f3f3ff290 */ /* 0x000fe2000fffe03f */
[----:B------:R0:W-:Y:S01]  /*69440*/  STL.64 [R1+0x560], R4 ;  /* 0x0005600401007387 */ /* 0x0001e20000100a00 */
[----:B------:R1:W-:Y:S03]  /*69450*/  STL.64 [R1+0x568], R6 ;  /* 0x0005680601007387 */ /* 0x0003e60000100a00 */
[----:B0-----:R-:W2:Y:S01]  /*69460*/  LDL.LU R4, [R1+0xc60] ;  /* 0x000c600001047983 */ /* 0x001ea20000300800 */
[----:B------:R-:W2:Y:S02]  /*69470*/  LDL.LU R5, [R1+0xc64] ;  /* 0x000c640001057983 */ /* 0x000ea40000300800 */
[----:B-1----:R-:W3:Y:S02]  /*69480*/  LDL.LU R6, [R1+0xc68] ;  /* 0x000c680001067983 */ /* 0x002ee40000300800 */
[----:B------:R-:W3:Y:S01]  /*69490*/  LDL.LU R7, [R1+0xc6c] ;  /* 0x000c6c0001077983 */ /* 0x000ee20000300800 */
[----:B------:R-:W2:Y:S01]  /*694a0*/  LDL.LU R8, [R1+0xc10] ;  /* 0x000c100001087983 */ /* 0x000ea20000300800 */
[----:B------:R-:W2:Y:S02]  /*694b0*/  LDL.LU R9, [R1+0xc14] ;  /* 0x000c140001097983 */ /* 0x000ea40000300800 */
[----:B------:R-:W2:Y:S02]  /*694c0*/  LDL.LU R10, [R1+0xc18] ;  /* 0x000c1800010a7983 */ /* 0x000ea40000300800 */
[----:B------:R-:W2:Y:S01]  /*694d0*/  LDL.LU R11, [R1+0xc1c] ;  /* 0x000c1c00010b7983 */ /* 0x000ea20000300800 */
[----:B------:R-:W3:Y:S01]  /*694e0*/  LDL.LU R20, [R1+0xbe0] ;  /* 0x000be00001147983 */ /* 0x000ee20000300800 */
[----:B------:R-:W-:-:S02]  /*694f0*/  IMAD.MOV.U32 R3, RZ, RZ, R22 ;  /* 0x000000ffff037224 */ /* 0x000fc400078e0016 */
[----:B------:R-:W3:Y:S02]  /*69500*/  LDL.LU R21, [R1+0xbe4] ;  /* 0x000be40001157983 */ /* 0x000ee40000300800 */
[----:B------:R-:W-:Y:S01]  /*69510*/  IMAD.MOV.U32 R0, RZ, RZ, R23 ;  /* 0x000000ffff007224 */ /* 0x000fe200078e0017 */
[----:B------:R-:W3:Y:S01]  /*69520*/  LDL.LU R22, [R1+0xbe8] ;  /* 0x000be80001167983 */ /* 0x000ee20000300800 */
[----:B------:R-:W3:Y:S02]  /*69530*/  LDL.LU R23, [R1+0xbec] ;  /* 0x000bec0001177983 */ /* 0x000ee40000300800 */
[----:B------:R-:W-:Y:S02]  /*69540*/  IMAD.MOV.U32 R13, RZ, RZ, R18 ;  /* 0x000000ffff0d7224 */ /* 0x000fe400078e0012 */
[----:B------:R-:W-:Y:S01]  /*69550*/  IMAD.MOV.U32 R12, RZ, RZ, R19 ;  /* 0x000000ffff0c7224 */ /* 0x000fe200078e0013 */
[----:B--2---:R0:W-:Y:S01]  /*69560*/  STL.64 [R1+0x68c8], R10 ;  /* 0x0068c80a01007387 */ /* 0x0041e20000100a00 */
[----:B------:R-:W-:Y:S03]  /*69570*/  STL.64 [R1+0x68c0], R8 ;  /* 0x0068c00801007387 */ /* 0x000fe60000100a00 */
[----:B0-----:R-:W2:Y:S01]  /*69580*/  LDL.64 R10, [R1+0x108] ;  /* 0x00010800010a7983 */ /* 0x001ea20000100a00 */
[----:B------:R-:W2:Y:S02]  /*69590*/  LDL.LU R16, [R1+0xc20] ;  /* 0x000c200001107983 */ /* 0x000ea40000300800 */
[----:B------:R-:W2:Y:S02]  /*695a0*/  LDL.LU R17, [R1+0xc24] ;  /* 0x000c240001117983 */ /* 0x000ea40000300800 */
[----:B------:R-:W2:Y:S01]  /*695b0*/  LDL.LU R18, [R1+0xc28] ;  /* 0x000c280001127983 */ /* 0x000ea20000300800 */
[----:B------:R-:W2:Y:S04]  /*695c0*/  LDL.LU R19, [R1+0xc2c] ;  /* 0x000c2c0001137983 */ /* 0x000ea80000300800 */
[----:B--2---:R0:W-:Y:S01]  /*695d0*/  STL.64 [R1+0x6898], R18 ;  /* 0x0068981201007387 */ /* 0x0041e20000100a00 */
[----:B------:R-:W-:Y:S03]  /*695e0*/  STL.64 [R1+0x6890], R16 ;  /* 0x0068901001007387 */ /* 0x000fe60000100a00 */
[----:B0-----:R-:W2:Y:S01]  /*695f0*/  LDL R18, [R1+0xe8] ;  /* 0x0000e80001127983 */ /* 0x001ea20000100800 */
[----:B------:R-:W-:-:S05]  /*69600*/  IMAD.MOV.U32 R19, RZ, RZ, R29 ;  /* 0x000000ffff137224 */ /* 0x000fca00078e001d */
[----:B--2---:R0:W-:Y:S04]  /*69610*/  STL.64 [R1+0x68a8], R18 ;  /* 0x0068a81201007387 */ /* 0x0041e80000100a00 */
[----:B0-----:R-:W2:Y:S01]  /*69620*/  LDL.64 R18, [R1+0xf8] ;  /* 0x0000f80001127983 */ /* 0x001ea20000100a00 */
[----:B---3--:R0:W-:Y:S02]  /*69630*/  STL.64 [R1+0x6870], R6 ;  /* 0x0068700601007387 */ /* 0x0081e40000100a00 */
[----:B------:R1:W-:Y:S02]  /*69640*/  STL.64 [R1+0x6868], R4 ;  /* 0x0068680401007387 */ /* 0x0003e40000100a00 */
[----:B0-----:R-:W-:Y:S02]  /*69650*/  IMAD.MOV.U32 R6, RZ, RZ, R28 ;  /* 0x000000ffff067224 */ /* 0x001fe400078e001c */
[----:B------:R-:W-:-:S05]  /*69660*/  IMAD.MOV.U32 R7, RZ, RZ, R2 ;  /* 0x000000ffff077224 */ /* 0x000fca00078e0002 */
[----:B------:R0:W-:Y:S01]  /*69670*/  STL.64 [R1+0x68a0], R6 ;  /* 0x0068a00601007387 */ /* 0x0001e20000100a00 */
[----:B-1----:R-:W3:Y:S02]  /*69680*/  LDL.LU R4, [R1+0xc30] ;  /* 0x000c300001047983 */ /* 0x002ee40000300800 */
[----:B------:R-:W3:Y:S01]  /*69690*/  LDL.LU R5, [R1+0xc34] ;  /* 0x000c340001057983 */ /* 0x000ee20000300800 */
[----:B0-----:R-:W3:Y:S01]  /*696a0*/  LDL.LU R6, [R1+0xc38] ;  /* 0x000c380001067983 */ /* 0x001ee20000300800 */
[----:B------:R-:W3:Y:S02]  /*696b0*/  LDL.LU R7, [R1+0xc3c] ;  /* 0x000c3c0001077983 */ /* 0x000ee40000300800 */
[----:B----4-:R0:W-:Y:S02]  /*696c0*/  STL.64 [R1+0x6840], R14 ;  /* 0x0068400e01007387 */ /* 0x0101e40000100a00 */
[----:B------:R-:W-:Y:S01]  /*696d0*/  STL.64 [R1+0x6838], R12 ;  /* 0x0068380c01007387 */ /* 0x000fe20000100a00 */
[----:B0-----:R-:W4:Y:S01]  /*696e0*/  LDL.64 R14, [R1+0x8] ;  /* 0x00000800010e7983 */ /* 0x001f220000100a00 */
[----:B------:R-:W-:Y:S03]  /*696f0*/  HMMA.16816.F32.BF16 R20, R24, R10, R20 ;  /* 0x0000000a1814723c */ /* 0x000fe60000041814 */
[----:B----4-:R0:W-:Y:S04]  /*69700*/  STL.64 [R1+0x6858], R14 ;  /* 0x0068580e01007387 */ /* 0x0101e80000100a00 */
[----:B0-----:R-:W4:Y:S04]  /*69710*/  LDL.64 R14, [R1+0x18] ;  /* 0x00001800010e7983 */ /* 0x001f280000100a00 */
[----:B----4-:R0:W-:Y:S01]  /*69720*/  STL.64 [R1+0x6878], R14 ;  /* 0x0068780e01007387 */ /* 0x0101e20000100a00 */
[----:B------:R-:W4:Y:S02]  /*69730*/  LDL.LU R12, [R1+0xc40] ;  /* 0x000c4000010c7983 */ /* 0x000f240000300800 */
[----:B------:R-:W4:Y:S01]  /*69740*/  LDL.LU R13, [R1+0xc44] ;  /* 0x000c4400010d7983 */ /* 0x000f220000300800 */
[----:B0-----:R-:W4:Y:S01]  /*69750*/  LDL.LU R14, [R1+0xc48] ;  /* 0x000c4800010e7983 */ /* 0x001f220000300800 */
[----:B------:R-:W4:Y:S07]  /*69760*/  LDL.LU R15, [R1+0xc4c] ;  /* 0x000c4c00010f7983 */ /* 0x000f2e0000300800 */
[----:B------:R0:W-:Y:S02]  /*69770*/  STL.64 [R1+0x550], R20 ;  /* 0x0005501401007387 */ /* 0x0001e40000100a00 */
[----:B------:R1:W-:Y:S02]  /*69780*/  STL.64 [R1+0x558], R22 ;  /* 0x0005581601007387 */ /* 0x0003e40000100a00 */
[----:B0-----:R-:W-:Y:S01]  /*69790*/  IMAD.MOV.U32 R21, RZ, RZ, R10 ;  /* 0x000000ffff157224 */ /* 0x001fe200078e000a */
[----:B-1----:R-:W2:Y:S01]  /*697a0*/  LDL.LU.64 R22, [R1+0x68d0] ;  /* 0x0068d00001167983 */ /* 0x002ea20000300a00 */
[----:B------:R-:W-:-:S02]  /*697b0*/  IMAD.MOV.U32 R20, RZ, RZ, R11 ;  /* 0x000000ffff147224 */ /* 0x000fc400078e000b */
        /* <DEDUP_REMOVED lines=8> */
[----:B------:R-:W3:Y:S02]  /*69840*/  LDL.LU R8, [R1+0x68b0] ;  /* 0x0068b00001087983 */ /* 0x000ee40000300800 */
[----:B------:R-:W-:Y:S02]  /*69850*/  IMAD.MOV.U32 R9, RZ, RZ, R18 ;  /* 0x000000ffff097224 */ /* 0x000fe400078e0012 */
[----:B------:R-:W-:Y:S02]  /*69860*/  IMAD.MOV.U32 R2, RZ, RZ, R19 ;  /* 0x000000ffff027224 */ /* 0x000fe400078e0013 */
[----:B------:R-:W4:Y:S04]  /*69870*/  LDL.LU.64 R18, [R1+0x68a8] ;  /* 0x0068a80001127983 */ /* 0x000f280000300a00 */
[----:B--2---:R-:W-:Y:S01]  /*69880*/  STL.64 [R1+0x6830], R10 ;  /* 0x0068300a01007387 */ /* 0x004fe20000100a00 */
[----:B---3--:R0:W-:Y:S03]  /*69890*/  STL.64 [R1+0x6828], R8 ;  /* 0x0068280801007387 */ /* 0x0081e60000100a00 */
        /* <DEDUP_REMOVED lines=11> */
[----:B------:R-:W3:Y:S11]  /*69950*/  LDL.LU.64 R6, [R1+0x68a0] ;  /* 0x0068a00001067983 */ /* 0x000ef60000300a00 */
[----:B------:R-:W-:Y:S01]  /*69960*/  @!UPT UIADD3 URZ, URZ, URZ, URZ ;  /* 0x0000003f3f3ff290 */ /* 0x000fe2000fffe03f */
[----:B------:R-:W-:Y:S02]  /*69970*/  STL.64 [R1+0x530], R16 ;  /* 0x0005301001007387 */ /* 0x000fe40000100a00 */
[----:B------:R0:W-:Y:S02]  /*69980*/  STL.64 [R1+0x538], R18 ;  /* 0x0005381201007387 */ /* 0x0001e40000100a00 */
[----:B0-----:R-:W4:Y:S01]  /*69990*/  LDL.LU.64 R18, [R1+0x6898] ;  /* 0x0068980001127983 */ /* 0x001f220000300a00 */
[----:B------:R-:W4:Y:S02]  /*699a0*/  LDL.LU.64 R16, [R1+0x6890] ;  /* 0x0068900001107983 */ /* 0x000f240000300a00 */
[----:B----4-:R-:W-:Y:S01]  /*699b0*/  HMMA.16816.F32.BF16 R24, R24, R22, R16 ;  /* 0x000000161818723c */ /* 0x010fe20000041810 */
        /* <DEDUP_REMOVED lines=9> */
[----:B------:R-:W-:Y:S01]  /*69a50*/  STL.64 [R1+0x6798], R22 ;  /* 0x0067981601007387 */ /* 0x000fe20000100a00 */
[C---:B---3--:R-:W-:Y:S03]  /*69a60*/  HMMA.16816.F32.BF16 R4, R16.reuse, R6, R12 ;  /* 0x000000061004723c */ /* 0x048fe6000004180c */
[----:B------:R-:W3:Y:S11]  /*69a70*/  LDL.LU.64 R14, [R1+0x6878] ;  /* 0x00687800010e7983 */ /* 0x000ef60000300a00 */
        /* <DEDUP_REMOVED lines=23> */
[----:B------:R-:W3:Y:S01]  /*69bf0*/  LDL.LU.64 R12, [R1+0x6838] ;  /* 0x00683800010c7983 */ /* 0x000ee20000300a00 */
        /* <DEDUP_REMOVED lines=8> */
[----:B---3--:R0:W-:Y:S02]  /*69c80*/  STL.64 [R1+0x67d0], R12 ;  /* 0x0067d00c01007387 */ /* 0x0081e40000100a00 */
[----:B0-----:R-:W2:Y:S01]  /*69c90*/  LDL.LU R12, [R1+0xca0] ;  /* 0x000ca000010c7983 */ /* 0x001ea20000300800 */
[----:B------:R-:W2:Y:S02]  /*69ca0*/  LDL.LU R13, [R1+0xca4] ;  /* 0x000ca400010d7983 */ /* 0x000ea40000300800 */
[----:B------:R-:W2:Y:S02]  /*69cb0*/  LDL.LU R14, [R1+0xca8] ;  /* 0x000ca800010e7983 */ /* 0x000ea40000300800 */
[----:B------:R-:W2:Y:S02]  /*69cc0*/  LDL.LU R15, [R1+0xcac] ;  /* 0x000cac00010f7983 */ /* 0x000ea40000300800 */
[----:B------:R-:W-:Y:S01]  /*69cd0*/  IMAD.MOV.U32 R23, RZ, RZ, R2 ;  /* 0x000000ffff177224 */ /* 0x000fe200078e0002 */
[C---:B--2---:R-:W-:Y:S01]  /*69ce0*/  HMMA.16816.F32.BF16 R12, R16.reuse, R10, R12 ;  /* 0x0000000a100c723c */ /* 0x044fe2000004180c */
[----:B------:R-:W-:Y:S11]  /*69cf0*/  STL.64 [R1+0x67a0], R10 ;  /* 0x0067a00a01007387 */ /* 0x000ff60000100a00 */
[----:B------:R-:W-:Y:S11]  /*69d00*/  @!UPT UIADD3 URZ, URZ, URZ, URZ ;  /* 0x0000003f3f3ff290 */ /* 0x000ff6000fffe03f */
[----:B------:R-:W-:Y:S01]  /*69d10*/  STL.64 [R1+0x1f0], R12 ;  /* 0x0001f00c01007387 */ /* 0x000fe20000100a00 */
[----:B------:R4:W-:Y:S02]  /*69d20*/  STL.64 [R1+0x1f8], R14 ;  /* 0x0001f80e01007387 */ /* 0x0009e40000100a00 */
[----:B----4-:R-:W-:Y:S01]  /*69d30*/  HMMA.16816.F32.BF16 R12, R16, R6, R24 ;  /* 0x00000006100c723c */ /* 0x010fe20000041818 */
[----:B------:R-:W-:Y:S02]  /*69d40*/  IMAD.MOV.U32 R22, RZ, RZ, R9 ;  /* 0x000000ffff167224 */ /* 0x000fe400078e0009 */
[----:B------:R-:W2:Y:S11]  /*69d50*/  LDL.LU R9, [R1+0x6824] ;  /* 0x0068240001097983 */ /* 0x000eb60000300800 */
[----:B------:R-:W-:Y:S09]  /*69d60*/  @!UPT UIADD3 URZ, URZ, URZ, URZ ;  /* 0x0000003f3f3ff290 */ /* 0x000ff2000fffe03f */
[----:B------:R0:W-:Y:S01]  /*69d70*/  STL.64 [R1+0x1e0], R12 ;  /* 0x0001e00c01007387 */ /* 0x0001e20000100a00 */
[----:B------:R1:W-:Y:S02]  /*69d80*/  STL.64 [R1+0x1e8], R14 ;  /* 0x0001e80e01007387 */ /* 0x0003e40000100a00 */
[----:B------:R-:W3:Y:S01]  /*69d90*/  LDL.LU R2, [R1+0x6820] ;  /* 0x0068200001027983 */ /* 0x000ee20000300800 */
[----:B0-----:R-:W4:Y:S01]  /*69da0*/  LDL.LU R12, [R1+0xd20] ;  /* 0x000d2000010c7983 */ /* 0x001f220000300800 */
[----:B------:R-:W4:Y:S02]  /*69db0*/  LDL.LU R13, [R1+0xd24] ;  /* 0x000d2400010d7983 */ /* 0x000f240000300800 */
[----:B-1----:R-:W2:Y:S02]  /*69dc0*/  LDL.LU R14, [R1+0xd28] ;  /* 0x000d2800010e7983 */ /* 0x002ea40000300800 */
[----:B------:R-:W2:Y:S01]  /*69dd0*/  LDL.LU R15, [R1+0xd2c] ;  /* 0x000d2c00010f7983 */ /* 0x000ea20000300800 */
[----:B---3--:R-:W0:Y:S04]  /*69de0*/  LDSM.16.MT88.4 R24, [R2+0xc000] ;  /* 0x00c000000218783b */ /* 0x008e280000004200 */
[----:B--2---:R1:W-:Y:S01]  /*69df0*/  STL.64 [R1+0x67e0], R14 ;  /* 0x0067e00e01007387 */ /* 0x0043e20000100a00 */
[----:B----4-:R-:W-:Y:S02]  /*69e00*/  STL.64 [R1+0x67d8], R12 ;  /* 0x0067d80c01007387 */ /* 0x010fe40000100a00 */
[----:B-1----:R-:W-:-:S02]  /*69e10*/  IMAD.MOV.U32 R14, RZ, RZ, R9 ;  /* 0x000000ffff0e7224 */ /* 0x002fc400078e0009 */
[----:B------:R-:W-:-:S05]  /*69e20*/  IMAD.MOV.U32 R15, RZ, RZ, R8 ;  /* 0x000000ffff0f7224 */ /* 0x000fca00078e0008 */
[----:B------:R1:W-:Y:S01]  /*69e30*/  STL.64 [R1+0x67f8], R14 ;  /* 0x0067f80e01007387 */ /* 0x0003e20000100a00 */
[----:B------:R-:W-:Y:S02]  /*69e40*/  STL.64 [R1+0x67a8], R22 ;  /* 0x0067a81601007387 */ /* 0x000fe40000100a00 */
[----:B------:R-:W2:Y:S02]  /*69e50*/  LDL.LU R8, [R1+0xd60] ;  /* 0x000d600001087983 */ /* 0x000ea40000300800 */
[----:B------:R-:W2:Y:S01]  /*69e60*/  LDL.LU R9, [R1+0xd64] ;  /* 0x000d640001097983 */ /* 0x000ea20000300800 */
[----:B------:R-:W3:Y:S01]  /*69e70*/  LDL.LU R10, [R1+0xd68] ;  /* 0x000d6800010a7983 */ /* 0x000ee20000300800 */
[----:B------:R-:W3:Y:S03]  /*69e80*/  LDL.LU R11, [R1+0xd6c] ;  /* 0x000d6c00010b7983 */ /* 0x000ee60000300800 */
[----:B-1----:R-:W4:Y:S04]  /*69e90*/  LDL.64 R14, [R1+0x158] ;  /* 0x00015800010e7983 */ /* 0x002f280000100a00 */
[----:B----4-:R1:W-:Y:S04]  /*69ea0*/  STL.64 [R1+0x6808], R14 ;  /* 0x0068080e01007387 */ /* 0x0103e80000100a00 */
[----:B-1----:R-:W4:Y:S01]  /*69eb0*/  LDL.64 R14, [R1+0x38] ;  /* 0x00003800010e7983 */ /* 0x002f220000100a00 */
[----:B---3--:R1:W-:Y:S02]  /*69ec0*/  STL.64 [R1+0x67b8], R10 ;  /* 0x0067b80a01007387 */ /* 0x0083e40000100a00 */
[----:B--2---:R-:W-:Y:S02]  /*69ed0*/  STL.64 [R1+0x67b0], R8 ;  /* 0x0067b00801007387 */ /* 0x004fe40000100a00 */
[----:B------:R2:W-:Y:S02]  /*69ee0*/  STL.64 [R1+0x6728], R6 ;  /* 0x0067280601007387 */ /* 0x0005e40000100a00 */
[----:B-1----:R-:W-:-:S02]  /*69ef0*/  IMAD.MOV.U32 R10, RZ, RZ, R3 ;  /* 0x000000ffff0a7224 */ /* 0x002fc400078e0003 */
[----:B--2---:R-:W-:Y:S02]  /*69f00*/  IMAD.MOV.U32 R6, RZ, RZ, R21 ;  /* 0x000000ffff067224 */ /* 0x004fe400078e0015 */
[----:B------:R-:W-:Y:S02]  /*69f10*/  IMAD.MOV.U32 R7, RZ, RZ, R20 ;  /* 0x000000ffff077224 */ /* 0x000fe400078e0014 */
[----:B------:R-:W-:-:S03]  /*69f20*/  IMAD.MOV.U32 R11, RZ, RZ, R0 ;  /* 0x000000ffff0b7224 */ /* 0x000fc600078e0000 */
[----:B------:R-:W-:Y:S01]  /*69f30*/  STL.64 [R1+0x67c8], R6 ;  /* 0x0067c80601007387 */ /* 0x000fe20000100a00 */
[----:B------:R-:W-:Y:S02]  /*69f40*/  STL.64 [R1+0x67c0], R4 ;  /* 0x0067c00401007387 */ /* 0x000fe40000100a00 */
[----:B------:R1:W-:Y:S02]  /*69f50*/  STL.64 [R1+0x6800], R10 ;  /* 0x0068000a01007387 */ /* 0x0003e40000100a00 */
[----:B------:R-:W2:Y:S01]  /*69f60*/  LDL.LU R8, [R1+0xd00] ;  /* 0x000d000001087983 */ /* 0x000ea20000300800 */
[----:B------:R-:W2:Y:S04]  /*69f70*/  LDL.LU R9, [R1+0xd04] ;  /* 0x000d040001097983 */ /* 0x000ea80000300800 */
[----:B-1----:R-:W3:Y:S01]  /*69f80*/  LDL.LU R10, [R1+0xd08] ;  /* 0x000d0800010a7983 */ /* 0x002ee20000300800 */
[----:B------:R-:W3:Y:S03]  /*69f90*/  LDL.LU R11, [R1+0xd0c] ;  /* 0x000d0c00010b7983 */ /* 0x000ee60000300800 */
[----:B---3--:R-:W-:Y:S01]  /*69fa0*/  STL.64 [R1+0x6818], R10 ;  /* 0x0068180a01007387 */ /* 0x008fe20000100a00 */
[----:B--2---:R1:W-:Y:S03]  /*69fb0*/  STL.64 [R1+0x6810], R8 ;  /* 0x0068100801007387 */ /* 0x0043e60000100a00 */
[----:B-1----:R-:W2:Y:S01]  /*69fc0*/  LDL.LU R8, [R1+0xce0] ;  /* 0x000ce00001087983 */ /* 0x002ea20000300800 */
[----:B------:R-:W2:Y:S02]  /*69fd0*/  LDL.LU R9, [R1+0xce4] ;  /* 0x000ce40001097983 */ /* 0x000ea40000300800 */
[----:B------:R-:W2:Y:S02]  /*69fe0*/  LDL.LU R10, [R1+0xce8] ;  /* 0x000ce800010a7983 */ /* 0x000ea40000300800 */
[----:B------:R-:W2:Y:S01]  /*69ff0*/  LDL.LU R11, [R1+0xcec] ;  /* 0x000cec00010b7983 */ /* 0x000ea20000300800 */
        /* <DEDUP_REMOVED lines=17> */
[----:B0-----:R0:W-:Y:S01]  /*6a110*/  STL.64 [R1+0x6668], R26 ;  /* 0x0066681a01007387 */ /* 0x0011e20000100a00 */
[----:B------:R-:W-:Y:S03]  /*6a120*/  STL.64 [R1+0x6660], R24 ;  /* 0x0066601801007387 */ /* 0x000fe60000100a00 */
[----:B0-----:R-:W4:Y:S02]  /*6a130*/  LDL.64 R26, [R1+0x138] ;  /* 0x00013800011a7983 */ /* 0x001f240000100a00 */
[----:B------:R-:W-:Y:S02]  /*6a140*/  STL.64 [R1+0x520], R8 ;  /* 0x0005200801007387 */ /* 0x000fe40000100a00 */
[----:B------:R0:W-:Y:S02]  /*6a150*/  STL.64 [R1+0x528], R10 ;  /* 0x0005280a01007387 */ /* 0x0001e40000100a00 */
[----:B0-----:R-:W2:Y:S01]  /*6a160*/  LDL.LU.64 R10, [R1+0x6818] ;  /* 0x00681800010a7983 */ /* 0x001ea20000300a00 */
[----:B------:R-:W2:Y:S02]  /*6a170*/  LDL.LU.64 R8, [R1+0x6810] ;  /* 0x0068100001087983 */ /* 0x000ea40000300a00 */
        /* <DEDUP_REMOVED lines=16> */
[----:B0-----:R-:W4:Y:S01]  /*6a280*/  LDL.LU.64 R14, [R1+0x67e0] ;  /* 0x0067e000010e7983 */ /* 0x001f220000300a00 */
[----:B------:R-:W4:Y:S02]  /*6a290*/  LDL.LU.64 R12, [R1+0x67d8] ;  /* 0x0067d800010c7983 */ /* 0x000f240000300a00 */
[----:B----4-:R-:W-:Y:S11]  /*6a2a0*/  HMMA.16816.F32.BF16 R12, R16, R26, R12 ;  /* 0x0000001a100c723c */ /* 0x010ff6000004180c */
[----:B------:R-:W-:Y:S11]  /*6a2b0*/  @!UPT UIADD3 URZ, URZ, URZ, URZ ;  /* 0x0000003f3f3ff290 */ /* 0x000ff6000fffe03f */
[----:B------:R-:W-:Y:S01]  /*6a2c0*/  @!UPT UIADD3 URZ, URZ, URZ, URZ ;  /* 0x0000003f3f3ff290 */ /* 0x000fe2000fffe03f */
[----:B------:R0:W-:Y:S01]  /*6a2d0*/  STL.64 [R1+0x4f0], R12 ;  /* 0x0004f00c01007387 */ /* 0x0001e20000100a00 */
[----:B------:R-:W-:Y:S03]  /*6a2e0*/  STL.64 [R1+0x4f8], R14 ;  /* 0x0004f80e01007387 */ /* 0x000fe60000100a00 */
[----:B0-----:R-:W4:Y:S01]  /*6a2f0*/  LDL.LU.64 R12, [R1+0x67d0] ;  /* 0x0067d000010c7983 */ /* 0x001f220000300a00 */
[----:B------:R0:W-:Y:S02]  /*6a300*/  STL.64 [R1+0x66e8], R26 ;  /* 0x0066e81a01007387 */ /* 0x0001e40000100a00 */
[----:B------:R-:W2:Y:S02]  /*6a310*/  LDL.LU R24, [R1+0xe10] ;  /* 0x000e100001187983 */ /* 0x000ea40000300800 */
[----:B------:R-:W2:Y:S01]  /*6a320*/  LDL.LU R25, [R1+0xe14] ;  /* 0x000e140001197983 */ /* 0x000ea20000300800 */
[----:B0-----:R-:W2:Y:S01]  /*6a330*/  LDL.LU R26, [R1+0xe18] ;  /* 0x000e1800011a7983 */ /* 0x001ea20000300800 */
[----:B------:R-:W2:Y:S02]  /*6a340*/  LDL.LU R27, [R1+0xe1c] ;  /* 0x000e1c00011b7983 */ /* 0x000ea40000300800 */
[----:B------:R-:W-:-:S02]  /*6a350*/  IMAD.MOV.U32 R14, RZ, RZ, R29 ;  /* 0x000000ffff0e7224 */ /* 0x000fc400078e001d */
[----:B------:R-:W-:-:S05]  /*6a360*/  IMAD.MOV.U32 R15, RZ, RZ, R28 ;  /* 0x000000ffff0f7224 */ /* 0x000fca00078e001c */
[----:B------:R-:W-:Y:S04]  /*6a370*/  STL.64 [R1+0x6750], R14 ;  /* 0x0067500e01007387 */ /* 0x000fe80000100a00 */
[----:B--2---:R0:W-:Y:S01]  /*6a380*/  STL.64 [R1+0x66f8], R26 ;  /* 0x0066f81a01007387 */ /* 0x0041e20000100a00 */
[----:B------:R1:W-:Y:S02]  /*6a390*/  STL.64 [R1+0x66f0], R24 ;  /* 0x0066f01801007387 */ /* 0x0003e40000100a00 */
[----:B0-----:R-:W-:Y:S02]  /*6a3a0*/  IMAD.MOV.U32 R26, RZ, RZ, R9 ;  /* 0x000000ffff1a7224 */ /* 0x001fe400078e0009 */
[----:B------:R-:W-:-:S05]  /*6a3b0*/  IMAD.MOV.U32 R27, RZ, RZ, R8 ;  /* 0x000000ffff1b7224 */ /* 0x000fca00078e0008 */
[----:B------:R0:W-:Y:S01]  /*6a3c0*/  STL.64 [R1+0x6710], R26 ;  /* 0x0067101a01007387 */ /* 0x0001e20000100a00 */
[----:B-1----:R-:W2:Y:S02]  /*6a3d0*/  LDL.LU R24, [R1+0xd50] ;  /* 0x000d500001187983 */ /* 0x002ea40000300800 */
[----:B------:R-:W2:Y:S01]  /*6a3e0*/  LDL.LU R25, [R1+0xd54] ;  /* 0x000d540001197983 */ /* 0x000ea20000300800 */
[----:B------:R-:W-:Y:S01]  /*6a3f0*/  HMMA.16816.F32.BF16 R8, R16, R10, R4 ;  /* 0x0000000a1008723c */ /* 0x000fe20000041804 */
[----:B0-----:R-:W2:Y:S01]  /*6a400*/  LDL.LU R26, [R1+0xd58] ;  /* 0x000d5800011a7983 */ /* 0x001ea20000300800 */
[----:B------:R-:W2:Y:S02]  /*6a410*/  LDL.LU R27, [R1+0xd5c] ;  /* 0x000d5c00011b7983 */ /* 0x000ea40000300800 */
[----:B------:R-:W2:Y:S02]  /*6a420*/  LDL.LU.64 R6, [R1+0x67c8] ;  /* 0x0067c80001067983 */ /* 0x000ea40000300a00 */
[----:B------:R-:W2:Y:S02]  /*6a430*/  LDL.LU.64 R4, [R1+0x67c0] ;  /* 0x0067c00001047983 */ /* 0x000ea40000300a00 */
[----:B----4-:R-:W-:-:S02]  /*6a440*/  IMAD.MOV.U32 R14, RZ, RZ, R13 ;  /* 0x000000ffff0e7224 */ /* 0x010fc400078e000d */
[----:B------:R-:W-:-:S07]  /*6a450*/  IMAD.MOV.U32 R15, RZ, RZ, R12 ;  /* 0x000000ffff0f7224 */ /* 0x000fce00078e000c */
[----:B---3--:R-:W-:Y:S06]  /*6a460*/  HMMA.16816.F32.BF16 R12, R16, R14, R20 ;  /* 0x0000000e100c723c */ /* 0x008fec0000041814 */
[----:B------:R-:W-:Y:S01]  /*6a470*/  STL.64 [R1+0x4e0], R8 ;  /* 0x0004e00801007387 */ /* 0x000fe20000100a00 */
[----:B------:R0:W-:Y:S03]  /*6a480*/  STL.64 [R1+0x4e8], R10 ;  /* 0x0004e80a01007387 */ /* 0x0001e60000100a00 */
[----:B0-----:R-:W3:Y:S01]  /*6a490*/  LDL.LU.64 R10, [R1+0x67b8] ;  /* 0x0067b800010a7983 */ /* 0x001ee20000300a00 */
[----:B------:R-:W3:Y:S02]  /*6a4a0*/  LDL.LU.64 R8, [R1+0x67b0] ;  /* 0x0067b00001087983 */ /* 0x000ee40000300a00 */
[----:B------:R-:W3:Y:S10]  /*6a4b0*/  LDL.LU.64 R22, [R1+0x67a8] ;  /* 0x0067a80001167983 */ /* 0x000ef40000300a00 */
[----:B------:R-:W-:Y:S01]  /*6a4c0*/  STL.64 [R1+0x4d0], R12 ;  /* 0x0004d00c01007387 */ /* 0x000fe20000100a00 */
[----:B------:R2:W-:Y:S02]  /*6a4d0*/  STL.64 [R1+0x4d8], R14 ;  /* 0x0004d80e01007387 */ /* 0x0005e40000100a00 */
[----:B--2---:R-:W-:-:S02]  /*6a4e0*/  IMAD.MOV.U32 R14, RZ, RZ, R5 ;  /* 0x000000ffff0e7224 */ /* 0x004fc400078e0005 */
[----:B------:R-:W-:-:S05]  /*6a4f0*/  IMAD.MOV.U32 R15, RZ, RZ, R4 ;  /* 0x000000ffff0f7224 */ /* 0x000fca00078e0004 */
[----:B------:R0:W-:Y:S04]  /*6a500*/  STL.64 [R1+0x6768], R14 ;  /* 0x0067680e01007387 */ /* 0x0001e80000100a00 */
[----:B0-----:R-:W2:Y:S01]  /*6a510*/  LDL.64 R14, [R1+0x28] ;  /* 0x00002800010e7983 */ /* 0x001ea20000100a00 */
[C---:B------:R-:W-:Y:S08]  /*6a520*/  HMMA.16816.F32.BF16 R24, R16.reuse, R6, R24 ;  /* 0x000000061018723c */ /* 0x040ff00000041818 */
[C---:B---3--:R-:W-:Y:S11]  /*6a530*/  HMMA.16816.F32.BF16 R4, R16.reuse, R22, R8 ;  /* 0x000000161004723c */ /* 0x048ff60000041808 */
[----:B------:R-:W-:Y:S04]  /*6a540*/  @!UPT UIADD3 URZ, URZ, URZ, URZ ;  /* 0x0000003f3f3ff290 */ /* 0x000fe8000fffe03f */
[----:B------:R-:W-:Y:S01]  /*6a550*/  STL.64 [R1+0x4c0], R24 ;  /* 0x0004c01801007387 */ /* 0x000fe20000100a00 */
[----:B------:R0:W-:Y:S02]  /*6a560*/  STL.64 [R1+0x4c8], R26 ;  /* 0x0004c81a01007387 */ /* 0x0001e40000100a00 */
[----:B0-----:R-:W-:Y:S02]  /*6a570*/  IMAD.MOV.U32 R26, RZ, RZ, R3 ;  /* 0x000000ffff1a7224 */ /* 0x001fe400078e0003 */
[----:B------:R-:W-:Y:S01]  /*6a580*/  IMAD.MOV.U32 R27, RZ, RZ, R0 ;  /* 0x000000ffff1b7224 */ /* 0x000fe200078e0000 */
[----:B--2---:R0:W-:Y:S02]  /*6a590*/  STL.64 [R1+0x6790], R14 ;  /* 0x0067900e01007387 */ /* 0x0041e40000100a00 */
[----:B------:R-:W-:Y:S02]  /*6a5a0*/  STL.64 [R1+0x4b0], R4 ;  /* 0x0004b00401007387 */ /* 0x000fe40000100a00 */
[----:B------:R-:W-:Y:S02]  /*6a5b0*/  STL.64 [R1+0x4b8], R6 ;  /* 0x0004b80601007387 */ /* 0x000fe40000100a00 */
[----:B------:R-:W2:Y:S01]  /*6a5c0*/  LDL.LU R8, [R1+0xd80] ;  /* 0x000d800001087983 */ /* 0x000ea20000300800 */
[----:B------:R-:W2:Y:S01]  /*6a5d0*/  LDL.LU R9, [R1+0xd84] ;  /* 0x000d840001097983 */ /* 0x000ea20000300800 */
[----:B------:R-:W2:Y:S02]  /*6a5e0*/  LDL.LU R10, [R1+0xd88] ;  /* 0x000d8800010a7983 */ /* 0x000ea40000300800 */
[----:B------:R-:W2:Y:S02]  /*6a5f0*/  LDL.LU R11, [R1+0xd8c] ;  /* 0x000d8c00010b7983 */ /* 0x000ea40000300800 */
[----:B------:R-:W2:Y:S01]  /*6a600*/  LDL.64 R22, [R1+0xe8] ;  /* 0x0000e80001167983 */ /* 0x000ea20000100a00 */
[----:B------:R-:W3:Y:S01]  /*6a610*/  LDL.LU R12, [R1+0xd70] ;  /* 0x000d7000010c7983 */ /* 0x000ee20000300800 */
[----:B------:R-:W3:Y:S03]  /*6a620*/  LDL.LU R13, [R1+0xd74] ;  /* 0x000d7400010d7983 */ /* 0x000ee60000300800 */
[----:B0-----:R-:W3:Y:S01]  /*6a630*/  LDL.LU R14, [R1+0xd78] ;  /* 0x000d7800010e7983 */ /* 0x001ee20000300800 */
[----:B------:R-:W3:Y:S02]  /*6a640*/  LDL.LU R15, [R1+0xd7c] ;  /* 0x000d7c00010f7983 */ /* 0x000ee40000300800 */
[----:B------:R0:W-:Y:S02]  /*6a650*/  STL.64 [R1+0x6730], R26 ;  /* 0x0067301a01007387 */ /* 0x0001e40000100a00 */
[----:B------:R-:W4:Y:S01]  /*6a660*/  LDL.LU R24, [R1+0xdc0] ;  /* 0x000dc00001187983 */ /* 0x000f220000300800 */
[----:B------:R-:W4:Y:S04]  /*6a670*/  LDL.LU R25, [R1+0xdc4] ;  /* 0x000dc40001197983 */ /* 0x000f280000300800 */
[----:B0-----:R-:W2:Y:S01]  /*6a680*/  LDL.LU R26, [R1+0xdc8] ;  /* 0x000dc800011a7983 */ /* 0x001ea20000300800 */
[----:B------:R-:W2:Y:S03]  /*6a690*/  LDL.LU R27, [R1+0xdcc] ;  /* 0x000dcc00011b7983 */ /* 0x000ea60000300800 */
        /* <DEDUP_REMOVED lines=23> */
[----:B------:R0:W-:Y:S01]  /*6a810*/  STL.64 [R1+0x4a0], R8 ;  /* 0x0004a00801007387 */ /* 0x0001e20000100a00 */
[----:B------:R1:W-:Y:S02]  /*6a820*/  STL.64 [R1+0x4a8], R10 ;  /* 0x0004a80a01007387 */ /* 0x0003e40000100a00 */
[----:B0-----:R-:W-:Y:S01]  /*6a830*/  IMAD.MOV.U32 R9, RZ, RZ, R22 ;  /* 0x000000ffff097224 */ /* 0x001fe200078e0016 */
[----:B-1----:R-:W4:Y:S01]  /*6a840*/  LDL.LU.64 R10, [R1+0x67a0] ;  /* 0x0067a000010a7983 */ /* 0x002f220000300a00 */
[----:B------:R-:W-:-:S02]  /*6a850*/  IMAD.MOV.U32 R8, RZ, RZ, R23 ;  /* 0x000000ffff087224 */ /* 0x000fc400078e0017 */
        /* <DEDUP_REMOVED lines=45> */
[----:B------:R-:W2:Y:S01]  /*6ab30*/  LDL.LU R15, [R1+0xe2c] ;  /* 0x000e2c00010f7983 */ /* 0x000ea20000300800 */
[C---:B----4-:R-:W-:Y:S02]  /*6ab40*/  HMMA.16816.F32.BF16 R4, R20.reuse, R10, R4 ;  /* 0x0000000a1404723c */ /* 0x050fe40000041804 */
        /* <DEDUP_REMOVED lines=15> */
[----:B------:R-:W-:Y:S01]  /*6ac40*/  STL.64 [R1+0x66e0], R10 ;  /* 0x0066e00a01007387 */ /* 0x000fe20000100a00 */
[C---:B---3--:R-:W-:Y:S02]  /*6ac50*/  HMMA.16816.F32.BF16 R16, R20.reuse, R6, R16 ;  /* 0x000000061410723c */ /* 0x048fe40000041810 */
[----:B------:R0:W-:Y:S04]  /*6ac60*/  STL.64 [R1+0x6640], R6 ;  /* 0x0066400601007387 */ /* 0x0001e80000100a00 */
[----:B0-----:R-:W3:Y:S11]  /*6ac70*/  LDL.64 R6, [R1+0x148] ;  /* 0x0001480001067983 */ /* 0x001ef60000100a00 */
[----:B------:R-:W-:Y:S06]  /*6ac80*/  @!UPT UIADD3 URZ, URZ, URZ, URZ ;  /* 0x0000003f3f3ff290 */ /* 0x000fec000fffe03f */
[----:B------:R-:W-:Y:S01]  /*6ac90*/  STL.64 [R1+0x170], R16 ;  /* 0x0001701001007387 */ /* 0x000fe20000100a00 */
[----:B------:R-:W-:Y:S02]  /*6aca0*/  STL.64 [R1+0x178], R18 ;  /* 0x0001781201007387 */ /* 0x000fe40000100a00 */
[----:B------:R-:W0:Y:S01]  /*6acb0*/  LDSM.16.MT88.4 R16, [R2+0xc080] ;  /* 0x00c080000210783b */ /* 0x000e220000004200 */
[C---:B--2---:R-:W-:Y:S01]  /*6acc0*/  HMMA.16816.F32.BF16 R24, R20.reuse, R26, R12 ;  /* 0x0000001a1418723c */ /* 0x044fe2000004180c */
[----:B0-----:R0:W-:Y:S02]  /*6acd0*/  STL.64 [R1+0x6550], R18 ;  /* 0x0065501201007387 */ /* 0x0011e40000100a00 */
[----:B------:R-:W-:Y:S02]  /*6ace0*/  STL.64 [R1+0x6548], R16 ;  /* 0x0065481001007387 */ /* 0x000fe40000100a00 */
[----:B0-----:R-:W2:Y:S01]  /*6acf0*/  LDL.64 R18, [R1+0xd8] ;  /* 0x0000d80001127983 */ /* 0x001ea20000100a00 */
[----:B------:R-:W4:Y:S02]  /*6ad00*/  LDL.LU.64 R14, [R1+0x6720] ;  /* 0x00672000010e7983 */ /* 0x000f240000300a00 */
[----:B------:R-:W4:Y:S11]  /*6ad10*/  LDL.LU.64 R12, [R1+0x6718] ;  /* 0x00671800010c7983 */ /* 0x000f360000300a00 */
[----:B------:R-:W-:Y:S04]  /*6ad20*/  @!UPT UIADD3 URZ, URZ, URZ, URZ ;  /* 0x0000003f3f3ff290 */ /* 0x000fe8000fffe03f */
[----:B------:R-:W-:Y:S01]  /*6ad30*/  STL.64 [R1+0x490], R24 ;  /* 0x0004901801007387 */ /* 0x000fe20000100a00 */
[----:B------:R0:W-:Y:S04]  /*6ad40*/  STL.64 [R1+0x498], R26 ;  /* 0x0004981a01007387 */ /* 0x0001e80000100a00 */
[----:B0-----:R-:W4:Y:S02]  /*6ad50*/  LDL.LU.64 R26, [R1+0x6710] ;  /* 0x00671000011a7983 */ /* 0x001f240000300a00 */
[C---:B----4-:R-:W-:Y:S02]  /*6ad60*/  HMMA.16816.F32.BF16 R24, R20.reuse, R26, R12 ;  /* 0x0000001a1418723c */ /* 0x050fe4000004180c */
[----:B------:R-:W4:Y:S01]  /*6ad70*/  LDL.LU.64 R14, [R1+0x6708] ;  /* 0x00670800010e7983 */ /* 0x000f220000300a00 */
[----:B------:R-:W4:Y:S11]  /*6ad80*/  LDL.LU.64 R12, [R1+0x6700] ;  /* 0x00670000010c7983 */ /* 0x000f360000300a00 */
        /* <DEDUP_REMOVED lines=13> */
[----:B----4-:R-:W-:Y:S01]  /*6ae60*/  HMMA.16816.F32.BF16 R4, R20, R26, R12 ;  /* 0x0000001a1404723c */ /* 0x010fe2000004180c */
[----:B------:R-:W-:-:S02]  /*6ae70*/  IMAD.MOV.U32 R17, RZ, RZ, R26 ;  /* 0x000000ffff117224 */ /* 0x000fc400078e001a */
[----:B------:R-:W-:Y:S11]  /*6ae80*/  IMAD.MOV.U32 R16, RZ, RZ, R27 ;  /* 0x000000ffff107224 */ /* 0x000ff600078e001b */
[----:B------:R-:W-:Y:S09]  /*6ae90*/  @!UPT UIADD3 URZ, URZ, URZ, URZ ;  /* 0x0000003f3f3ff290 */ /* 0x000ff2000fffe03f */
[----:B------:R0:W-:Y:S01]  /*6aea0*/  STL.64 [R1+0x460], R4 ;  /* 0x0004600401007387 */ /* 0x0001e20000100a00 */
[----:B------:R1:W-:Y:S02]  /*6aeb0*/  STL.64 [R1+0x468], R6 ;  /* 0x0004680601007387 */ /* 0x0003e40000100a00 */
[----:B--2---:R2:W-:Y:S02]  /*6aec0*/  STL.64 [R1+0x6678], R18 ;  /* 0x0066781201007387 */ /* 0x0045e40000100a00 */
[----:B------:R-:W-:Y:S01]  /*6aed0*/  STL.64 [R1+0x6670], R16 ;  /* 0x0066701001007387 */ /* 0x000fe20000100a00 */
[----:B0-----:R-:W3:Y:S01]  /*6aee0*/  LDL.LU R4, [R1+0xea0] ;  /* 0x000ea00001047983 */ /* 0x001ee20000300800 */
[----:B------:R-:W3:Y:S02]  /*6aef0*/  LDL.LU R5, [R1+0xea4] ;  /* 0x000ea40001057983 */ /* 0x000ee40000300800 */
[----:B-1----:R-:W4:Y:S02]  /*6af00*/  LDL.LU R6, [R1+0xea8] ;  /* 0x000ea80001067983 */ /* 0x002f240000300800 */
[----:B------:R-:W4:Y:S01]  /*6af10*/  LDL.LU R7, [R1+0xeac] ;  /* 0x000eac0001077983 */ /* 0x000f220000300800 */
[----:B------:R-:W3:Y:S01]  /*6af20*/  LDL.LU R24, [R1+0xe70] ;  /* 0x000e700001187983 */ /* 0x000ee20000300800 */
[----:B------:R-:W3:Y:S02]  /*6af30*/  LDL.LU R25, [R1+0xe74] ;  /* 0x000e740001197983 */ /* 0x000ee40000300800 */
[----:B------:R-:W3:Y:S02]  /*6af40*/  LDL.LU R26, [R1+0xe78] ;  /* 0x000e7800011a7983 */ /* 0x000ee40000300800 */
[----:B------:R-:W3:Y:S02]  /*6af50*/  LDL.LU R27, [R1+0xe7c] ;  /* 0x000e7c00011b7983 */ /* 0x000ee40000300800 */
[----:B--2---:R-:W-:-:S02]  /*6af60*/  IMAD.MOV.U32 R18, RZ, RZ, R9 ;  /* 0x000000ffff127224 */ /* 0x004fc400078e0009 */
[----:B------:R-:W-:Y:S01]  /*6af70*/  IMAD.MOV.U32 R19, RZ, RZ, R8 ;  /* 0x000000ffff137224 */ /* 0x000fe200078e0008 */
[----:B---3--:R-:W-:Y:S01]  /*6af80*/  STL.64 [R1+0x6688], R26 ;  /* 0x0066881a01007387 */ /* 0x008fe20000100a00 */
[----:B------:R-:W-:Y:S02]  /*6af90*/  STL.64 [R1+0x6680], R24 ;  /* 0x0066801801007387 */ /* 0x000fe40000100a00 */
[----:B------:R-:W2:Y:S02]  /*6afa0*/  LDL.LU R8, [R1+0xe30] ;  /* 0x000e300001087983 */ /* 0x000ea40000300800 */
[----:B------:R-:W2:Y:S01]  /*6afb0*/  LDL.LU R9, [R1+0xe34] ;  /* 0x000e340001097983 */ /* 0x000ea20000300800 */
[----:B------:R-:W2:Y:S01]  /*6afc0*/  LDL.LU R10, [R1+0xe38] ;  /* 0x000e3800010a7983 */ /* 0x000ea20000300800 */
[----:B------:R-:W2:Y:S02]  /*6afd0*/  LDL.LU R11, [R1+0xe3c] ;  /* 0x000e3c00010b7983 */ /* 0x000ea40000300800 */
[----:B------:R0:W-:Y:S02]  /*6afe0*/  STL.64 [R1+0x6690], R18 ;  /* 0x0066901201007387 */ /* 0x0001e40000100a00 */
[----:B0-----:R-:W3:Y:S04]  /*6aff0*/  LDL.64 R18, [R1+0xf8] ;  /* 0x0000f80001127983 */ /* 0x001ee80000100a00 */
[----:B---3--:R0:W-:Y:S01]  /*6b000*/  STL.64 [R1+0x66a8], R18 ;  /* 0x0066a81201007387 */ /* 0x0081e20000100a00 */
[----:B------:R-:W3:Y:S02]  /*6b010*/  LDL.LU R24, [R1+0xe80] ;  /* 0x000e800001187983 */ /* 0x000ee40000300800 */
[----:B------:R-:W3:Y:S02]  /*6b020*/  LDL.LU R25, [R1+0xe84] ;  /* 0x000e840001197983 */ /* 0x000ee40000300800 */
[----:B------:R-:W2:Y:S01]  /*6b030*/  LDL.LU R26, [R1+0xe88] ;  /* 0x000e8800011a7983 */ /* 0x000ea20000300800 */
[----:B------:R-:W2:Y:S01]  /*6b040*/  LDL.LU R27, [R1+0xe8c] ;  /* 0x000e8c00011b7983 */ /* 0x000ea20000300800 */
[----:B------:R-:W2:Y:S02]  /*6b050*/  LDL.LU R12, [R1+0xe40] ;  /* 0x000e4000010c7983 */ /* 0x000ea40000300800 */
[----:B------:R-:W2:Y:S02]  /*6b060*/  LDL.LU R13, [R1+0xe44] ;  /* 0x000e4400010d7983 */ /* 0x000ea40000300800 */
[----:B------:R-:W2:Y:S01]  /*6b070*/  LDL.LU R14, [R1+0xe48] ;  /* 0x000e4800010e7983 */ /* 0x000ea20000300800 */
[----:B------:R-:W2:Y:S04]  /*6b080*/  LDL.LU R15, [R1+0xe4c] ;  /* 0x000e4c00010f7983 */ /* 0x000ea80000300800 */
[----:B--2---:R1:W-:Y:S01]  /*6b090*/  STL.64 [R1+0x66d8], R14 ;  /* 0x0066d80e01007387 */ /* 0x0043e20000100a00 */
[----:B------:R-:W-:Y:S02]  /*6b0a0*/  STL.64 [R1+0x66d0], R12 ;  /* 0x0066d00c01007387 */ /* 0x000fe40000100a00 */
[----:B0-----:R-:W2:Y:S01]  /*6b0b0*/  LDL.64 R18, [R1+0x108] ;  /* 0x0001080001127983 */ /* 0x001ea20000100a00 */
[----:B-1----:R-:W3:Y:S04]  /*6b0c0*/  LDL.64 R14, [R1+0x128] ;  /* 0x00012800010e7983 */ /* 0x002ee80000100a00 */
[----:B--2---:R0:W-:Y:S04]  /*6b0d0*/  STL.64 [R1+0x66c0], R18 ;  /* 0x0066c01201007387 */ /* 0x0041e80000100a00 */
[----:B0-----:R-:W2:Y:S01]  /*6b0e0*/  LDL.64 R18, [R1+0x118] ;  /* 0x0001180001127983 */ /* 0x001ea20000100a00 */
[----:B------:R-:W-:Y:S02]  /*6b0f0*/  STL.64 [R1+0x66a0], R26 ;  /* 0x0066a01a01007387 */ /* 0x000fe40000100a00 */
[----:B---3--:R0:W-:Y:S02]  /*6b100*/  STL.64 [R1+0x6698], R24 ;  /* 0x0066981801007387 */ /* 0x0081e40000100a00 */
[----:B0-----:R-:W3:Y:S01]  /*6b110*/  LDL.LU R24, [R1+0xe60] ;  /* 0x000e600001187983 */ /* 0x001ee20000300800 */
[----:B------:R-:W3:Y:S02]  /*6b120*/  LDL.LU R25, [R1+0xe64] ;  /* 0x000e640001197983 */ /* 0x000ee40000300800 */
[----:B------:R-:W2:Y:S02]  /*6b130*/  LDL.LU R26, [R1+0xe68] ;  /* 0x000e6800011a7983 */ /* 0x000ea40000300800 */
[----:B------:R-:W2:Y:S01]  /*6b140*/  LDL.LU R27, [R1+0xe6c] ;  /* 0x000e6c00011b7983 */ /* 0x000ea20000300800 */
[----:B------:R-:W-:Y:S01]  /*6b150*/  HMMA.16816.F32.BF16 R8, R20, R14, R8 ;  /* 0x0000000e1408723c */ /* 0x000fe20000041808 */
[----:B--2---:R-:W-:Y:S01]  /*6b160*/  STL.64 [R1+0x66b8], R26 ;  /* 0x0066b81a01007387 */ /* 0x004fe20000100a00 */
[----:B---3--:R0:W-:Y:S03]  /*6b170*/  STL.64 [R1+0x66b0], R24 ;  /* 0x0066b01801007387 */ /* 0x0081e60000100a00 */
[----:B0-----:R-:W2:Y:S01]  /*6b180*/  LDL.LU R24, [R1+0xe50] ;  /* 0x000e500001187983 */ /* 0x001ea20000300800 */
[----:B------:R-:W2:Y:S02]  /*6b190*/  LDL.LU R25, [R1+0xe54] ;  /* 0x000e540001197983 */ /* 0x000ea40000300800 */
[----:B------:R-:W2:Y:S02]  /*6b1a0*/  LDL.LU R26, [R1+0xe58] ;  /* 0x000e5800011a7983 */ /* 0x000ea40000300800 */
[----:B------:R-:W2:Y:S01]  /*6b1b0*/  LDL.LU R27, [R1+0xe5c] ;  /* 0x000e5c00011b7983 */ /* 0x000ea20000300800 */
[----:B----4-:R-:W-:Y:S01]  /*6b1c0*/  STL.64 [R1+0x6650], R6 ;  /* 0x0066500601007387 */ /* 0x010fe20000100a00 */
[----:B------:R-:W-:Y:S11]  /*6b1d0*/  STL.64 [R1+0x6648], R4 ;  /* 0x0066480401007387 */ /* 0x000ff60000100a00 */
[----:B------:R-:W-:Y:S02]  /*6b1e0*/  STL.64 [R1+0x450], R8 ;  /* 0x0004500801007387 */ /* 0x000fe40000100a00 */
[----:B------:R0:W-:Y:S02]  /*6b1f0*/  STL.64 [R1+0x458], R10 ;  /* 0x0004580a01007387 */ /* 0x0001e40000100a00 */
[----:B0-----:R-:W3:Y:S01]  /*6b200*/  LDL.LU.64 R10, [R1+0x66e0] ;  /* 0x0066e000010a7983 */ /* 0x001ee20000300a00 */
[----:B------:R-:W-:-:S02]  /*6b210*/  IMAD.MOV.U32 R8, RZ, RZ, R14 ;  /* 0x000000ffff087224 */ /* 0x000fc400078e000e */
[----:B------:R-:W-:Y:S02]  /*6b220*/  IMAD.MOV.U32 R9, RZ, RZ, R15 ;  /* 0x000000ffff097224 */ /* 0x000fe400078e000f */
[----:B------:R-:W4:Y:S01]  /*6b230*/  LDL.LU.64 R14, [R1+0x66d8] ;  /* 0x0066d800010e7983 */ /* 0x000f220000300a00 */
[----:B------:R-:W4:Y:S03]  /*6b240*/  LDL.LU.64 R12, [R1+0x66d0] ;  /* 0x0066d000010c7983 */ /* 0x000f260000300a00 */
[----:B---3--:R-:W-:Y:S01]  /*6b250*/  STL.64 [R1+0x6628], R10 ;  /* 0x0066280a01007387 */ /* 0x008fe20000100a00 */
[----:B------:R0:W-:Y:S03]  /*6b260*/  STL.64 [R1+0x6620], R8 ;  /* 0x0066200801007387 */ /* 0x0001e60000100a00 */
[----:B0-----:R-:W3:Y:S01]  /*6b270*/  LDL.LU R8, [R1+0xeb0] ;  /* 0x000eb00001087983 */ /* 0x001ee20000300800 */
[----:B------:R-:W3:Y:S02]  /*6b280*/  LDL.LU R9, [R1+0xeb4] ;  /* 0x000eb40001097983 */ /* 0x000ee40000300800 */
[----:B------:R-:W2:Y:S02]  /*6b290*/  LDL.LU R10, [R1+0xeb8] ;  /* 0x000eb800010a7983 */ /* 0x000ea40000300800 */
[----:B------:R-:W2:Y:S01]  /*6b2a0*/  LDL.LU R11, [R1+0xebc] ;  /* 0x000ebc00010b7983 */ /* 0x000ea20000300800 */
[----:B----4-:R-:W-:Y:S01]  /*6b2b0*/  HMMA.16816.F32.BF16 R12, R20, R18, R12 ;  /* 0x00000012140c723c */ /* 0x010fe2000004180c */
[----:B--2---:R0:W-:Y:S01]  /*6b2c0*/  STL.64 [R1+0x6638], R10 ;  /* 0x0066380a01007387 */ /* 0x0041e20000100a00 */
[----:B---3--:R1:W-:Y:S03]  /*6b2d0*/  STL.64 [R1+0x6630], R8 ;  /* 0x0066300801007387 */ /* 0x0083e60000100a00 */
[----:B0-----:R-:W2:Y:S04]  /*6b2e0*/  LDL.64 R10, [R1+0x18] ;  /* 0x00001800010a7983 */ /* 0x001ea80000100a00 */
[----:B--2---:R0:W-:Y:S01]  /*6b2f0*/  STL.64 [R1+0x6658], R10 ;  /* 0x0066580a01007387 */ /* 0x0041e20000100a00 */
[----:B-1----:R-:W2:Y:S02]  /*6b300*/  LDL.LU R8, [R1+0xe90] ;  /* 0x000e900001087983 */ /* 0x002ea40000300800 */
[----:B------:R-:W2:Y:S01]  /*6b310*/  LDL.LU R9, [R1+0xe94] ;  /* 0x000e940001097983 */ /* 0x000ea20000300800 */
[----:B0-----:R-:W2:Y:S01]  /*6b320*/  LDL.LU R10, [R1+0xe98] ;  /* 0x000e9800010a7983 */ /* 0x001ea20000300800 */
[----:B------:R-:W2:Y:S09]  /*6b330*/  LDL.LU R11, [R1+0xe9c] ;  /* 0x000e9c00010b7983 */ /* 0x000eb20000300800 */
[----:B------:R0:W-:Y:S02]  /*6b340*/  STL.64 [R1+0x440], R12 ;  /* 0x0004400c01007387 */ /* 0x0001e40000100a00 */
[----:B------:R1:W-:Y:S02]  /*6b350*/  STL.64 [R1+0x448], R14 ;  /* 0x0004480e01007387 */ /* 0x0003e40000100a00 */
[----:B0-----:R-:W-:Y:S01]  /*6b360*/  IMAD.MOV.U32 R13, RZ, RZ, R18 ;  /* 0x000000ffff0d7224 */ /* 0x001fe200078e0012 */
[----:B-1----:R-:W3:Y:S01]  /*6b370*/  LDL.LU.64 R14, [R1+0x66c8] ;  /* 0x0066c800010e7983 */ /* 0x002ee20000300a00 */
[----:B------:R-:W-:-:S02]  /*6b380*/  IMAD.MOV.U32 R12, RZ, RZ, R19 ;  /* 0x000000ffff0c7224 */ /* 0x000fc400078e0013 */
[----:B------:R-:W4:Y:S02]  /*6b390*/  LDL.LU.64 R18, [R1+0x66c0] ;  /* 0x0066c00001127983 */ /* 0x000f240000300a00 */
[----:B------:R-:W-:Y:S02]  /*6b3a0*/  IMAD.MOV.U32 R6, RZ, RZ, R29 ;  /* 0x000000ffff067224 */ /* 0x000fe400078e001d */
[----:B------:R-:W-:Y:S01]  /*6b3b0*/  IMAD.MOV.U32 R7, RZ, RZ, R28 ;  /* 0x000000ffff077224 */ /* 0x000fe200078e001c */
        /* <DEDUP_REMOVED lines=24> */
[----:B0-----:R-:W4:Y:S01]  /*6b540*/  LDL.LU.64 R18, [R1+0x6678] ;  /* 0x0066780001127983 */ /* 0x001f220000300a00 */
[----:B------:R-:W2:Y:S01]  /*6b550*/  LDL.LU.64 R16, [R1+0x6670] ;  /* 0x0066700001107983 */ /* 0x000ea20000300a00 */
[----:B----4-:R-:W-:Y:S02]  /*6b560*/  HMMA.16816.F32.BF16 R20, R20, R18, R24 ;  /* 0x000000121414723c */ /* 0x010fe40000041818 */
[----:B------:R-:W2:Y:S01]  /*6b570*/  LDL.LU.64 R26, [R1+0x6668] ;  /* 0x00666800011a7983 */ /* 0x000ea20000300a00 */
[----:B------:R-:W2:Y:S11]  /*6b580*/  LDL.LU.64 R24, [R1+0x6660] ;  /* 0x0066600001187983 */ /* 0x000eb60000300a00 */
[----:B------:R-:W-:Y:S09]  /*6b590*/  @!UPT UIADD3 URZ, URZ, URZ, URZ ;  /* 0x0000003f3f3ff290 */ /* 0x000ff2000fffe03f */
[----:B------:R0:W-:Y:S01]  /*6b5a0*/  STL.64 [R1+0x160], R20 ;  /* 0x0001601401007387 */ /* 0x0001e20000100a00 */
[----:B------:R1:W-:Y:S03]  /*6b5b0*/  STL.64 [R1+0x168], R22 ;  /* 0x0001681601007387 */ /* 0x0003e60000100a00 */
[----:B0-----:R-:W3:Y:S01]  /*6b5c0*/  LDL.LU R20, [R1+0xec0] ;  /* 0x000ec00001147983 */ /* 0x001ee20000300800 */
[----:B------:R-:W3:Y:S02]  /*6b5d0*/  LDL.LU R21, [R1+0xec4] ;  /* 0x000ec40001157983 */ /* 0x000ee40000300800 */
[----:B-1----:R-:W3:Y:S02]  /*6b5e0*/  LDL.LU R22, [R1+0xec8] ;  /* 0x000ec80001167983 */ /* 0x002ee40000300800 */
[----:B------:R-:W3:Y:S01]  /*6b5f0*/  LDL.LU R23, [R1+0xecc] ;  /* 0x000ecc0001177983 */ /* 0x000ee20000300800 */
[----:B------:R0:W-:Y:S02]  /*6b600*/  STL.64 [R1+0x6568], R18 ;  /* 0x0065681201007387 */ /* 0x0001e40000100a00 */
[----:B0-----:R-:W-:-:S02]  /*6b610*/  IMAD.MOV.U32 R18, RZ, RZ, R5 ;  /* 0x000000ffff127224 */ /* 0x001fc400078e0005 */
[----:B------:R-:W-:-:S05]  /*6b620*/  IMAD.MOV.U32 R19, RZ, RZ, R4 ;  /* 0x000000ffff137224 */ /* 0x000fca00078e0004 */
[----:B------:R-:W-:Y:S01]  /*6b630*/  STL.64 [R1+0x6580], R18 ;  /* 0x0065801201007387 */ /* 0x000fe20000100a00 */
[C---:B--2---:R-:W-:Y:S03]  /*6b640*/  HMMA.16816.F32.BF16 R4, R24.reuse, R6, R8 ;  /* 0x000000061804723c */ /* 0x044fe60000041808 */
[----:B------:R-:W2:Y:S11]  /*6b650*/  LDL.LU.64 R10, [R1+0x6658] ;  /* 0x00665800010a7983 */ /* 0x000eb60000300a00 */
[----:B------:R-:W-:Y:S09]  /*6b660*/  @!UPT UIADD3 URZ, URZ, URZ, URZ ;  /* 0x0000003f3f3ff290 */ /* 0x000ff2000fffe03f */
[----:B------:R-:W-:Y:S01]  /*6b670*/  STL.64 [R1+0x400], R4 ;  /* 0x0004000401007387 */ /* 0x000fe20000100a00 */
[----:B------:R0:W-:Y:S03]  /*6b680*/  STL.64 [R1+0x408], R6 ;  /* 0x0004080601007387 */ /* 0x0001e60000100a00 */
[----:B0-----:R-:W2:Y:S01]  /*6b690*/  LDL.LU.64 R6, [R1+0x6650] ;  /* 0x0066500001067983 */ /* 0x001ea20000300a00 */
[----:B------:R-:W2:Y:S02]  /*6b6a0*/  LDL.LU.64 R4, [R1+0x6648] ;  /* 0x0066480001047983 */ /* 0x000ea40000300a00 */
[----:B--2---:R-:W-:Y:S11]  /*6b6b0*/  HMMA.16816.F32.BF16 R4, R24, R10, R4 ;  /* 0x0000000a1804723c */ /* 0x004ff60000041804 */
[----:B------:R-:W-:Y:S11]  /*6b6c0*/  @!UPT UIADD3 URZ, URZ, URZ, URZ ;  /* 0x0000003f3f3ff290 */ /* 0x000ff6000fffe03f */
[----:B------:R-:W-:Y:S01]  /*6b6d0*/  @!UPT UIADD3 URZ, URZ, URZ, URZ ;  /* 0x0000003f3f3ff290 */ /* 0x000fe2000fffe03f */
[----:B------:R-:W-:Y:S01]  /*6b6e0*/  STL.64 [R1+0x3f0], R4 ;  /* 0x0003f00401007387 */ /* 0x000fe20000100a00 */
[----:B------:R0:W-:Y:S03]  /*6b6f0*/  STL.64 [R1+0x3f8], R6 ;  /* 0x0003f80601007387 */ /* 0x0001e60000100a00 */
[----:B0-----:R-:W2:Y:S01]  /*6b700*/  LDL.LU.64 R6, [R1+0x6640] ;  /* 0x0066400001067983 */ /* 0x001ea20000300a00 */
[----:B------:R-:W-:Y:S02]  /*6b710*/  IMAD.MOV.U32 R5, RZ, RZ, R10 ;  /* 0x000000ffff057224 */ /* 0x000fe400078e000a */
[----:B------:R-:W-:Y:S02]  /*6b720*/  IMAD.MOV.U32 R4, RZ, RZ, R11 ;  /* 0x000000ffff047224 */ /* 0x000fe400078e000b */
[----:B------:R-:W4:Y:S01]  /*6b730*/  LDL.LU.64 R10, [R1+0x6638] ;  /* 0x00663800010a7983 */ /* 0x000f220000300a00 */
[----:B------:R-:W4:Y:S03]  /*6b740*/  LDL.LU.64 R8, [R1+0x6630] ;  /* 0x0066300001087983 */ /* 0x000f260000300a00 */
[----:B--2---:R0:W-:Y:S01]  /*6b750*/  STL.64 [R1+0x6610], R6 ;  /* 0x0066100601007387 */ /* 0x0041e20000100a00 */
[----:B------:R4:W-:Y:S03]  /*6b760*/  STL.64 [R1+0x6608], R4 ;  /* 0x0066080401007387 */ /* 0x0009e60000100a00 */
[----:B0-----:R-:W4:Y:S04]  /*6b770*/  LDL R6, [R1+0x8] ;  /* 0x0000080001067983 */ /* 0x001f280000100800 */
[----:B------:R-:W4:Y:S01]  /*6b780*/  LDL R7, [R1+0xc] ;  /* 0x00000c0001077983 */ /* 0x000f220000100800 */
[----:B------:R-:W-:-:S02]  /*6b790*/  IMAD.MOV.U32 R18, RZ, RZ, R13 ;  /* 0x000000ffff127224 */ /* 0x000fc400078e000d */
[----:B------:R-:W-:Y:S01]  /*6b7a0*/  IMAD.MOV.U32 R19, RZ, RZ, R12 ;  /* 0x000000ffff137224 */ /* 0x000fe200078e000c */
[C---:B----4-:R-:W-:Y:S01]  /*6b7b0*/  HMMA.16816.F32.BF16 R4, R24.reuse, R6, R8 ;  /* 0x000000061804723c */ /* 0x050fe20000041808 */
[----:B------:R-:W2:Y:S01]  /*6b7c0*/  LDL.LU.64 R10, [R1+0x6628] ;  /* 0x00662800010a7983 */ /* 0x000ea20000300a00 */
[----:B------:R-:W4:Y:S11]  /*6b7d0*/  LDL.LU.64 R8, [R1+0x6620] ;  /* 0x0066200001087983 */ /* 0x000f360000300a00 */
[----:B------:R-:W-:Y:S10]  /*6b7e0*/  @!UPT UIADD3 URZ, URZ, URZ, URZ ;  /* 0x0000003f3f3ff290 */ /* 0x000ff4000fffe03f */
[----:B------:R-:W-:Y:S01]  /*6b7f0*/  STL.64 [R1+0x3e0], R4 ;  /* 0x0003e00401007387 */ /* 0x000fe20000100a00 */
[----:B------:R3:W-:Y:S02]  /*6b800*/  STL.64 [R1+0x3e8], R6 ;  /* 0x0003e80601007387 */ /* 0x0007e40000100a00 */
[----:B---3--:R-:W-:Y:S11]  /*6b810*/  HMMA.16816.F32.BF16 R4, R24, R14, R20 ;  /* 0x0000000e1804723c */ /* 0x008ff60000041814 */
[----:B------:R-:W-:Y:S11]  /*6b820*/  @!UPT UIADD3 URZ, URZ, URZ, URZ ;  /* 0x0000003f3f3ff290 */ /* 0x000ff6000fffe03f */
[----:B------:R-:W-:Y:S01]  /*6b830*/  @!UPT UIADD3 URZ, URZ, URZ, URZ ;  /* 0x0000003f3f3ff290 */ /* 0x000fe2000fffe03f */
[----:B------:R-:W-:Y:S01]  /*6b840*/  STL.64 [R1+0x3d0], R4 ;  /* 0x0003d00401007387 */ /* 0x000fe20000100a00 */
[----:B------:R-:W-:Y:S02]  /*6b850*/  STL.64 [R1+0x3d8], R6 ;  /* 0x0003d80601007387 */ /* 0x000fe40000100a00 */
[----:B------:R-:W-:Y:S02]  /*6b860*/  STL.64 [R1+0x6598], R18 ;  /* 0x0065981201007387 */ /* 0x000fe40000100a00 */
[----:B------:R0:W-:Y:S01]  /*6b870*/  STL.64 [R1+0x6518], R14 ;  /* 0x0065180e01007387 */ /* 0x0001e20000100a00 */
[----:B------:R-:W3:Y:S01]  /*6b880*/  LDL.LU R12, [R1+0xf60] ;  /* 0x000f6000010c7983 */ /* 0x000ee20000300800 */
[----:B------:R-:W3:Y:S03]  /*6b890*/  LDL.LU R13, [R1+0xf64] ;  /* 0x000f6400010d7983 */ /* 0x000ee60000300800 */
[----:B0-----:R-:W2:Y:S01]  /*6b8a0*/  LDL.LU R14, [R1+0xf68] ;  /* 0x000f6800010e7983 */ /* 0x001ea20000300800 */
[----:B------:R-:W2:Y:S02]  /*6b8b0*/  LDL.LU R15, [R1+0xf6c] ;  /* 0x000f6c00010f7983 */ /* 0x000ea40000300800 */
[----:B----4-:R-:W-:-:S02]  /*6b8c0*/  IMAD.MOV.U32 R18, RZ, RZ, R8 ;  /* 0x000000ffff127224 */ /* 0x010fc400078e0008 */
[----:B------:R-:W-:Y:S01]  /*6b8d0*/  IMAD.MOV.U32 R19, RZ, RZ, R9 ;  /* 0x000000ffff137224 */ /* 0x000fe200078e0009 */
[----:B------:R-:W4:Y:S01]  /*6b8e0*/  LDL.LU R8, [R1+0x661c] ;  /* 0x00661c0001087983 */ /* 0x000f220000300800 */
[----:B------:R-:W4:Y:S03]  /*6b8f0*/  LDL.LU R9, [R1+0x6618] ;  /* 0x0066180001097983 */ /* 0x000f260000300800 */
        /* <DEDUP_REMOVED lines=9> */
[----:B------:R0:W-:Y:S01]  /*6b990*/  STL.64 [R1+0x65c8], R18 ;  /* 0x0065c81201007387 */ /* 0x0001e20000100a00 */
[----:B------:R-:W2:Y:S02]  /*6b9a0*/  LDL.LU R16, [R1+0xf10] ;  /* 0x000f100001107983 */ /* 0x000ea40000300800 */
[----:B------:R-:W2:Y:S01]  /*6b9b0*/  LDL.LU R17, [R1+0xf14] ;  /* 0x000f140001117983 */ /* 0x000ea20000300800 */
[----:B0-----:R-:W2:Y:S01]  /*6b9c0*/  LDL.LU R18, [R1+0xf18] ;  /* 0x000f180001127983 */ /* 0x001ea20000300800 */
[----:B------:R-:W2:Y:S02]  /*6b9d0*/  LDL.LU R19, [R1+0xf1c] ;  /* 0x000f1c0001137983 */ /* 0x000ea40000300800 */
[----:B------:R-:W3:Y:S02]  /*6b9e0*/  LDL.LU R4, [R1+0xed0] ;  /* 0x000ed00001047983 */ /* 0x000ee40000300800 */
[----:B------:R-:W3:Y:S01]  /*6b9f0*/  LDL.LU R5, [R1+0xed4] ;  /* 0x000ed40001057983 */ /* 0x000ee20000300800 */
[----:B------:R-:W3:Y:S01]  /*6ba00*/  LDL.LU R6, [R1+0xed8] ;  /* 0x000ed80001067983 */ /* 0x000ee20000300800 */
[----:B------:R-:W3:Y:S02]  /*6ba10*/  LDL.LU R7, [R1+0xedc] ;  /* 0x000edc0001077983 */ /* 0x000ee40000300800 */
[----:B------:R-:W3:Y:S02]  /*6ba20*/  LDL.LU R20, [R1+0xee0] ;  /* 0x000ee00001147983 */ /* 0x000ee40000300800 */
[----:B------:R-:W3:Y:S01]  /*6ba30*/  LDL.LU R21, [R1+0xee4] ;  /* 0x000ee40001157983 */ /* 0x000ee20000300800 */
[----:B------:R-:W3:Y:S01]  /*6ba40*/  LDL.LU R22, [R1+0xee8] ;  /* 0x000ee80001167983 */ /* 0x000ee20000300800 */
[----:B------:R-:W3:Y:S03]  /*6ba50*/  LDL.LU R23, [R1+0xeec] ;  /* 0x000eec0001177983 */ /* 0x000ee60000300800 */
[----:B--2---:R0:W-:Y:S01]  /*6ba60*/  STL.64 [R1+0x65d8], R18 ;  /* 0x0065d81201007387 */ /* 0x0041e20000100a00 */
[----:B------:R-:W-:Y:S03]  /*6ba70*/  STL.64 [R1+0x65d0], R16 ;  /* 0x0065d01001007387 */ /* 0x000fe60000100a00 */
[----:B0-----:R-:W2:Y:S04]  /*6ba80*/  LDL.64 R18, [R1+0x158] ;  /* 0x0001580001127983 */ /* 0x001ea80000100a00 */
[----:B--2---:R0:W-:Y:S04]  /*6ba90*/  STL.64 [R1+0x65f0], R18 ;  /* 0x0065f01201007387 */ /* 0x0041e80000100a00 */
[----:B0-----:R-:W2:Y:S01]  /*6baa0*/  LDL.64 R18, [R1+0x38] ;  /* 0x0000380001127983 */ /* 0x001ea20000100a00 */
        /* <DEDUP_REMOVED lines=28> */
[----:B------:R-:W2:Y:S02]  /*6bc70*/  LDL.LU.64 R4, [R1+0x6608] ;  /* 0x0066080001047983 */ /* 0x000ea40000300a00 */
[----:B------:R-:W-:Y:S02]  /*6bc80*/  STL.64 [R1+0x6500], R10 ;  /* 0x0065000a01007387 */ /* 0x000fe40000100a00 */
[----:B----4-:R-:W-:Y:S01]  /*6bc90*/  STL.64 [R1+0x64f8], R8 ;  /* 0x0064f80801007387 */ /* 0x010fe20000100a00 */
[C---:B---3--:R-:W-:Y:S01]  /*6bca0*/  HMMA.16816.F32.BF16 R20, R24.reuse, R6, R20 ;  /* 0x000000061814723c */ /* 0x048fe20000041814 */
[----:B------:R-:W-:Y:S07]  /*6bcb0*/  STL.64 [R1+0x6540], R6 ;  /* 0x0065400601007387 */ /* 0x000fee0000100a00 */
        /* <DEDUP_REMOVED lines=15> */
[----:B------:R-:W2:Y:S01]  /*6bdb0*/  LDL.LU.64 R18, [R1+0x65f0] ;  /* 0x0065f00001127983 */ /* 0x000ea20000300a00 */
[----:B------:R-:W-:Y:S02]  /*6bdc0*/  IMAD.MOV.U32 R10, RZ, RZ, R29 ;  /* 0x000000ffff0a7224 */ /* 0x000fe400078e001d */
        /* <DEDUP_REMOVED lines=16> */
[----:B0-----:R-:W2:Y:S01]  /*6bed0*/  LDL.LU.64 R18, [R1+0x65c8] ;  /* 0x0065c80001127983 */ /* 0x001ea20000300a00 */
[----:B------:R0:W-:Y:S02]  /*6bee0*/  STL.64 [R1+0x64c8], R22 ;  /* 0x0064c81601007387 */ /* 0x0001e40000100a00 */
        /* <DEDUP_REMOVED lines=25> */
[C---:B---3--:R-:W-:Y:S01]  /*6c080*/  HMMA.16816.F32.BF16 R20, R24.reuse, R10, R20 ;  /* 0x0000000a1814723c */ /* 0x048fe20000041814 */
[----:B------:R-:W3:Y:S11]  /*6c090*/  LDL.LU R8, [R1+0xfc0] ;  /* 0x000fc00001087983 */ /* 0x000ef60000300800 */
[----:B------:R-:W-:Y:S11]  /*6c0a0*/  @!UPT UIADD3 URZ, URZ, URZ, URZ ;  /* 0x0000003f3f3ff290 */ /* 0x000ff6000fffe03f */
[----:B------:R-:W-:Y:S01]  /*6c0b0*/  STL.64 [R1+0x780], R20 ;  /* 0x0007801401007387 */ /* 0x000fe20000100a00 */
[----:B------:R-:W-:Y:S01]  /*6c0c0*/  STL.64 [R1+0x788], R22 ;  /* 0x0007881601007387 */ /* 0x000fe20000100a00 */
[----:B--2---:R-:W-:Y:S11]  /*6c0d0*/  HMMA.16816.F32.BF16 R12, R24, R18, R12 ;  /* 0x00000012180c723c */ /* 0x004ff6000004180c */
[----:B------:R-:W-:Y:S11]  /*6c0e0*/  @!UPT UIADD3 URZ, URZ, URZ, URZ ;  /* 0x0000003f3f3ff290 */ /* 0x000ff6000fffe03f */
[----:B------:R-:W-:Y:S01]  /*6c0f0*/  @!UPT UIADD3 URZ, URZ, URZ, URZ ;  /* 0x0000003f3f3ff290 */ /* 0x000fe2000fffe03f */
[----:B------:R0:W-:Y:S01]  /*6c100*/  STL.64 [R1+0x770], R12 ;  /* 0x0007700c01007387 */ /* 0x0001e20000100a00 */
[----:B------:R1:W-:Y:S02]  /*6c110*/  STL.64 [R1+0x778], R14 ;  /* 0x0007780e01007387 */ /* 0x0003e40000100a00 */
[----:B------:R-:W3:Y:S02]  /*6c120*/  LDL.LU R9, [R1+0xfc4] ;  /* 0x000fc40001097983 */ /* 0x000ee40000300800 */
[----:B------:R-:W2:Y:S01]  /*6c130*/  LDL.LU R10, [R1+0xfc8] ;  /* 0x000fc800010a7983 */ /* 0x000ea20000300800 */
[----:B------:R-:W2:Y:S04]  /*6c140*/  LDL.LU R11, [R1+0xfcc] ;  /* 0x000fcc00010b7983 */ /* 0x000ea80000300800 */
[----:B0-----:R-:W4:Y:S01]  /*6c150*/  LDL.LU R12, [R1+0xfb0] ;  /* 0x000fb000010c7983 */ /* 0x001f220000300800 */
[----:B------:R-:W4:Y:S02]  /*6c160*/  LDL.LU R13, [R1+0xfb4] ;  /* 0x000fb400010d7983 */ /* 0x000f240000300800 */
[----:B-1----:R-:W2:Y:S02]  /*6c170*/  LDL.LU R14, [R1+0xfb8] ;  /* 0x000fb800010e7983 */ /* 0x002ea40000300800 */
[----:B------:R-:W2:Y:S01]  /*6c180*/  LDL.LU R15, [R1+0xfbc] ;  /* 0x000fbc00010f7983 */ /* 0x000ea20000300800 */
[----:B------:R-:W3:Y:S04]  /*6c190*/  LDL.64 R18, [R1+0xe8] ;  /* 0x0000e80001127983 */ /* 0x000ee80000100a00 */
[----:B--2---:R0:W-:Y:S01]  /*6c1a0*/  STL.64 [R1+0x6528], R14 ;  /* 0x0065280e01007387 */ /* 0x0041e20000100a00 */
[----:B----4-:R-:W-:Y:S02]  /*6c1b0*/  STL.64 [R1+0x6520], R12 ;  /* 0x0065200c01007387 */ /* 0x010fe40000100a00 */
[----:B0-----:R-:W-:-:S02]  /*6c1c0*/  IMAD.MOV.U32 R15, RZ, RZ, R4 ;  /* 0x000000ffff0f7224 */ /* 0x001fc400078e0004 */
[----:B------:R-:W-:Y:S01]  /*6c1d0*/  IMAD.MOV.U32 R14, RZ, RZ, R5 ;  /* 0x000000ffff0e7224 */ /* 0x000fe200078e0005 */
[----:B------:R-:W2:Y:S01]  /*6c1e0*/  LDL.LU R4, [R1+0xf90] ;  /* 0x000f900001047983 */ /* 0x000ea20000300800 */
[----:B------:R-:W2:Y:S02]  /*6c1f0*/  LDL.LU R5, [R1+0xf94] ;  /* 0x000f940001057983 */ /* 0x000ea40000300800 */
[----:B------:R-:W4:Y:S02]  /*6c200*/  LDL.LU R6, [R1+0xf98] ;  /* 0x000f980001067983 */ /* 0x000f240000300800 */
[----:B------:R-:W4:Y:S02]  /*6c210*/  LDL.LU R7, [R1+0xf9c] ;  /* 0x000f9c0001077983 */ /* 0x000f240000300800 */
        /* <DEDUP_REMOVED lines=12> */
[----:B------:R0:W-:Y:S04]  /*6c2e0*/  STL.64 [R1+0x6538], R14 ;  /* 0x0065380e01007387 */ /* 0x0001e80000100a00 */
[----:B0-----:R-:W4:Y:S01]  /*6c2f0*/  LDL.64 R14, [R1+0x28] ;  /* 0x00002800010e7983 */ /* 0x001f220000100a00 */
[----:B------:R0:W-:Y:S02]  /*6c300*/  STL.64 [R1+0x6510], R10 ;  /* 0x0065100a01007387 */ /* 0x0001e40000100a00 */
[----:B---3--:R1:W-:Y:S01]  /*6c310*/  STL.64 [R1+0x6508], R8 ;  /* 0x0065080801007387 */ /* 0x0083e20000100a00 */
[----:B0-----:R-:W3:Y:S04]  /*6c320*/  LDL.64 R10, [R1+0x8] ;  /* 0x00000800010a7983 */ /* 0x001ee80000100a00 */
[----:B---3--:R0:W-:Y:S01]  /*6c330*/  STL.64 [R1+0x6530], R10 ;  /* 0x0065300a01007387 */ /* 0x0081e20000100a00 */
[----:B-1----:R-:W3:Y:S02]  /*6c340*/  LDL.LU R8, [R1+0xfa0] ;  /* 0x000fa00001087983 */ /* 0x002ee40000300800 */
[----:B------:R-:W3:Y:S01]  /*6c350*/  LDL.LU R9, [R1+0xfa4] ;  /* 0x000fa40001097983 */ /* 0x000ee20000300800 */
[----:B0-----:R-:W3:Y:S01]  /*6c360*/  LDL.LU R10, [R1+0xfa8] ;  /* 0x000fa800010a7983 */ /* 0x001ee20000300800 */
[----:B------:R-:W3:Y:S02]  /*6c370*/  LDL.LU R11, [R1+0xfac] ;  /* 0x000fac00010b7983 */ /* 0x000ee40000300800 */
[----:B------:R-:W3:Y:S02]  /*6c380*/  LDL.LU R20, [R1+0x1000] ;  /* 0x0010000001147983 */ /* 0x000ee40000300800 */
[----:B------:R-:W3:Y:S01]  /*6c390*/  LDL.LU R21, [R1+0x1004] ;  /* 0x0010040001157983 */ /* 0x000ee20000300800 */
[----:B------:R-:W3:Y:S01]  /*6c3a0*/  LDL.LU R22, [R1+0x1008] ;  /* 0x0010080001167983 */ /* 0x000ee20000300800 */
[----:B------:R-:W3:Y:S01]  /*6c3b0*/  LDL.LU R23, [R1+0x100c] ;  /* 0x00100c0001177983 */ /* 0x000ee20000300800 */
[----:B--2---:R-:W-:Y:S02]  /*6c3c0*/  HMMA.16816.F32.BF16 R4, R24, R18, R4 ;  /* 0x000000121804723c */ /* 0x004fe40000041804 */
[----:B---3--:R0:W-:Y:S01]  /*6c3d0*/  STL.64 [R1+0x64d8], R22 ;  /* 0x0064d81601007387 */ /* 0x0081e20000100a00 */
[----:B------:R-:W-:Y:S11]  /*6c3e0*/  STL.64 [R1+0x64d0], R20 ;  /* 0x0064d01401007387 */ /* 0x000ff60000100a00 */
[----:B------:R-:W-:Y:S09]  /*6c3f0*/  @!UPT UIADD3 URZ, URZ, URZ, URZ ;  /* 0x0000003f3f3ff290 */ /* 0x000ff2000fffe03f */
[----:B------:R-:W-:Y:S02]  /*6c400*/  STL.64 [R1+0x760], R4 ;  /* 0x0007600401007387 */ /* 0x000fe40000100a00 */
[----:B------:R1:W-:Y:S02]  /*6c410*/  STL.64 [R1+0x768], R6 ;  /* 0x0007680601007387 */ /* 0x0003e40000100a00 */
[----:B0-----:R-:W-:Y:S02]  /*6c420*/  IMAD.MOV.U32 R22, RZ, RZ, R3 ;  /* 0x000000ffff167224 */ /* 0x001fe400078e0003 */
[----:B------:R-:W-:Y:S02]  /*6c430*/  IMAD.MOV.U32 R23, RZ, RZ, R0 ;  /* 0x000000ffff177224 */ /* 0x000fe400078e0000 */
[----:B------:R-:W-:Y:S01]  /*6c440*/  IMAD.MOV.U32 R3, RZ, RZ, R18 ;  /* 0x000000ffff037224 */ /* 0x000fe200078e0012 */
[----:B-1----:R-:W2:Y:S01]  /*6c450*/  LDL.LU.64 R6, [R1+0x6578] ;  /* 0x0065780001067983 */ /* 0x002ea20000300a00 */
[----:B------:R-:W2:Y:S02]  /*6c460*/  LDL.LU.64 R4, [R1+0x6570] ;  /* 0x0065700001047983 */ /* 0x000ea40000300a00 */
[----:B------:R-:W-:-:S02]  /*6c470*/  IMAD.MOV.U32 R0, RZ, RZ, R19 ;  /* 0x000000ffff007224 */ /* 0x000fc400078e0013 */
[----:B------:R-:W2:Y:S02]  /*6c480*/  LDL.LU.64 R18, [R1+0x6568] ;  /* 0x0065680001127983 */ /* 0x000ea40000300a00 */
[----:B--2---:R-:W-:Y:S02]  /*6c490*/  HMMA.16816.F32.BF16 R24, R24, R18, R4 ;  /* 0x000000121818723c */ /* 0x004fe40000041804 */
[----:B------:R-:W4:Y:S01]  /*6c4a0*/  LDL.LU.64 R6, [R1+0x6560] ;  /* 0x0065600001067983 */ /* 0x000f220000300a00 */
[----:B------:R-:W4:Y:S02]  /*6c4b0*/  LDL.LU.64 R4, [R1+0x6558] ;  /* 0x0065580001047983 */ /* 0x000f240000300a00 */
[----:B------:R-:W-:Y:S02]  /*6c4c0*/  IMAD.MOV.U32 R21, RZ, RZ, R18 ;  /* 0x000000ffff157224 */ /* 0x000fe400078e0012 */
[----:B------:R-:W-:Y:S11]  /*6c4d0*/  IMAD.MOV.U32 R20, RZ, RZ, R19 ;  /* 0x000000ffff147224 */ /* 0x000ff600078e0013 */
[----:B------:R-:W-:Y:S05]  /*6c4e0*/  @!UPT UIADD3 URZ, URZ, URZ, URZ ;  /* 0x0000003f3f3ff290 */ /* 0x000fea000fffe03f */
[----:B------:R-:W-:Y:S01]  /*6c4f0*/  STL.64 [R1+0x3a0], R24 ;  /* 0x0003a01801007387 */ /* 0x000fe20000100a00 */
[----:B------:R-:W-:Y:S02]  /*6c500*/  STL.64 [R1+0x3a8], R26 ;  /* 0x0003a81a01007387 */ /* 0x000fe40000100a00 */
[----:B------:R-:W4:Y:S02]  /*6c510*/  LDL.LU.64 R18, [R1+0x6550] ;  /* 0x0065500001127983 */ /* 0x000f240000300a00 */
[----:B------:R-:W4:Y:S01]  /*6c520*/  LDL.LU.64 R16, [R1+0x6548] ;  /* 0x0065480001107983 */ /* 0x000f220000300a00 */
[----:B------:R-:W-:Y:S01]  /*6c530*/  STL.64 [R1+0x64f0], R22 ;  /* 0x0064f01601007387 */ /* 0x000fe20000100a00 */
        /* <DEDUP_REMOVED lines=9> */
[C---:B----4-:R-:W-:Y:S11]  /*6c5d0*/  HMMA.16816.F32.BF16 R4, R16.reuse, R14, R4 ;  /* 0x0000000e1004723c */ /* 0x050ff60000041804 */
        /* <DEDUP_REMOVED lines=30> */
[----:B0-----:R-:W2:Y:S01]  /*6c7c0*/  LDL.LU.64 R10, [R1+0x6500] ;  /* 0x00650000010a7983 */ /* 0x001ea20000300a00 */
[----:B------:R-:W4:Y:S02]  /*6c7d0*/  LDL.LU.64 R8, [R1+0x64f8] ;  /* 0x0064f80001087983 */ /* 0x000f240000300a00 */
[----:B------:R-:W-:Y:S02]  /*6c7e0*/  STL.64 [R1+0x63e8], R14 ;  /* 0x0063e80e01007387 */ /* 0x000fe40000100a00 */
[----:B------:R0:W-:Y:S02]  /*6c7f0*/  STL.64 [R1+0x64e0], R12 ;  /* 0x0064e00c01007387 */ /* 0x0001e40000100a00 */
[----:B0-----:R-:W4:Y:S01]  /*6c800*/  LDL.LU R12, [R1+0xff0] ;  /* 0x000ff000010c7983 */ /* 0x001f220000300800 */
[----:B------:R-:W4:Y:S02]  /*6c810*/  LDL.LU R13, [R1+0xff4] ;  /* 0x000ff400010d7983 */ /* 0x000f240000300800 */
[----:B------:R-:W4:Y:S02]  /*6c820*/  LDL.LU R14, [R1+0xff8] ;  /* 0x000ff800010e7983 */ /* 0x000f240000300800 */
[----:B------:R-:W4:Y:S01]  /*6c830*/  LDL.LU R15, [R1+0xffc] ;  /* 0x000ffc00010f7983 */ /* 0x000f220000300800 */
[C---:B---3--:R-:W-:Y:S08]  /*6c840*/  HMMA.16816.F32.BF16 R24, R16.reuse, R6, R24 ;  /* 0x000000061018723c */ /* 0x048ff00000041818 */
[----:B--2---:R-:W-:Y:S11]  /*6c850*/  HMMA.16816.F32.BF16 R20, R16, R10, R20 ;  /* 0x0000000a1014723c */ /* 0x004ff60000041814 */
[----:B------:R-:W-:Y:S11]  /*6c860*/  @!UPT UIADD3 URZ, URZ, URZ, URZ ;  /* 0x0000003f3f3ff290 */ /* 0x000ff6000fffe03f */
[----:B------:R-:W-:Y:S01]  /*6c870*/  @!UPT UIADD3 URZ, URZ, URZ, URZ ;  /* 0x0000003f3f3ff290 */ /* 0x000fe2000fffe03f */
[----:B------:R-:W-:Y:S01]  /*6c880*/  STL.64 [R1+0x350], R20 ;  /* 0x0003501401007387 */ /* 0x000fe20000100a00 */
[----:B------:R0:W-:Y:S03]  /*6c890*/  STL.64 [R1+0x358], R22 ;  /* 0x0003581601007387 */ /* 0x0001e60000100a00 */
[----:B0-----:R-:W2:Y:S01]  /*6c8a0*/  LDL.LU.64 R22, [R1+0x64f0] ;  /* 0x0064f00001167983 */ /* 0x001ea20000300a00 */
[----:B------:R-:W3:Y:S02]  /*6c8b0*/  LDL.LU.64 R20, [R1+0x64e8] ;  /* 0x0064e80001147983 */ /* 0x000ee40000300a00 */
[----:B------:R-:W-:Y:S02]  /*6c8c0*/  STL.64 [R1+0x63e0], R10 ;  /* 0x0063e00a01007387 */ /* 0x000fe40000100a00 */
[----:B----4-:R0:W-:Y:S02]  /*6c8d0*/  STL.64 [R1+0x63d8], R8 ;  /* 0x0063d80801007387 */ /* 0x0101e40000100a00 */
[----:B0-----:R-:W4:Y:S01]  /*6c8e0*/  LDL.LU R8, [R1+0x1010] ;  /* 0x0010100001087983 */ /* 0x001f220000300800 */
[----:B------:R-:W4:Y:S02]  /*6c8f0*/  LDL.LU R9, [R1+0x1014] ;  /* 0x0010140001097983 */ /* 0x000f240000300800 */
[----:B------:R-:W4:Y:S02]  /*6c900*/  LDL.LU R10, [R1+0x1018] ;  /* 0x00101800010a7983 */ /* 0x000f240000300800 */
[----:B------:R-:W4:Y:S01]  /*6c910*/  LDL.LU R11, [R1+0x101c] ;  /* 0x00101c00010b7983 */ /* 0x000f220000300800 */
[----:B------:R-:W-:Y:S01]  /*6c920*/  STL.64 [R1+0x64c0], R6 ;  /* 0x0064c00601007387 */ /* 0x000fe20000100a00 */
[----:B------:R-:W-:Y:S02]  /*6c930*/  STL.64 [R1+0x340], R24 ;  /* 0x0003401801007387 */ /* 0x000fe40000100a00 */
[----:B------:R-:W-:Y:S02]  /*6c940*/  STL.64 [R1+0x348], R26 ;  /* 0x0003481a01007387 */ /* 0x000fe40000100a00 */
[----:B------:R-:W0:Y:S04]  /*6c950*/  LDSM.16.MT88.4 R24, [R2+0xc180] ;  /* 0x00c180000218783b */ /* 0x000e280000004200 */
[----:B------:R-:W-:Y:S04]  /*6c960*/  STL [R1+0x63c8], R2 ;  /* 0x0063c80201007387 */ /* 0x000fe80000100800 */
[----:B0-----:R3:W-:Y:S01]  /*6c970*/  STL.64 [R1+0x62f8], R26 ;  /* 0x0062f81a01007387 */ /* 0x0017e20000100a00 */
[----:B------:R-:W-:Y:S02]  /*6c980*/  STL.64 [R1+0x62f0], R24 ;  /* 0x0062f01801007387 */ /* 0x000fe40000100a00 */
[----:B---3--:R-:W-:-:S02]  /*6c990*/  IMAD.MOV.U32 R26, RZ, RZ, R21 ;  /* 0x000000ffff1a7224 */ /* 0x008fc400078e0015 */
[----:B------:R-:W-:Y:S02]  /*6c9a0*/  IMAD.MOV.U32 R27, RZ, RZ, R20 ;  /* 0x000000ffff1b7224 */ /* 0x000fe400078e0014 */
[----:B--2---:R-:W-:Y:S03]  /*6c9b0*/  HMMA.16816.F32.BF16 R20, R16, R22, R12 ;  /* 0x000000161014723c */ /* 0x004fe6000004180c */
[----:B------:R-:W-:Y:S01]  /*6c9c0*/  STL.64 [R1+0x64a8], R26 ;  /* 0x0064a81a01007387 */ /* 0x000fe20000100a00 */
[----:B------:R-:W2:Y:S11]  /*6c9d0*/  LDL.LU.64 R12, [R1+0x64e0] ;  /* 0x0064e000010c7983 */ /* 0x000eb60000300a00 */
[----:B------:R-:W-:Y:S08]  /*6c9e0*/  @!UPT UIADD3 URZ, URZ, URZ, URZ ;  /* 0x0000003f3f3ff290 */ /* 0x000ff0000fffe03f */
[----:B------:R-:W-:Y:S01]  /*6c9f0*/  STL.64 [R1+0x750], R20 ;  /* 0x0007501401007387 */ /* 0x000fe20000100a00 */
[----:B------:R0:W-:Y:S03]  /*6ca00*/  STL.64 [R1+0x758], R22 ;  /* 0x0007581601007387 */ /* 0x0001e60000100a00 */
[----:B0-----:R-:W3:Y:S01]  /*6ca10*/  LDL.LU.64 R22, [R1+0x64d8] ;  /* 0x0064d80001167983 */ /* 0x001ee20000300a00 */
[----:B------:R-:W3:Y:S02]  /*6ca20*/  LDL.LU.64 R20, [R1+0x64d0] ;  /* 0x0064d00001147983 */ /* 0x000ee40000300a00 */
[----:B------:R-:W-:Y:S02]  /*6ca30*/  IMAD.MOV.U32 R26, RZ, RZ, R29 ;  /* 0x000000ffff1a7224 */ /* 0x000fe400078e001d */
[----:B------:R-:W-:-:S07]  /*6ca40*/  IMAD.MOV.U32 R27, RZ, RZ, R28 ;  /* 0x000000ffff1b7224 */ /* 0x000fce00078e001c */
[C---:B---3--:R-:W-:Y:S01]  /*6ca50*/  HMMA.16816.F32.BF16 R24, R16.reuse, R26, R20 ;  /* 0x0000001a1018723c */ /* 0x048fe20000041814 */
[----:B------:R-:W4:Y:S01]  /*6ca60*/  LDL.LU.64 R22, [R1+0x64c8] ;  /* 0x0064c80001167983 */ /* 0x000f220000300a00 */
[----:B--2---:R-:W-:Y:S02]  /*6ca70*/  IMAD.MOV.U32 R14, RZ, RZ, R13 ;  /* 0x000000ffff0e7224 */ /* 0x004fe400078e000d */
[----:B------:R-:W-:Y:S11]  /*6ca80*/  IMAD.MOV.U32 R15, RZ, RZ, R12 ;  /* 0x000000ffff0f7224 */ /* 0x000ff600078e000c */
[----:B------:R-:W-:Y:S08]  /*6ca90*/  @!UPT UIADD3 URZ, URZ, URZ, URZ ;  /* 0x0000003f3f3ff290 */ /* 0x000ff0000fffe03f */
[----:B------:R-:W-:Y:S01]  /*6caa0*/  STL.64 [R1+0x740], R24 ;  /* 0x0007401801007387 */ /* 0x000fe20000100a00 */
[----:B------:R-:W-:Y:S01]  /*6cab0*/  STL.64 [R1+0x748], R26 ;  /* 0x0007481a01007387 */ /* 0x000fe20000100a00 */
[----:B----4-:R-:W-:Y:S11]  /*6cac0*/  HMMA.16816.F32.BF16 R8, R16, R22, R8 ;  /* 0x000000161008723c */ /* 0x010ff60000041808 */
[----:B------:R-:W-:Y:S11]  /*6cad0*/  @!UPT UIADD3 URZ, URZ, URZ, URZ ;  /* 0x0000003f3f3ff290 */ /* 0x000ff6000fffe03f */
[----:B------:R-:W-:Y:S01]  /*6cae0*/  @!UPT UIADD3 URZ, URZ, URZ, URZ ;  /* 0x0000003f3f3ff290 */ /* 0x000fe2000fffe03f */
[----:B------:R0:W-:Y:S01]  /*6caf0*/  STL.64 [R1+0x730], R8 ;  /* 0x0007300801007387 */ /* 0x0001e20000100a00 */
[----:B------:R1:W-:Y:S02]  /*6cb00*/  STL.64 [R1+0x738], R10 ;  /* 0x0007380a01007387 */ /* 0x0003e40000100a00 */
[----:B------:R2:W-:Y:S01]  /*6cb10*/  STL.64 [R1+0x6400], R14 ;  /* 0x0064000e01007387 */ /* 0x0005e20000100a00 */
[----:B0-----:R-:W3:Y:S01]  /*6cb20*/  LDL.LU R8, [R1+0x10c0] ;  /* 0x0010c00001087983 */ /* 0x001ee20000300800 */
[----:B------:R-:W3:Y:S02]  /*6cb30*/  LDL.LU R9, [R1+0x10c4] ;  /* 0x0010c40001097983 */ /* 0x000ee40000300800 */
[----:B-1----:R-:W4:Y:S02]  /*6cb40*/  LDL.LU R10, [R1+0x10c8] ;  /* 0x0010c800010a7983 */ /* 0x002f240000300800 */
[----:B------:R-:W4:Y:S01]  /*6cb50*/  LDL.LU R11, [R1+0x10cc] ;  /* 0x0010cc00010b7983 */ /* 0x000f220000300800 */
[----:B--2---:R-:W2:Y:S04]  /*6cb60*/  LDL.64 R14, [R1+0x18] ;  /* 0x00001800010e7983 */ /* 0x004ea80000100a00 */
[----:B--2---:R0:W-:Y:S01]  /*6cb70*/  STL.64 [R1+0x6418], R14 ;  /* 0x0064180e01007387 */ /* 0x0041e20000100a00 */
[----:B----4-:R-:W-:Y:S02]  /*6cb80*/  STL.64 [R1+0x63f8], R10 ;  /* 0x0063f80a01007387 */ /* 0x010fe40000100a00 */
[----:B---3--:R1:W-:Y:S02]  /*6cb90*/  STL.64 [R1+0x63f0], R8 ;  /* 0x0063f00801007387 */ /* 0x0083e40000100a00 */
[----:B0-----:R-:W-:-:S02]  /*6cba0*/  IMAD.MOV.U32 R14, RZ, RZ, R5 ;  /* 0x000000ffff0e7224 */ /* 0x001fc400078e0005 */
[----:B------:R-:W-:Y:S01]  /*6cbb0*/  IMAD.MOV.U32 R15, RZ, RZ, R4 ;  /* 0x000000ffff0f7224 */ /* 0x000fe200078e0004 */
[----:B-1----:R-:W2:Y:S01]  /*6cbc0*/  LDL.LU R8, [R1+0x10b0] ;  /* 0x0010b00001087983 */ /* 0x002ea20000300800 */
[----:B------:R-:W2:Y:S02]  /*6cbd0*/  LDL.LU R9, [R1+0x10b4] ;  /* 0x0010b40001097983 */ /* 0x000ea40000300800 */
[----:B------:R-:W3:Y:S02]  /*6cbe0*/  LDL.LU R10, [R1+0x10b8] ;  /* 0x0010b800010a7983 */ /* 0x000ee40000300800 */
[----:B------:R-:W3:Y:S01]  /*6cbf0*/  LDL.LU R11, [R1+0x10bc] ;  /* 0x0010bc00010b7983 */ /* 0x000ee20000300800 */
[----:B------:R0:W-:Y:S01]  /*6cc00*/  STL.64 [R1+0x6440], R14 ;  /* 0x0064400e01007387 */ /* 0x0001e20000100a00 */
[----:B------:R-:W4:Y:S02]  /*6cc10*/  LDL.LU R20, [R1+0x1070] ;  /* 0x0010700001147983 */ /* 0x000f240000300800 */
[----:B------:R-:W4:Y:S02]  /*6cc20*/  LDL.LU R21, [R1+0x1074] ;  /* 0x0010740001157983 */ /* 0x000f240000300800 */
[----:B------:R-:W2:Y:S01]  /*6cc30*/  LDL.LU R22, [R1+0x1078] ;  /* 0x0010780001167983 */ /* 0x000ea20000300800 */
[----:B------:R-:W2:Y:S01]  /*6cc40*/  LDL.LU R23, [R1+0x107c] ;  /* 0x00107c0001177983 */ /* 0x000ea20000300800 */
[----:B0-----:R-:W-:-:S02]  /*6cc50*/  IMAD.MOV.U32 R14, RZ, RZ, R3 ;  /* 0x000000ffff0e7224 */ /* 0x001fc400078e0003 */
[----:B------:R-:W-:Y:S01]  /*6cc60*/  IMAD.MOV.U32 R15, RZ, RZ, R0 ;  /* 0x000000ffff0f7224 */ /* 0x000fe200078e0000 */
[----:B--2---:R-:W-:Y:S01]  /*6cc70*/  STL.64 [R1+0x6450], R22 ;  /* 0x0064501601007387 */ /* 0x004fe20000100a00 */
[----:B----4-:R-:W-:Y:S03]  /*6cc80*/  STL.64 [R1+0x6448], R20 ;  /* 0x0064481401007387 */ /* 0x010fe60000100a00 */
        /* <DEDUP_REMOVED lines=8> */
[----:B------:R-:W2:Y:S02]  /*6cd10*/  LDL.LU R25, [R1+0x1034] ;  /* 0x0010340001197983 */ /* 0x000ea40000300800 */
[----:B------:R-:W2:Y:S01]  /*6cd20*/  LDL.LU R26, [R1+0x1038] ;  /* 0x00103800011a7983 */ /* 0x000ea20000300800 */
[----:B------:R-:W2:Y:S01]  /*6cd30*/  LDL.LU R27, [R1+0x103c] ;  /* 0x00103c00011b7983 */ /* 0x000ea20000300800 */
[----:B------:R-:W3:Y:S02]  /*6cd40*/  LDL.LU R4, [R1+0x1020] ;  /* 0x0010200001047983 */ /* 0x000ee40000300800 */
[----:B------:R-:W3:Y:S02]  /*6cd50*/  LDL.LU R5, [R1+0x1024] ;  /* 0x0010240001057983 */ /* 0x000ee40000300800 */
[----:B------:R-:W3:Y:S01]  /*6cd60*/  LDL.LU R6, [R1+0x1028] ;  /* 0x0010280001067983 */ /* 0x000ee20000300800 */
[----:B------:R-:W3:Y:S04]  /*6cd70*/  LDL.LU R7, [R1+0x102c] ;  /* 0x00102c0001077983 */ /* 0x000ee80000300800 */
[----:B--2---:R1:W-:Y:S01]  /*6cd80*/  STL.64 [R1+0x64b8], R26 ;  /* 0x0064b81a01007387 */ /* 0x0043e20000100a00 */
[----:B------:R-:W-:Y:S02]  /*6cd90*/  STL.64 [R1+0x64b0], R24 ;  /* 0x0064b01801007387 */ /* 0x000fe40000100a00 */
[----:B0-----:R-:W2:Y:S01]  /*6cda0*/  LDL.64 R14, [R1+0x108] ;  /* 0x00010800010e7983 */ /* 0x001ea20000100a00 */
[----:B-1----:R-:W3:Y:S04]  /*6cdb0*/  LDL.64 R26, [R1+0x138] ;  /* 0x00013800011a7983 */ /* 0x002ee80000100a00 */
[----:B--2---:R0:W-:Y:S04]  /*6cdc0*/  STL.64 [R1+0x6488], R14 ;  /* 0x0064880e01007387 */ /* 0x0041e80000100a00 */
[----:B0-----:R-:W2:Y:S04]  /*6cdd0*/  LDL.64 R14, [R1+0x118] ;  /* 0x00011800010e7983 */ /* 0x001ea80000100a00 */
[----:B--2---:R0:W-:Y:S04]  /*6cde0*/  STL.64 [R1+0x64a0], R14 ;  /* 0x0064a00e01007387 */ /* 0x0041e80000100a00 */
[----:B0-----:R-:W2:Y:S01]  /*6cdf0*/  LDL.64 R14, [R1+0x128] ;  /* 0x00012800010e7983 */ /* 0x001ea20000100a00 */
[----:B----4-:R-:W-:Y:S02]  /*6ce00*/  STL.64 [R1+0x6468], R22 ;  /* 0x0064681601007387 */ /* 0x010fe40000100a00 */
        /* <DEDUP_REMOVED lines=31> */
[----:B------:R0:W-:Y:S01]  /*6d000*/  STL.64 [R1+0x720], R4 ;  /* 0x0007200401007387 */ /* 0x0001e20000100a00 */
[----:B------:R1:W-:Y:S02]  /*6d010*/  STL.64 [R1+0x728], R6 ;  /* 0x0007280601007387 */ /* 0x0003e40000100a00 */
[----:B0-----:R-:W-:Y:S01]  /*6d020*/  IMAD.MOV.U32 R4, RZ, RZ, R26 ;  /* 0x000000ffff047224 */ /* 0x001fe200078e001a */
[----:B-1----:R-:W4:Y:S01]  /*6d030*/  LDL.LU.64 R6, [R1+0x64c0] ;  /* 0x0064c00001067983 */ /* 0x002f220000300a00 */
[----:B------:R-:W2:Y:S02]  /*6d040*/  LDL.LU.64 R26, [R1+0x64b8] ;  /* 0x0064b800011a7983 */ /* 0x000ea40000300a00 */
[----:B------:R-:W2:Y:S02]  /*6d050*/  LDL.LU.64 R24, [R1+0x64b0] ;  /* 0x0064b00001187983 */ /* 0x000ea40000300a00 */
[----:B------:R-:W-:Y:S01]  /*6d060*/  STL [R1+0x63d0], R3 ;  /* 0x0063d00301007387 */ /* 0x000fe20000100800 */
[----:B------:R-:W-:Y:S01]  /*6d070*/  STL [R1+0x63cc], R4 ;  /* 0x0063cc0401007387 */ /* 0x000fe20000100800 */
        /* <DEDUP_REMOVED lines=8> */
[----:B------:R-:W2:Y:S03]  /*6d100*/  LDL.LU.64 R14, [R1+0x64a0] ;  /* 0x0064a000010e7983 */ /* 0x000ea60000300a00 */
        /* <DEDUP_REMOVED lines=34> */
[----:B0-----:R-:W3:Y:S01]  /*6d330*/  LDL.LU.64 R14, [R1+0x6440] ;  /* 0x00644000010e7983 */ /* 0x001ee20000300a00 */
[----:B--2---:R-:W-:Y:S03]  /*6d340*/  HMMA.16816.F32.BF16 R16, R16, R26, R20 ;  /* 0x0000001a1010723c */ /* 0x004fe60000041814 */
[----:B------:R-:W3:Y:S01]  /*6d350*/  LDL.LU.64 R22, [R1+0x6438] ;  /* 0x0064380001167983 */ /* 0x000ee20000300a00 */
[----:B------:R-:W3:Y:S11]  /*6d360*/  LDL.LU.64 R20, [R1+0x6430] ;  /* 0x0064300001147983 */ /* 0x000ef60000300a00 */
[----:B------:R-:W-:Y:S08]  /*6d370*/  @!UPT UIADD3 URZ, URZ, URZ, URZ ;  /* 0x0000003f3f3ff290 */ /* 0x000ff0000fffe03f */
        /* <DEDUP_REMOVED lines=8> */
[----:B------:R-:W2:Y:S01]  /*6d400*/  LDL.LU.64 R10, [R1+0x6428] ;  /* 0x00642800010a7983 */ /* 0x000ea20000300a00 */
[----:B------:R-:W2:Y:S11]  /*6d410*/  LDL.LU.64 R8, [R1+0x6420] ;  /* 0x0064200001087983 */ /* 0x000eb60000300a00 */
[----:B------:R-:W-:Y:S08]  /*6d420*/  @!UPT UIADD3 URZ, URZ, URZ, URZ ;  /* 0x0000003f3f3ff290 */ /* 0x000ff0000fffe03f */
        /* <DEDUP_REMOVED lines=25> */
[----:B------:R-:W3:Y:S02]  /*6d5c0*/  LDL.LU.64 R8, [R1+0x63d8] ;  /* 0x0063d80001087983 */ /* 0x000ee40000300a00 */
[----:B------:R0:W-:Y:S02]  /*6d5d0*/  STL.64 [R1+0x62d0], R14 ;  /* 0x0062d00e01007387 */ /* 0x0001e40000100a00 */
[----:B------:R-:W4:Y:S01]  /*6d5e0*/  LDL.LU R12, [R1+0x10d0] ;  /* 0x0010d000010c7983 */ /* 0x000f220000300800 */
[----:B------:R-:W4:Y:S04]  /*6d5f0*/  LDL.LU R13, [R1+0x10d4] ;  /* 0x0010d400010d7983 */ /* 0x000f280000300800 */
[----:B0-----:R-:W4:Y:S01]  /*6d600*/  LDL.LU R14, [R1+0x10d8] ;  /* 0x0010d800010e7983 */ /* 0x001f220000300800 */
[----:B------:R-:W4:Y:S03]  /*6d610*/  LDL.LU R15, [R1+0x10dc] ;  /* 0x0010dc00010f7983 */ /* 0x000f260000300800 */
[----:B--2---:R-:W-:Y:S01]  /*6d620*/  STL.64 [R1+0x62c8], R10 ;  /* 0x0062c80a01007387 */ /* 0x004fe20000100a00 */
[----:B---3--:R0:W-:Y:S01]  /*6d630*/  STL.64 [R1+0x62c0], R8 ;  /* 0x0062c00801007387 */ /* 0x0081e20000100a00 */
[C---:B----4-:R-:W-:Y:S08]  /*6d640*/  HMMA.16816.F32.BF16 R12, R20.reuse, R10, R12 ;  /* 0x0000000a140c723c */ /* 0x050ff0000004180c */
[----:B0-----:R-:W-:Y:S11]  /*6d650*/  HMMA.16816.F32.BF16 R8, R20, R6, R16 ;  /* 0x000000061408723c */ /* 0x001ff60000041810 */
[----:B------:R-:W-:Y:S04]  /*6d660*/  @!UPT UIADD3 URZ, URZ, URZ, URZ ;  /* 0x0000003f3f3ff290 */ /* 0x000fe8000fffe03f */
[----:B------:R0:W-:Y:S01]  /*6d670*/  STL.64 [R1+0x2e0], R12 ;  /* 0x0002e00c01007387 */ /* 0x0001e20000100a00 */
[----:B------:R1:W-:Y:S03]  /*6d680*/  STL.64 [R1+0x2e8], R14 ;  /* 0x0002e80e01007387 */ /* 0x0003e60000100a00 */
[----:B0-----:R-:W2:Y:S04]  /*6d690*/  LDL.LU R12, [R1+0x13f0] ;  /* 0x0013f000010c7983 */ /* 0x001ea80000300800 */
[----:B------:R-:W-:Y:S02]  /*6d6a0*/  STL.64 [R1+0x2d0], R8 ;  /* 0x0002d00801007387 */ /* 0x000fe40000100a00 */
[----:B------:R-:W-:Y:S02]  /*6d6b0*/  STL.64 [R1+0x2d8], R10 ;  /* 0x0002d80a01007387 */ /* 0x000fe40000100a00 */
[----:B------:R-:W2:Y:S01]  /*6d6c0*/  LDL.LU R13, [R1+0x13f4] ;  /* 0x0013f400010d7983 */ /* 0x000ea20000300800 */
[----:B-1----:R-:W3:Y:S01]  /*6d6d0*/  LDL.LU R14, [R1+0x13f8] ;  /* 0x0013f800010e7983 */ /* 0x002ee20000300800 */
[----:B------:R-:W3:Y:S02]  /*6d6e0*/  LDL.LU R15, [R1+0x13fc] ;  /* 0x0013fc00010f7983 */ /* 0x000ee40000300800 */
[----:B------:R-:W4:Y:S02]  /*6d6f0*/  LDL.64 R26, [R1+0xe8] ;  /* 0x0000e800011a7983 */ /* 0x000f240000100a00 */
[----:B----4-:R-:W-:Y:S01]  /*6d700*/  STL.64 [R1+0x6328], R26 ;  /* 0x0063281a01007387 */ /* 0x010fe20000100a00 */
[----:B---3--:R-:W-:Y:S02]  /*6d710*/  STL.64 [R1+0x62e8], R14 ;  /* 0x0062e80e01007387 */ /* 0x008fe40000100a00 */
[----:B--2---:R0:W-:Y:S02]  /*6d720*/  STL.64 [R1+0x62e0], R12 ;  /* 0x0062e00c01007387 */ /* 0x0041e40000100a00 */
        /* <DEDUP_REMOVED lines=22> */
[----:B----4-:R-:W1:Y:S04]  /*6d890*/  LDSM.16.MT88.4 R16, [R2+0xc200] ;  /* 0x00c200000210783b */ /* 0x010e680000004200 */
        /* <DEDUP_REMOVED lines=31> */
[----:B0-----:R-:W2:Y:S04]  /*6da90*/  LDL.64 R10, [R1+0x158] ;  /* 0x00015800010a7983 */ /* 0x001ea80000100a00 */
[----:B--2---:R0:W-:Y:S01]  /*6daa0*/  STL.64 [R1+0x63c0], R10 ;  /* 0x0063c00a01007387 */ /* 0x0041e20000100a00 */
[----:B------:R-:W2:Y:S03]  /*6dab0*/  LDL.64 R26, [R1+0x148] ;  /* 0x00014800011a7983 */ /* 0x000ea60000100a00 */
[----:B0-----:R-:W4:Y:S04]  /*6dac0*/  LDL.64 R10, [R1+0x38] ;  /* 0x00003800010a7983 */ /* 0x001f280000100a00 */
        /* <DEDUP_REMOVED lines=23> */
[----:B------:R0:W-:Y:S01]  /*6dc40*/  STL.64 [R1+0x62b8], R6 ;  /* 0x0062b80601007387 */ /* 0x0001e20000100a00 */
[----:B------:R-:W4:Y:S02]  /*6dc50*/  LDL.LU R4, [R1+0x10f0] ;  /* 0x0010f00001047983 */ /* 0x000f240000300800 */
[----:B------:R-:W4:Y:S01]  /*6dc60*/  LDL.LU R5, [R1+0x10f4] ;  /* 0x0010f40001057983 */ /* 0x000f220000300800 */
[----:B0-----:R-:W4:Y:S01]  /*6dc70*/  LDL.LU R6, [R1+0x10f8] ;  /* 0x0010f80001067983 */ /* 0x001f220000300800 */
[----:B------:R-:W4:Y:S02]  /*6dc80*/  LDL.LU R7, [R1+0x10fc] ;  /* 0x0010fc0001077983 */ /* 0x000f240000300800 */
[----:B-1----:R-:W-:Y:S02]  /*6dc90*/  STL.64 [R1+0x61e8], R18 ;  /* 0x0061e81201007387 */ /* 0x002fe40000100a00 */
[----:B------:R0:W-:Y:S02]  /*6dca0*/  STL.64 [R1+0x61e0], R16 ;  /* 0x0061e01001007387 */ /* 0x0001e40000100a00 */
[----:B0-----:R-:W3:Y:S01]  /*6dcb0*/  LDL.LU R16, [R1+0x13e0] ;  /* 0x0013e00001107983 */ /* 0x001ee20000300800 */
        /* <DEDUP_REMOVED lines=24> */
[----:B------:R-:W-:Y:S02]  /*6de40*/  STL.64 [R1+0x6a8], R10 ;  /* 0x0006a80a01007387 */ /* 0x000fe40000100a00 */
[----:B0-----:R-:W-:Y:S02]  /*6de50*/  IMAD.MOV.U32 R9, RZ, RZ, R26 ;  /* 0x000000ffff097224 */ /* 0x001fe400078e001a */
        /* <DEDUP_REMOVED lines=47> */
[----:B------:R-:W2:Y:S01]  /*6e150*/  LDL.LU.64 R14, [R1+0x6308] ;  /* 0x00630800010e7983 */ /* 0x000ea20000300a00 */
[----:B------:R-:W2:Y:S02]  /*6e160*/  LDL.LU.64 R12, [R1+0x6300] ;  /* 0x00630000010c7983 */ /* 0x000ea40000300a00 */
[----:B------:R-:W2:Y:S02]  /*6e170*/  LDL.LU.64 R26, [R1+0x62f8] ;  /* 0x0062f800011a7983 */ /* 0x000ea40000300a00 */
[----:B------:R-:W2:Y:S11]  /*6e180*/  LDL.LU.64 R24, [R1+0x62f0] ;  /* 0x0062f00001187983 */ /* 0x000eb60000300a00 */
[----:B------:R-:W-:Y:S06]  /*6e190*/  @!UPT UIADD3 URZ, URZ, URZ, URZ ;  /* 0x0000003f3f3ff290 */ /* 0x000fec000fffe03f */
[----:B------:R-:W-:Y:S01]  /*6e1a0*/  STL.64 [R1+0x2c0], R20 ;  /* 0x0002c01401007387 */ /* 0x000fe20000100a00 */
[----:B------:R0:W-:Y:S03]  /*6e1b0*/  STL.64 [R1+0x2c8], R22 ;  /* 0x0002c81601007387 */ /* 0x0001e60000100a00 */
[----:B0-----:R-:W4:Y:S04]  /*6e1c0*/  LDL.64 R22, [R1+0xf8] ;  /* 0x0000f80001167983 */ /* 0x001f280000100a00 */
[----:B----4-:R0:W-:Y:S04]  /*6e1d0*/  STL.64 [R1+0x6210], R22 ;  /* 0x0062101601007387 */ /* 0x0101e80000100a00 */
[----:B0-----:R-:W2:Y:S04]  /*6e1e0*/  LDL R22, [R1+0x28] ;  /* 0x0000280001167983 */ /* 0x001ea80000100800 */
[----:B------:R-:W2:Y:S02]  /*6e1f0*/  LDL R23, [R1+0x2c] ;  /* 0x00002c0001177983 */ /* 0x000ea40000100800 */
[----:B--2---:R-:W-:Y:S02]  /*6e200*/  HMMA.16816.F32.BF16 R20, R24, R22, R12 ;  /* 0x000000161814723c */ /* 0x004fe4000004180c */
[----:B------:R-:W2:Y:S01]  /*6e210*/  LDL.LU.64 R14, [R1+0x62e8] ;  /* 0x0062e800010e7983 */ /* 0x000ea20000300a00 */
[----:B------:R-:W2:Y:S11]  /*6e220*/  LDL.LU.64 R12, [R1+0x62e0] ;  /* 0x0062e000010c7983 */ /* 0x000eb60000300a00 */
[----:B------:R-:W-:Y:S09]  /*6e230*/  @!UPT UIADD3 URZ, URZ, URZ, URZ ;  /* 0x0000003f3f3ff290 */ /* 0x000ff2000fffe03f */
[----:B------:R-:W-:Y:S01]  /*6e240*/  STL.64 [R1+0x630], R20 ;  /* 0x0006301401007387 */ /* 0x000fe20000100a00 */
[----:B------:R0:W-:Y:S03]  /*6e250*/  STL.64 [R1+0x638], R22 ;  /* 0x0006381601007387 */ /* 0x0001e60000100a00 */
[----:B0-----:R-:W4:Y:S04]  /*6e260*/  LDL.64 R22, [R1+0x108] ;  /* 0x0001080001167983 */ /* 0x001f280000100a00 */
[----:B----4-:R0:W-:Y:S02]  /*6e270*/  STL.64 [R1+0x6220], R22 ;  /* 0x0062201601007387 */ /* 0x0101e40000100a00 */
[----:B0-----:R-:W-:-:S02]  /*6e280*/  IMAD.MOV.U32 R22, RZ, RZ, R0 ;  /* 0x000000ffff167224 */ /* 0x001fc400078e0000 */
[----:B------:R-:W-:Y:S01]  /*6e290*/  IMAD.MOV.U32 R23, RZ, RZ, R28 ;  /* 0x000000ffff177224 */ /* 0x000fe200078e001c */
[----:B------:R-:W4:Y:S06]  /*6e2a0*/  LDL.LU R0, [R1+0x62d8] ;  /* 0x0062d80001007983 */ /* 0x000f2c0000300800 */
[C---:B--2---:R-:W-:Y:S01]  /*6e2b0*/  HMMA.16816.F32.BF16 R20, R24.reuse, R22, R12 ;  /* 0x000000161814723c */ /* 0x044fe2000004180c */
[----:B------:R-:W2:Y:S11]  /*6e2c0*/  LDL.LU.64 R14, [R1+0x62d0] ;  /* 0x0062d000010e7983 */ /* 0x000eb60000300a00 */
[----:B------:R-:W-:Y:S11]  /*6e2d0*/  @!UPT UIADD3 URZ, URZ, URZ, URZ ;  /* 0x0000003f3f3ff290 */ /* 0x000ff6000fffe03f */
[----:B------:R-:W-:Y:S01]  /*6e2e0*/  STL.64 [R1+0x800], R20 ;  /* 0x0008001401007387 */ /* 0x000fe20000100a00 */
[----:B------:R0:W-:Y:S03]  /*6e2f0*/  STL.64 [R1+0x808], R22 ;  /* 0x0008081601007387 */ /* 0x0001e60000100a00 */
[----:B0-----:R-:W2:Y:S04]  /*6e300*/  LDL.64 R22, [R1+0x118] ;  /* 0x0001180001167983 */ /* 0x001ea80000100a00 */
[----:B--2---:R0:W-:Y:S04]  /*6e310*/  STL.64 [R1+0x6238], R22 ;  /* 0x0062381601007387 */ /* 0x0041e80000100a00 */
[----:B0-----:R-:W2:Y:S04]  /*6e320*/  LDL.64 R22, [R1+0x128] ;  /* 0x0001280001167983 */ /* 0x001ea80000100a00 */
[----:B--2---:R0:W-:Y:S04]  /*6e330*/  STL.64 [R1+0x6250], R22 ;  /* 0x0062501601007387 */ /* 0x0041e80000100a00 */
[----:B0-----:R-:W2:Y:S04]  /*6e340*/  LDL.64 R22, [R1+0x138] ;  /* 0x0001380001167983 */ /* 0x001ea80000100a00 */
[----:B--2---:R0:W-:Y:S04]  /*6e350*/  STL.64 [R1+0x6268], R22 ;  /* 0x0062681601007387 */ /* 0x0041e80000100a00 */
[----:B0-----:R-:W3:Y:S02]  /*6e360*/  LDL.64 R22, [R1+0x8] ;  /* 0x0000080001167983 */ /* 0x001ee40000100a00 */
[----:B---3--:R-:W-:Y:S11]  /*6e370*/  HMMA.16816.F32.BF16 R16, R24, R22, R16 ;  /* 0x000000161810723c */ /* 0x008ff60000041810 */
[----:B------:R-:W-:Y:S11]  /*6e380*/  @!UPT UIADD3 URZ, URZ, URZ, URZ ;  /* 0x0000003f3f3ff290 */ /* 0x000ff6000fffe03f */
[----:B------:R-:W-:Y:S01]  /*6e390*/  @!UPT UIADD3 URZ, URZ, URZ, URZ ;  /* 0x0000003f3f3ff290 */ /* 0x000fe2000fffe03f */
[----:B------:R0:W-:Y:S01]  /*6e3a0*/  STL.64 [R1+0x830], R16 ;  /* 0x0008301001007387 */ /* 0x0001e20000100a00 */
[----:B------:R-:W-:Y:S02]  /*6e3b0*/  STL.64 [R1+0x838], R18 ;  /* 0x0008381201007387 */ /* 0x000fe40000100a00 */
[----:B0-----:R-:W-:Y:S02]  /*6e3c0*/  IMAD.MOV.U32 R17, RZ, RZ, R22 ;  /* 0x000000ffff117224 */ /* 0x001fe400078e0016 */
[----:B------:R-:W-:Y:S02]  /*6e3d0*/  IMAD.MOV.U32 R16, RZ, RZ, R23 ;  /* 0x000000ffff107224 */ /* 0x000fe400078e0017 */
[----:B------:R-:W-:Y:S02]  /*6e3e0*/  IMAD.MOV.U32 R22, RZ, RZ, R9 ;  /* 0x000000ffff167224 */ /* 0x000fe400078e0009 */
[----:B------:R-:W-:-:S05]  /*6e3f0*/  IMAD.MOV.U32 R23, RZ, RZ, R8 ;  /* 0x000000ffff177224 */ /* 0x000fca00078e0008 */
[----:B------:R-:W-:Y:S01]  /*6e400*/  STL.64 [R1+0x6280], R22 ;  /* 0x0062801601007387 */ /* 0x000fe20000100a00 */
        /* <DEDUP_REMOVED lines=24> */
[----:B------:R-:W-:Y:S04]  /*6e590*/  STL.64 [R1+0x62b0], R22 ;  /* 0x0062b01601007387 */ /* 0x000fe80000100a00 */
[----:B---3--:R-:W-:Y:S01]  /*6e5a0*/  STL.64 [R1+0x6248], R18 ;  /* 0x0062481201007387 */ /* 0x008fe20000100a00 */
[----:B--2---:R0:W-:Y:S03]  /*6e5b0*/  STL.64 [R1+0x6240], R16 ;  /* 0x0062401001007387 */ /* 0x0041e60000100a00 */
        /* <DEDUP_REMOVED lines=43> */
[----:B------:R-:W-:Y:S02]  /*6e870*/  STL.64 [R1+0x6188], R10 ;  /* 0x0061880a01007387 */ /* 0x000fe40000100a00 */
[----:B----4-:R0:W-:Y:S02]  /*6e880*/  STL.64 [R1+0x6180], R8 ;  /* 0x0061800801007387 */ /* 0x0101e40000100a00 */
        /* <DEDUP_REMOVED lines=70> */
[----:B------:R-:W4:Y:S02]  /*6ecf0*/  LDL.LU.64 R22, [R1+0x6210] ;  /* 0x0062100001167983 */ /* 0x000f240000300a00 */
[----:B----4-:R-:W-:Y:S01]  /*6ed00*/  HMMA.16816.F32.BF16 R8, R24, R22, R8 ;  /* 0x000000161808723c */ /* 0x010fe20000041808 */
[----:B------:R-:W-:Y:S11]  /*6ed10*/  IMAD.MOV.U32 R12, RZ, RZ, R23 ;  /* 0x000000ffff0c7224 */ /* 0x000ff600078e0017 */
[----:B------:R-:W-:Y:S11]  /*6ed20*/  @!UPT UIADD3 URZ, URZ, URZ, URZ ;  /* 0x0000003f3f3ff290 */ /* 0x000ff6000fffe03f */
[----:B------:R-:W-:Y:S01]  /*6ed30*/  STL.64 [R1+0x980], R8 ;  /* 0x0009800801007387 */ /* 0x000fe20000100a00 */
[----:B------:R-:W-:Y:S02]  /*6ed40*/  STL.64 [R1+0x988], R10 ;  /* 0x0009880a01007387 */ /* 0x000fe40000100a00 */
[----:B------:R2:W-:Y:S02]  /*6ed50*/  STL.64 [R1+0x6198], R14 ;  /* 0x0061980e01007387 */ /* 0x0005e40000100a00 */
[----:B------:R-:W-:Y:S02]  /*6ed60*/  STL.64 [R1+0x6190], R12 ;  /* 0x0061900c01007387 */ /* 0x000fe40000100a00 */
[----:B--2---:R-:W-:Y:S02]  /*6ed70*/  IMAD.MOV.U32 R15, RZ, RZ, R16 ;  /* 0x000000ffff0f7224 */ /* 0x004fe400078e0010 */
[----:B------:R-:W-:Y:S01]  /*6ed80*/  IMAD.MOV.U32 R14, RZ, RZ, R17 ;  /* 0x000000ffff0e7224 */ /* 0x000fe200078e0011 */
[----:B------:R-:W2:Y:S01]  /*6ed90*/  LDL.LU R16, [R1+0x9a0] ;  /* 0x0009a00001107983 */ /* 0x000ea20000300800 */
[----:B------:R-:W2:Y:S02]  /*6eda0*/  LDL.LU R17, [R1+0x9a4] ;  /* 0x0009a40001117983 */ /* 0x000ea40000300800 */
[----:B------:R-:W3:Y:S02]  /*6edb0*/  LDL.LU R18, [R1+0x9a8] ;  /* 0x0009a80001127983 */ /* 0x000ee40000300800 */
[----:B------:R-:W3:Y:S02]  /*6edc0*/  LDL.LU R19, [R1+0x9ac] ;  /* 0x0009ac0001137983 */ /* 0x000ee40000300800 */
[----:B---3--:R0:W-:Y:S01]  /*6edd0*/  STL.64 [R1+0x61f8], R18 ;  /* 0x0061f81201007387 */ /* 0x0081e20000100a00 */
[----:B--2---:R-:W-:Y:S02]  /*6ede0*/  STL.64 [R1+0x61f0], R16 ;  /* 0x0061f01001007387 */ /* 0x004fe40000100a00 */
[----:B0-----:R-:W-:-:S02]  /*6edf0*/  IMAD.MOV.U32 R18, RZ, RZ, R29 ;  /* 0x000000ffff127224 */ /* 0x001fc400078e001d */
[----:B------:R-:W2:Y:S01]  /*6ee00*/  LDL.LU R29, [R1+0x6208] ;  /* 0x00620800011d7983 */ /* 0x000ea20000300800 */
[----:B------:R0:W-:Y:S02]  /*6ee10*/  STL.64 [R1+0x61b0], R14 ;  /* 0x0061b00e01007387 */ /* 0x0001e40000100a00 */
[----:B------:R-:W2:Y:S02]  /*6ee20*/  LDL.LU R8, [R1+0x1310] ;  /* 0x0013100001087983 */ /* 0x000ea40000300800 */
[----:B------:R-:W2:Y:S01]  /*6ee30*/  LDL.LU R9, [R1+0x1314] ;  /* 0x0013140001097983 */ /* 0x000ea20000300800 */
[----:B------:R-:W4:Y:S01]  /*6ee40*/  LDL.LU R10, [R1+0x1318] ;  /* 0x00131800010a7983 */ /* 0x000f220000300800 */
[----:B------:R-:W4:Y:S02]  /*6ee50*/  LDL.LU R11, [R1+0x131c] ;  /* 0x00131c00010b7983 */ /* 0x000f240000300800 */
[----:B------:R-:W2:Y:S02]  /*6ee60*/  LDL.LU R12, [R1+0x1330] ;  /* 0x00133000010c7983 */ /* 0x000ea40000300800 */
[----:B------:R-:W2:Y:S01]  /*6ee70*/  LDL.LU R13, [R1+0x1334] ;  /* 0x00133400010d7983 */ /* 0x000ea20000300800 */
[----:B0-----:R-:W2:Y:S01]  /*6ee80*/  LDL.LU R14, [R1+0x1338] ;  /* 0x00133800010e7983 */ /* 0x001ea20000300800 */
[----:B------:R-:W2:Y:S03]  /*6ee90*/  LDL.LU R15, [R1+0x133c] ;  /* 0x00133c00010f7983 */ /* 0x000ea60000300800 */
[----:B--2---:R0:W-:Y:S01]  /*6eea0*/  STL.64 [R1+0x61d0], R14 ;  /* 0x0061d00e01007387 */ /* 0x0041e20000100a00 */
[----:B------:R1:W-:Y:S03]  /*6eeb0*/  STL.64 [R1+0x61c8], R12 ;  /* 0x0061c80c01007387 */ /* 0x0003e60000100a00 */
[----:B0-----:R-:W2:Y:S01]  /*6eec0*/  LDL.64 R14, [R1+0x28] ;  /* 0x00002800010e7983 */ /* 0x001ea20000100a00 */
[----:B------:R-:W-:-:S02]  /*6eed0*/  IMAD.MOV.U32 R5, RZ, RZ, R22 ;  /* 0x000000ffff057224 */ /* 0x000fc400078e0016 */
[----:B------:R-:W0:Y:S04]  /*6eee0*/  LDSM.16.MT88.4 R20, [R2+0xc280] ;  /* 0x00c280000214783b */ /* 0x000e280000004200 */
[----:B------:R-:W-:Y:S01]  /*6eef0*/  IMAD.MOV.U32 R19, RZ, RZ, R3 ;  /* 0x000000ffff137224 */ /* 0x000fe200078e0003 */
[----:B--2---:R2:W-:Y:S01]  /*6ef00*/  STL.64 [R1+0x6200], R14 ;  /* 0x0062000e01007387 */ /* 0x0045e20000100a00 */
[----:B-1----:R-:W3:Y:S02]  /*6ef10*/  LDL.LU R12, [R1+0x15b0] ;  /* 0x0015b000010c7983 */ /* 0x002ee40000300800 */
[----:B------:R-:W3:Y:S01]  /*6ef20*/  LDL.LU R13, [R1+0x15b4] ;  /* 0x0015b400010d7983 */ /* 0x000ee20000300800 */
[----:B--2---:R-:W3:Y:S01]  /*6ef30*/  LDL.LU R14, [R1+0x15b8] ;  /* 0x0015b800010e7983 */ /* 0x004ee20000300800 */
[----:B------:R-:W3:Y:S02]  /*6ef40*/  LDL.LU R15, [R1+0x15bc] ;  /* 0x0015bc00010f7983 */ /* 0x000ee40000300800 */
[----:B----4-:R-:W-:Y:S02]  /*6ef50*/  STL.64 [R1+0x61a8], R10 ;  /* 0x0061a80a01007387 */ /* 0x010fe40000100a00 */
[----:B------:R1:W-:Y:S02]  /*6ef60*/  STL.64 [R1+0x61a0], R8 ;  /* 0x0061a00801007387 */ /* 0x0003e40000100a00 */
[----:B-1----:R-:W2:Y:S01]  /*6ef70*/  LDL.LU R8, [R1+0x1320] ;  /* 0x0013200001087983 */ /* 0x002ea20000300800 */
[----:B------:R-:W2:Y:S02]  /*6ef80*/  LDL.LU R9, [R1+0x1324] ;  /* 0x0013240001097983 */ /* 0x000ea40000300800 */
[----:B------:R-:W4:Y:S02]  /*6ef90*/  LDL.LU R10, [R1+0x1328] ;  /* 0x00132800010a7983 */ /* 0x000f240000300800 */
[----:B------:R-:W4:Y:S01]  /*6efa0*/  LDL.LU R11, [R1+0x132c] ;  /* 0x00132c00010b7983 */ /* 0x000f220000300800 */
[C---:B---3--:R-:W-:Y:S01]  /*6efb0*/  HMMA.16816.F32.BF16 R16, R24.reuse, R18, R12 ;  /* 0x000000121810723c */ /* 0x048fe2000004180c */
[----:B----4-:R1:W-:Y:S01]  /*6efc0*/  STL.64 [R1+0x61c0], R10 ;  /* 0x0061c00a01007387 */ /* 0x0103e20000100a00 */
[----:B--2---:R-:W-:Y:S03]  /*6efd0*/  STL.64 [R1+0x61b8], R8 ;  /* 0x0061b80801007387 */ /* 0x004fe60000100a00 */
[----:B-1----:R-:W2:Y:S01]  /*6efe0*/  LDL.64 R10, [R1+0x18] ;  /* 0x00001800010a7983 */ /* 0x002ea20000100a00 */
[----:B------:R-:W-:Y:S02]  /*6eff0*/  STL.64 [R1+0x6178], R6 ;  /* 0x0061780601007387 */ /* 0x000fe40000100a00 */
[----:B------:R1:W-:Y:S02]  /*6f000*/  STL.64 [R1+0x6170], R4 ;  /* 0x0061700401007387 */ /* 0x0003e40000100a00 */
[----:B-1----:R-:W3:Y:S01]  /*6f010*/  LDL.LU R4, [R1+0x1300] ;  /* 0x0013000001047983 */ /* 0x002ee20000300800 */
[----:B------:R-:W3:Y:S02]  /*6f020*/  LDL.LU R5, [R1+0x1304] ;  /* 0x0013040001057983 */ /* 0x000ee40000300800 */
[----:B------:R-:W3:Y:S02]  /*6f030*/  LDL.LU R6, [R1+0x1308] ;  /* 0x0013080001067983 */ /* 0x000ee40000300800 */
[----:B------:R-:W3:Y:S01]  /*6f040*/  LDL.LU R7, [R1+0x130c] ;  /* 0x00130c0001077983 */ /* 0x000ee20000300800 */
[----:B0-----:R0:W-:Y:S01]  /*6f050*/  STL.64 [R1+0x6090], R22 ;  /* 0x0060901601007387 */ /* 0x0011e20000100a00 */
[----:B------:R-:W-:Y:S03]  /*6f060*/  STL.64 [R1+0x6088], R20 ;  /* 0x0060881401007387 */ /* 0x000fe60000100a00 */
[----:B0-----:R-:W4:Y:S01]  /*6f070*/  LDL.64 R22, [R1+0xd8] ;  /* 0x0000d80001167983 */ /* 0x001f220000100a00 */
[----:B------:R-:W2:Y:S02]  /*6f080*/  LDL.LU.64 R14, [R1+0x6200] ;  /* 0x00620000010e7983 */ /* 0x000ea40000300a00 */
[----:B------:R-:W-:Y:S02]  /*6f090*/  STL.64 [R1+0x9b0], R16 ;  /* 0x0009b01001007387 */ /* 0x000fe40000100a00 */
[----:B------:R0:W-:Y:S02]  /*6f0a0*/  STL.64 [R1+0x9b8], R18 ;  /* 0x0009b81201007387 */ /* 0x0001e40000100a00 */
[----:B0-----:R-:W4:Y:S01]  /*6f0b0*/  LDL.LU.64 R18, [R1+0x61f8] ;  /* 0x0061f80001127983 */ /* 0x001f220000300a00 */
[----:B------:R-:W4:Y:S02]  /*6f0c0*/  LDL.LU.64 R16, [R1+0x61f0] ;  /* 0x0061f00001107983 */ /* 0x000f240000300a00 */
[----:B----4-:R-:W-:Y:S01]  /*6f0d0*/  HMMA.16816.F32.BF16 R24, R24, R22, R16 ;  /* 0x000000161818723c */ /* 0x010fe20000041810 */
[----:B------:R-:W2:Y:S01]  /*6f0e0*/  LDL.LU.64 R18, [R1+0x61e8] ;  /* 0x0061e80001127983 */ /* 0x000ea20000300a00 */
[----:B------:R-:W2:Y:S11]  /*6f0f0*/  LDL.LU.64 R16, [R1+0x61e0] ;  /* 0x0061e00001107983 */ /* 0x000eb60000300a00 */
[----:B------:R-:W-:Y:S10]  /*6f100*/  @!UPT UIADD3 URZ, URZ, URZ, URZ ;  /* 0x0000003f3f3ff290 */ /* 0x000ff4000fffe03f */
[----:B------:R-:W-:Y:S01]  /*6f110*/  STL.64 [R1+0x9a0], R24 ;  /* 0x0009a01801007387 */ /* 0x000fe20000100a00 */
[----:B------:R0:W-:Y:S03]  /*6f120*/  STL.64 [R1+0x9a8], R26 ;  /* 0x0009a81a01007387 */ /* 0x0001e60000100a00 */
[----:B0-----:R-:W4:Y:S01]  /*6f130*/  LDL.64 R26, [R1+0x38] ;  /* 0x00003800011a7983 */ /* 0x001f220000100a00 */
[----:B------:R-:W-:Y:S02]  /*6f140*/  IMAD.MOV.U32 R24, RZ, RZ, R29 ;  /* 0x000000ffff187224 */ /* 0x000fe400078e001d */
[----:B------:R-:W-:Y:S01]  /*6f150*/  IMAD.MOV.U32 R25, RZ, RZ, R0 ;  /* 0x000000ffff197224 */ /* 0x000fe200078e0000 */
[----:B----4-:R0:W-:Y:S01]  /*6f160*/  STL.64 [R1+0x6168], R26 ;  /* 0x0061681a01007387 */ /* 0x0101e20000100a00 */
[----:B------:R-:W4:Y:S02]  /*6f170*/  LDL.LU R29, [R1+0x61dc] ;  /* 0x0061dc00011d7983 */ /* 0x000f240000300800 */
[----:B------:R-:W2:Y:S01]  /*6f180*/  LDL.LU R0, [R1+0x61d8] ;  /* 0x0061d80001007983 */ /* 0x000ea20000300800 */
[----:B0-----:R-:W3:Y:S01]  /*6f190*/  LDL.LU R26, [R1+0x12f8] ;  /* 0x0012f800011a7983 */ /* 0x001ee20000300800 */
[----:B------:R-:W3:Y:S02]  /*6f1a0*/  LDL.LU R27, [R1+0x12fc] ;  /* 0x0012fc00011b7983 */ /* 0x000ee40000300800 */
[----:B------:R4:W-:Y:S02]  /*6f1b0*/  STL.64 [R1+0x60a0], R22 ;  /* 0x0060a01601007387 */ /* 0x0009e40000100a00 */
[----:B------:R-:W3:Y:S01]  /*6f1c0*/  LDL.LU R20, [R1+0xa20] ;  /* 0x000a200001147983 */ /* 0x000ee20000300800 */
[----:B------:R-:W3:Y:S01]  /*6f1d0*/  LDL.LU R21, [R1+0xa24] ;  /* 0x000a240001157983 */ /* 0x000ee20000300800 */
[----:B----4-:R-:W-:-:S02]  /*6f1e0*/  IMAD.MOV.U32 R22, RZ, RZ, R29 ;  /* 0x000000ffff167224 */ /* 0x010fc400078e001d */
[----:B--2---:R-:W-:-:S07]  /*6f1f0*/  IMAD.MOV.U32 R23, RZ, RZ, R0 ;  /* 0x000000ffff177224 */ /* 0x004fce00078e0000 */
[----:B---3--:R-:W-:Y:S11]  /*6f200*/  HMMA.16816.F32.BF16 R20, R16, R14, R20 ;  /* 0x0000000e1014723c */ /* 0x008ff60000041814 */
[----:B------:R-:W-:Y:S11]  /*6f210*/  @!UPT UIADD3 URZ, URZ, URZ, URZ ;  /* 0x0000003f3f3ff290 */ /* 0x000ff6000fffe03f */
[----:B------:R-:W-:Y:S01]  /*6f220*/  @!UPT UIADD3 URZ, URZ, URZ, URZ ;  /* 0x0000003f3f3ff290 */ /* 0x000fe2000fffe03f */
[----:B------:R0:W-:Y:S01]  /*6f230*/  STL.64 [R1+0xa20], R20 ;  /* 0x000a201401007387 */ /* 0x0001e20000100a00 */
[----:B------:R1:W-:Y:S02]  /*6f240*/  STL.64 [R1+0xa28], R22 ;  /* 0x000a281601007387 */ /* 0x0003e40000100a00 */
[----:B0-----:R-:W-:Y:S02]  /*6f250*/  IMAD.MOV.U32 R21, RZ, RZ, R14 ;  /* 0x000000ffff157224 */ /* 0x001fe400078e000e */
[----:B------:R-:W-:Y:S02]  /*6f260*/  IMAD.MOV.U32 R20, RZ, RZ, R15 ;  /* 0x000000ffff147224 */ /* 0x000fe400078e000f */
[----:B------:R-:W2:Y:S01]  /*6f270*/  LDL.LU.64 R14, [R1+0x61d0] ;  /* 0x0061d000010e7983 */ /* 0x000ea20000300a00 */
[----:B------:R-:W2:Y:S02]  /*6f280*/  LDL.LU.64 R12, [R1+0x61c8] ;  /* 0x0061c800010c7983 */ /* 0x000ea40000300a00 */
[----:B-1----:R-:W-:-:S02]  /*6f290*/  IMAD.MOV.U32 R23, RZ, RZ, R10 ;  /* 0x000000ffff177224 */ /* 0x002fc400078e000a */
[----:B------:R-:W-:Y:S01]  /*6f2a0*/  IMAD.MOV.U32 R22, RZ, RZ, R11 ;  /* 0x000000ffff167224 */ /* 0x000fe200078e000b */
[C---:B--2---:R-:W-:Y:S01]  /*6f2b0*/  HMMA.16816.F32.BF16 R12, R16.reuse, R10, R12 ;  /* 0x0000000a100c723c */ /* 0x044fe2000004180c */
[----:B------:R-:W2:Y:S01]  /*6f2c0*/  LDL.LU.64 R10, [R1+0x61c0] ;  /* 0x0061c000010a7983 */ /* 0x000ea20000300a00 */
[----:B------:R-:W2:Y:S11]  /*6f2d0*/  LDL.LU.64 R8, [R1+0x61b8] ;  /* 0x0061b80001087983 */ /* 0x000eb60000300a00 */
[----:B------:R-:W-:Y:S10]  /*6f2e0*/  @!UPT UIADD3 URZ, URZ, URZ, URZ ;  /* 0x0000003f3f3ff290 */ /* 0x000ff4000fffe03f */
[----:B------:R2:W-:Y:S01]  /*6f2f0*/  STL.64 [R1+0xab0], R12 ;  /* 0x000ab00c01007387 */ /* 0x0005e20000100a00 */
[----:B------:R-:W-:Y:S02]  /*6f300*/  IMAD.MOV.U32 R29, RZ, RZ, R14 ;  /* 0x000000ffff1d7224 */ /* 0x000fe400078e000e */
[----:B------:R-:W-:Y:S02]  /*6f310*/  IMAD.MOV.U32 R0, RZ, RZ, R15 ;  /* 0x000000ffff007224 */ /* 0x000fe400078e000f */
[----:B------:R-:W2:Y:S01]  /*6f320*/  LDL.LU.64 R14, [R1+0x61b0] ;  /* 0x0061b000010e7983 */ /* 0x000ea20000300a00 */
[----:B------:R-:W-:Y:S02]  /*6f330*/  STL [R1+0x4f5c], R29 ;  /* 0x004f5c1d01007387 */ /* 0x000fe40000100800 */
[----:B------:R-:W-:Y:S01]  /*6f340*/  STL [R1+0x4f58], R0 ;  /* 0x004f580001007387 */ /* 0x000fe20000100800 */
[C---:B--2---:R-:W-:Y:S01]  /*6f350*/  HMMA.16816.F32.BF16 R12, R16.reuse, R14, R8 ;  /* 0x0000000e100c723c */ /* 0x044fe20000041808 */
[----:B------:R-:W2:Y:S01]  /*6f360*/  LDL.LU.64 R10, [R1+0x61a8] ;  /* 0x0061a800010a7983 */ /* 0x000ea20000300a00 */
[----:B------:R-:W2:Y:S11]  /*6f370*/  LDL.LU.64 R8, [R1+0x61a0] ;  /* 0x0061a00001087983 */ /* 0x000eb60000300a00 */
[----:B------:R-:W-:Y:S10]  /*6f380*/  @!UPT UIADD3 URZ, URZ, URZ, URZ ;  /* 0x0000003f3f3ff290 */ /* 0x000ff4000fffe03f */
        /* <DEDUP_REMOVED lines=12> */
[C---:B--2---:R-:W-:Y:S11]  /*6f450*/  HMMA.16816.F32.BF16 R4, R16.reuse, R10, R4 ;  /* 0x0000000a1004723c */ /* 0x044ff60000041804 */
        /* <DEDUP_REMOVED lines=12> */
[C---:B--2---:R-:W-:Y:S11]  /*6f520*/  HMMA.16816.F32.BF16 R24, R16.reuse, R6, R24 ;  /* 0x000000061018723c */ /* 0x044ff60000041818 */
[----:B------:R-:W-:Y:S11]  /*6f530*/  @!UPT UIADD3 URZ, URZ, URZ, URZ ;  /* 0x0000003f3f3ff290 */ /* 0x000ff6000fffe03f */
[----:B------:R-:W-:Y:S01]  /*6f540*/  @!UPT UIADD3 URZ, URZ, URZ, URZ ;  /* 0x0000003f3f3ff290 */ /* 0x000fe2000fffe03f */
[----:B------:R0:W-:Y:S04]  /*6f550*/  STL.64 [R1+0xb88], R26 ;  /* 0x000b881a01007387 */ /* 0x0001e80000100a00 */
[----:B0-----:R-:W4:Y:S01]  /*6f560*/  LDL.LU.64 R26, [R1+0x6168] ;  /* 0x00616800011a7983 */ /* 0x001f220000300a00 */
[----:B------:R-:W-:Y:S02]  /*6f570*/  IMAD.MOV.U32 R0, RZ, RZ, R25 ;  /* 0x000000ffff007224 */ /* 0x000fe400078e0019 */
[----:B------:R-:W-:Y:S02]  /*6f580*/  IMAD.MOV.U32 R29, RZ, RZ, R24 ;  /* 0x000000ffff1d7224 */ /* 0x000fe400078e0018 */
[----:B------:R-:W-:Y:S01]  /*6f590*/  STL.64 [R1+0x6148], R6 ;  /* 0x0061480601007387 */ /* 0x000fe20000100a00 */
[----:B------:R-:W-:Y:S02]  /*6f5a0*/  STL [R1+0x5044], R0 ;  /* 0x0050440001007387 */ /* 0x000fe40000100800 */
[----:B------:R-:W-:Y:S01]  /*6f5b0*/  STL [R1+0x5040], R29 ;  /* 0x0050401d01007387 */ /* 0x000fe20000100800 */
[----:B----4-:R-:W-:Y:S11]  /*6f5c0*/  HMMA.16816.F32.BF16 R8, R16, R26, R8 ;  /* 0x0000001a1008723c */ /* 0x010ff60000041808 */
[----:B------:R-:W-:Y:S11]  /*6f5d0*/  @!UPT UIADD3 URZ, URZ, URZ, URZ ;  /* 0x0000003f3f3ff290 */ /* 0x000ff6000fffe03f */
[----:B------:R-:W-:Y:S01]  /*6f5e0*/  @!UPT UIADD3 URZ, URZ, URZ, URZ ;  /* 0x0000003f3f3ff290 */ /* 0x000fe2000fffe03f */
[----:B------:R0:W-:Y:S01]  /*6f5f0*/  STL.64 [R1+0xbb0], R8 ;  /* 0x000bb00801007387 */ /* 0x0001e20000100a00 */
[----:B------:R1:W-:Y:S03]  /*6f600*/  STL.64 [R1+0xbb8], R10 ;  /* 0x000bb80a01007387 */ /* 0x0003e60000100a00 */
[----:B0-----:R-:W2:Y:S01]  /*6f610*/  LDL.LU R8, [R1+0x14f0] ;  /* 0x0014f00001087983 */ /* 0x001ea20000300800 */
[----:B------:R-:W2:Y:S02]  /*6f620*/  LDL.LU R9, [R1+0x14f4] ;  /* 0x0014f40001097983 */ /* 0x000ea40000300800 */
[----:B-1----:R-:W4:Y:S02]  /*6f630*/  LDL.LU R10, [R1+0x14f8] ;  /* 0x0014f800010a7983 */ /* 0x002f240000300800 */
[----:B------:R-:W4:Y:S02]  /*6f640*/  LDL.LU R11, [R1+0x14fc] ;  /* 0x0014fc00010b7983 */ /* 0x000f240000300800 */
[----:B----4-:R-:W-:Y:S01]  /*6f650*/  STL.64 [R1+0x6050], R10 ;  /* 0x0060500a01007387 */ /* 0x010fe20000100a00 */
[----:B--2---:R0:W-:Y:S03]  /*6f660*/  STL.64 [R1+0x6048], R8 ;  /* 0x0060480801007387 */ /* 0x0041e60000100a00 */
[----:B0-----:R-:W2:Y:S01]  /*6f670*/  LDL.LU R8, [R1+0x1500] ;  /* 0x0015000001087983 */ /* 0x001ea20000300800 */
[----:B------:R-:W2:Y:S02]  /*6f680*/  LDL.LU R9, [R1+0x1504] ;  /* 0x0015040001097983 */ /* 0x000ea40000300800 */
[----:B------:R-:W4:Y:S02]  /*6f690*/  LDL.LU R10, [R1+0x1508] ;  /* 0x00150800010a7983 */ /* 0x000f240000300800 */
[----:B------:R-:W4:Y:S02]  /*6f6a0*/  LDL.LU R11, [R1+0x150c] ;  /* 0x00150c00010b7983 */ /* 0x000f240000300800 */
[----:B----4-:R0:W-:Y:S01]  /*6f6b0*/  STL.64 [R1+0x6060], R10 ;  /* 0x0060600a01007387 */ /* 0x0101e20000100a00 */
[----:B--2---:R-:W-:Y:S02]  /*6f6c0*/  STL.64 [R1+0x6058], R8 ;  /* 0x0060580801007387 */ /* 0x004fe40000100a00 */
[----:B0-----:R-:W-:-:S02]  /*6f6d0*/  IMAD.MOV.U32 R10, RZ, RZ, R23 ;  /* 0x000000ffff0a7224 */ /* 0x001fc400078e0017 */
[----:B------:R-:W-:-:S05]  /*6f6e0*/  IMAD.MOV.U32 R11, RZ, RZ, R22 ;  /* 0x000000ffff0b7224 */ /* 0x000fca00078e0016 */
[----:B------:R0:W-:Y:S02]  /*6f6f0*/  STL.64 [R1+0x6070], R10 ;  /* 0x0060700a01007387 */ /* 0x0001e40000100a00 */
[----:B0-----:R-:W-:Y:S02]  /*6f700*/  IMAD.MOV.U32 R11, RZ, RZ, R20 ;  /* 0x000000ffff0b7224 */ /* 0x001fe400078e0014 */
[----:B------:R-:W-:Y:S01]  /*6f710*/  IMAD.MOV.U32 R10, RZ, RZ, R21 ;  /* 0x000000ffff0a7224 */ /* 0x000fe200078e0015 */
[----:B------:R-:W2:Y:S01]  /*6f720*/  LDL.LU R20, [R1+0x1530] ;  /* 0x0015300001147983 */ /* 0x000ea20000300800 */
[----:B------:R-:W2:Y:S02]  /*6f730*/  LDL.LU R21, [R1+0x1534] ;  /* 0x0015340001157983 */ /* 0x000ea40000300800 */
[----:B------:R-:W4:Y:S02]  /*6f740*/  LDL.LU R22, [R1+0x1538] ;  /* 0x0015380001167983 */ /* 0x000f240000300800 */
[----:B------:R-:W4:Y:S02]  /*6f750*/  LDL.LU R23, [R1+0x153c] ;  /* 0x00153c0001177983 */ /* 0x000f240000300800 */
[----:B----4-:R3:W-:Y:S01]  /*6f760*/  STL.64 [R1+0x60b0], R22 ;  /* 0x0060b01601007387 */ /* 0x0107e20000100a00 */
[----:B--2---:R-:W-:Y:S02]  /*6f770*/  STL.64 [R1+0x60a8], R20 ;  /* 0x0060a81401007387 */ /* 0x004fe40000100a00 */
[----:B---3--:R-:W-:-:S02]  /*6f780*/  IMAD.MOV.U32 R22, RZ, RZ, R5 ;  /* 0x000000ffff167224 */ /* 0x008fc400078e0005 */
[----:B------:R-:W-:Y:S01]  /*6f790*/  IMAD.MOV.U32 R23, RZ, RZ, R12 ;  /* 0x000000ffff177224 */ /* 0x000fe200078e000c */
[----:B------:R-:W2:Y:S01]  /*6f7a0*/  LDL.LU R5, [R1+0x6164] ;  /* 0x0061640001057983 */ /* 0x000ea20000300800 */
[----:B------:R-:W3:Y:S03]  /*6f7b0*/  LDL.LU R12, [R1+0x6160] ;  /* 0x00616000010c7983 */ /* 0x000ee60000300800 */
[----:B------:R-:W-:Y:S01]  /*6f7c0*/  STL.64 [R1+0x60c8], R22 ;  /* 0x0060c81601007387 */ /* 0x000fe20000100a00 */
[----:B------:R0:W-:Y:S02]  /*6f7d0*/  STL.64 [R1+0x6098], R10 ;  /* 0x0060980a01007387 */ /* 0x0001e40000100a00 */
[----:B------:R-:W4:Y:S02]  /*6f7e0*/  LDL.LU R8, [R1+0x12d0] ;  /* 0x0012d00001087983 */ /* 0x000f240000300800 */
[----:B------:R-:W4:Y:S01]  /*6f7f0*/  LDL.LU R9, [R1+0x12d4] ;  /* 0x0012d40001097983 */ /* 0x000f220000300800 */
[----:B0-----:R-:W2:Y:S01]  /*6f800*/  LDL.LU R10, [R1+0x12d8] ;  /* 0x0012d800010a7983 */ /* 0x001ea20000300800 */
[----:B------:R-:W2:Y:S02]  /*6f810*/  LDL.LU R11, [R1+0x12dc] ;  /* 0x0012dc00010b7983 */ /* 0x000ea40000300800 */
[----:B------:R-:W-:-:S02]  /*6f820*/  IMAD.MOV.U32 R22, RZ, RZ, R13 ;  /* 0x000000ffff167224 */ /* 0x000fc400078e000d */
[----:B------:R-:W-:Y:S01]  /*6f830*/  IMAD.MOV.U32 R23, RZ, RZ, R4 ;  /* 0x000000ffff177224 */ /* 0x000fe200078e0004 */
[----:B------:R-:W3:Y:S01]  /*6f840*/  LDL.LU R13, [R1+0x615c] ;  /* 0x00615c00010d7983 */ /* 0x000ee20000300800 */
[----:B------:R-:W3:Y:S03]  /*6f850*/  LDL.LU R4, [R1+0x6158] ;  /* 0x0061580001047983 */ /* 0x000ee60000300800 */
[----:B------:R-:W-:Y:S04]  /*6f860*/  STL.64 [R1+0x60e0], R22 ;  /* 0x0060e01601007387 */ /* 0x000fe80000100a00 */
[----:B--2---:R-:W-:Y:S01]  /*6f870*/  STL.64 [R1+0x60c0], R10 ;  /* 0x0060c00a01007387 */ /* 0x004fe20000100a00 */
[----:B----4-:R0:W-:Y:S03]  /*6f880*/  STL.64 [R1+0x60b8], R8 ;  /* 0x0060b80801007387 */ /* 0x0101e60000100a00 */
[----:B0-----:R-:W2:Y:S01]  /*6f890*/  LDL.LU R8, [R1+0x1540] ;  /* 0x0015400001087983 */ /* 0x001ea20000300800 */
[----:B------:R-:W2:Y:S02]  /*6f8a0*/  LDL.LU R9, [R1+0x1544] ;  /* 0x0015440001097983 */ /* 0x000ea40000300800 */
[----:B------:R-:W4:Y:S02]  /*6f8b0*/  LDL.LU R10, [R1+0x1548] ;  /* 0x00154800010a7983 */ /* 0x000f240000300800 */
[----:B------:R-:W4:Y:S02]  /*6f8c0*/  LDL.LU R11, [R1+0x154c] ;  /* 0x00154c00010b7983 */ /* 0x000f240000300800 */
[----:B------:R-:W-:-:S02]  /*6f8d0*/  IMAD.MOV.U32 R22, RZ, RZ, R5 ;  /* 0x000000ffff167224 */ /* 0x000fc400078e0005 */
[----:B------:R-:W-:Y:S01]  /*6f8e0*/  IMAD.MOV.U32 R23, RZ, RZ, R28 ;  /* 0x000000ffff177224 */ /* 0x000fe200078e001c */
[----:B------:R-:W2:Y:S01]  /*6f8f0*/  LDL.LU R5, [R1+0x6154] ;  /* 0x0061540001057983 */ /* 0x000ea20000300800 */
[----:B------:R-:W2:Y:S03]  /*6f900*/  LDL.LU R28, [R1+0x6150] ;  /* 0x00615000011c7983 */ /* 0x000ea60000300800 */
[----:B------:R3:W-:Y:S02]  /*6f910*/  STL.64 [R1+0x60f8], R22 ;  /* 0x0060f81601007387 */ /* 0x0007e40000100a00 */
[----:B---3--:R-:W-:Y:S02]  /*6f920*/  IMAD.MOV.U32 R22, RZ, RZ, R13 ;  /* 0x000000ffff167224 */ /* 0x008fe400078e000d */
[----:B------:R-:W-:-:S05]  /*6f930*/  IMAD.MOV.U32 R23, RZ, RZ, R12 ;  /* 0x000000ffff177224 */ /* 0x000fca00078e000c */
[----:B------:R-:W-:Y:S04]  /*6f940*/  STL.64 [R1+0x6110], R22 ;  /* 0x0061101601007387 */ /* 0x000fe80000100a00 */
[----:B----4-:R-:W-:Y:S01]  /*6f950*/  STL.64 [R1+0x60d8], R10 ;  /* 0x0060d80a01007387 */ /* 0x010fe20000100a00 */
        /* <DEDUP_REMOVED lines=40> */
[----:B------:R-:W-:-:S02]  /*6fbe0*/  IMAD.MOV.U32 R3, RZ, RZ, R26 ;  /* 0x000000ffff037224 */ /* 0x000fc400078e001a */
[----:B------:R-:W-:Y:S02]  /*6fbf0*/  IMAD.MOV.U32 R0, RZ, RZ, R27 ;  /* 0x000000ffff007224 */ /* 0x000fe400078e001b */
[----:B------:R-:W0:Y:S01]  /*6fc00*/  LDSM.16.MT88.4 R24, [R2+0xc300] ;  /* 0x00c300000218783b */ /* 0x000e220000004200 */
[----:B----4-:R-:W-:Y:S03]  /*6fc10*/  HMMA.16816.F32.BF16 R4, R16, R22, R4 ;  /* 0x000000161004723c */ /* 0x010fe60000041804 */
[----:B---3--:R1:W-:Y:S01]  /*6fc20*/  STL.64 [R1+0x6068], R14 ;  /* 0x0060680e01007387 */ /* 0x0083e20000100a00 */
[----:B------:R-:W3:Y:S02]  /*6fc30*/  LDL.LU R12, [R1+0x1510] ;  /* 0x00151000010c7983 */ /* 0x000ee40000300800 */
[----:B------:R-:W3:Y:S01]  /*6fc40*/  LDL.LU R13, [R1+0x1514] ;  /* 0x00151400010d7983 */ /* 0x000ee20000300800 */
[----:B-1----:R-:W4:Y:S01]  /*6fc50*/  LDL.LU R14, [R1+0x1518] ;  /* 0x00151800010e7983 */ /* 0x002f220000300800 */
[----:B------:R-:W4:Y:S03]  /*6fc60*/  LDL.LU R15, [R1+0x151c] ;  /* 0x00151c00010f7983 */ /* 0x000f260000300800 */
[----:B----4-:R-:W-:Y:S01]  /*6fc70*/  STL.64 [R1+0x6080], R14 ;  /* 0x0060800e01007387 */ /* 0x010fe20000100a00 */
[----:B---3--:R1:W-:Y:S03]  /*6fc80*/  STL.64 [R1+0x6078], R12 ;  /* 0x0060780c01007387 */ /* 0x0083e60000100a00 */
[----:B-1----:R-:W3:Y:S01]  /*6fc90*/  LDL.LU R12, [R1+0x1520] ;  /* 0x00152000010c7983 */ /* 0x002ee20000300800 */
[----:B------:R-:W3:Y:S02]  /*6fca0*/  LDL.LU R13, [R1+0x1524] ;  /* 0x00152400010d7983 */ /* 0x000ee40000300800 */
[----:B------:R-:W3:Y:S02]  /*6fcb0*/  LDL.LU R14, [R1+0x1528] ;  /* 0x00152800010e7983 */ /* 0x000ee40000300800 */
[----:B------:R-:W3:Y:S01]  /*6fcc0*/  LDL.LU R15, [R1+0x152c] ;  /* 0x00152c00010f7983 */ /* 0x000ee20000300800 */
[----:B0-----:R0:W-:Y:S01]  /*6fcd0*/  STL.64 [R1+0x5f78], R26 ;  /* 0x005f781a01007387 */ /* 0x0011e20000100a00 */
[----:B------:R-:W-:Y:S03]  /*6fce0*/  STL.64 [R1+0x5f70], R24 ;  /* 0x005f701801007387 */ /* 0x000fe60000100a00 */
[----:B0-----:R-:W4:Y:S01]  /*6fcf0*/  LDL.64 R26, [R1+0xe8] ;  /* 0x0000e800011a7983 */ /* 0x001f220000100a00 */
[----:B------:R0:W-:Y:S02]  /*6fd00*/  STL.64 [R1+0xbe0], R4 ;  /* 0x000be00401007387 */ /* 0x0001e40000100a00 */
[----:B------:R1:W-:Y:S02]  /*6fd10*/  STL.64 [R1+0xbe8], R6 ;  /* 0x000be80601007387 */ /* 0x0003e40000100a00 */
[----:B0-----:R-:W-:Y:S01]  /*6fd20*/  IMAD.MOV.U32 R5, RZ, RZ, R22 ;  /* 0x000000ffff057224 */ /* 0x001fe200078e0016 */
[----:B-1----:R-:W2:Y:S01]  /*6fd30*/  LDL.LU.64 R6, [R1+0x6148] ;  /* 0x0061480001067983 */ /* 0x002ea20000300a00 */
[----:B------:R-:W-:-:S02]  /*6fd40*/  IMAD.MOV.U32 R4, RZ, RZ, R23 ;  /* 0x000000ffff047224 */ /* 0x000fc400078e0017 */
        /* <DEDUP_REMOVED lines=52> */
[----:B------:R-:W-:Y:S01]  /*70090*/  STL.64 [R1+0x5f80], R26 ;  /* 0x005f801a01007387 */ /* 0x000fe20000100a00 */
[----:B--2---:R-:W-:Y:S02]  /*700a0*/  HMMA.16816.F32.BF16 R16, R16, R22, R8 ;  /* 0x000000161010723c */ /* 0x004fe40000041808 */
[----:B------:R-:W3:Y:S05]  /*700b0*/  LDL.LU.64 R10, [R1+0x6098] ;  /* 0x00609800010a7983 */ /* 0x000eea0000300a00 */
[----:B------:R-:W-:-:S02]  /*700c0*/  IMAD.MOV.U32 R9, RZ, RZ, R22 ;  /* 0x000000ffff097224 */ /* 0x000fc400078e0016 */
[----:B------:R-:W-:Y:S11]  /*700d0*/  IMAD.MOV.U32 R8, RZ, RZ, R23 ;  /* 0x000000ffff087224 */ /* 0x000ff600078e0017 */
[----:B------:R-:W-:Y:S03]  /*700e0*/  @!UPT UIADD3 URZ, URZ, URZ, URZ ;  /* 0x0000003f3f3ff290 */ /* 0x000fe6000fffe03f */
[----:B------:R-:W-:Y:S01]  /*700f0*/  STL.64 [R1+0xd40], R16 ;  /* 0x000d401001007387 */ /* 0x000fe20000100a00 */
[----:B------:R-:W-:Y:S02]  /*70100*/  STL.64 [R1+0xd48], R18 ;  /* 0x000d481201007387 */ /* 0x000fe40000100a00 */
[----:B------:R-:W3:Y:S02]  /*70110*/  LDL.LU.64 R22, [R1+0x6090] ;  /* 0x0060900001167983 */ /* 0x000ee40000300a00 */
[----:B------:R-:W3:Y:S01]  /*70120*/  LDL.LU.64 R20, [R1+0x6088] ;  /* 0x0060880001147983 */ /* 0x000ee20000300a00 */
[----:B------:R-:W0:Y:S04]  /*70130*/  LDSM.16.MT88.4 R16, [R2+0xc380] ;  /* 0x00c380000210783b */ /* 0x000e280000004200 */
[----:B0-----:R0:W-:Y:S02]  /*70140*/  STL.64 [R1+0x5e08], R18 ;  /* 0x005e081201007387 */ /* 0x0011e40000100a00 */
[----:B0-----:R-:W-:-:S02]  /*70150*/  IMAD.MOV.U32 R18, RZ, RZ, R9 ;  /* 0x000000ffff127224 */ /* 0x001fc400078e0009 */
[----:B------:R-:W-:Y:S01]  /*70160*/  IMAD.MOV.U32 R19, RZ, RZ, R8 ;  /* 0x000000ffff137224 */ /* 0x000fe200078e0008 */
[----:B------:R0:W-:Y:S04]  /*70170*/  STL.64 [R1+0x5e00], R16 ;  /* 0x005e001001007387 */ /* 0x0001e80000100a00 */
[----:B------:R1:W-:Y:S04]  /*70180*/  STL.64 [R1+0x5fa8], R18 ;  /* 0x005fa81201007387 */ /* 0x0003e80000100a00 */
[----:B0-----:R-:W2:Y:S01]  /*70190*/  LDL.LU R16, [R1+0x14e0] ;  /* 0x0014e00001107983 */ /* 0x001ea20000300800 */
[----:B------:R-:W2:Y:S03]  /*701a0*/  LDL.LU R17, [R1+0x14e4] ;  /* 0x0014e40001117983 */ /* 0x000ea60000300800 */
[----:B-1----:R-:W2:Y:S01]  /*701b0*/  LDL.LU R18, [R1+0x14e8] ;  /* 0x0014e80001127983 */ /* 0x002ea20000300800 */
[----:B------:R-:W-:Y:S01]  /*701c0*/  STL [R1+0x56f8], R2 ;  /* 0x0056f80201007387 */ /* 0x000fe20000100800 */
        /* <DEDUP_REMOVED lines=12> */
[----:B0-----:R-:W4:Y:S01]  /*70290*/  LDL.LU.64 R10, [R1+0x6060] ;  /* 0x00606000010a7983 */ /* 0x001f220000300a00 */
[----:B------:R-:W4:Y:S02]  /*702a0*/  LDL.LU.64 R8, [R1+0x6058] ;  /* 0x0060580001087983 */ /* 0x000f240000300a00 */
[----:B------:R-:W-:Y:S02]  /*702b0*/  IMAD.MOV.U32 R19, RZ, RZ, R28 ;  /* 0x000000ffff137224 */ /* 0x000fe400078e001c */
[----:B---3--:R-:W-:Y:S02]  /*702c0*/  IMAD.MOV.U32 R29, RZ, RZ, R14 ;  /* 0x000000ffff1d7224 */ /* 0x008fe400078e000e */
        /* <DEDUP_REMOVED lines=16> */
[----:B------:R2:W-:Y:S02]  /*703d0*/  STL.64 [R1+0x5fc0], R14 ;  /* 0x005fc00e01007387 */ /* 0x0005e40000100a00 */
[----:B--2---:R-:W-:Y:S01]  /*703e0*/  HMMA.16816.F32.BF16 R12, R20, R10, R16 ;  /* 0x0000000a140c723c */ /* 0x004fe20000041810 */
[----:B------:R-:W2:Y:S11]  /*703f0*/  LDL.LU R16, [R1+0x1470] ;  /* 0x0014700001107983 */ /* 0x000eb60000300800 */
[----:B------:R-:W-:Y:S11]  /*70400*/  @!UPT UIADD3 URZ, URZ, URZ, URZ ;  /* 0x0000003f3f3ff290 */ /* 0x000ff6000fffe03f */
[----:B------:R0:W-:Y:S01]  /*70410*/  STL.64 [R1+0xdf0], R12 ;  /* 0x000df00c01007387 */ /* 0x0001e20000100a00 */
[----:B------:R1:W-:Y:S02]  /*70420*/  STL.64 [R1+0xdf8], R14 ;  /* 0x000df80e01007387 */ /* 0x0003e40000100a00 */
[----:B------:R-:W2:Y:S02]  /*70430*/  LDL.LU R17, [R1+0x1474] ;  /* 0x0014740001117983 */ /* 0x000ea40000300800 */
[----:B------:R-:W4:Y:S01]  /*70440*/  LDL.LU R18, [R1+0x1478] ;  /* 0x0014780001127983 */ /* 0x000f220000300800 */
[----:B------:R-:W4:Y:S04]  /*70450*/  LDL.LU R19, [R1+0x147c] ;  /* 0x00147c0001137983 */ /* 0x000f280000300800 */
[----:B0-----:R-:W2:Y:S01]  /*70460*/  LDL.LU R12, [R1+0x1480] ;  /* 0x00148000010c7983 */ /* 0x001ea20000300800 */
[----:B------:R-:W2:Y:S02]  /*70470*/  LDL.LU R13, [R1+0x1484] ;  /* 0x00148400010d7983 */ /* 0x000ea40000300800 */
[----:B-1----:R-:W2:Y:S02]  /*70480*/  LDL.LU R14, [R1+0x1488] ;  /* 0x00148800010e7983 */ /* 0x002ea40000300800 */
[----:B------:R-:W2:Y:S02]  /*70490*/  LDL.LU R15, [R1+0x148c] ;  /* 0x00148c00010f7983 */ /* 0x000ea40000300800 */
[----:B--2---:R0:W-:Y:S01]  /*704a0*/  STL.64 [R1+0x5fd0], R14 ;  /* 0x005fd00e01007387 */ /* 0x0041e20000100a00 */
[----:B------:R-:W-:Y:S03]  /*704b0*/  STL.64 [R1+0x5fc8], R12 ;  /* 0x005fc80c01007387 */ /* 0x000fe60000100a00 */
[----:B0-----:R-:W2:Y:S04]  /*704c0*/  LDL.64 R14, [R1+0x138] ;  /* 0x00013800010e7983 */ /* 0x001ea80000100a00 */
[----:B--2---:R0:W-:Y:S02]  /*704d0*/  STL.64 [R1+0x5fe0], R14 ;  /* 0x005fe00e01007387 */ /* 0x0041e40000100a00 */
[----:B0-----:R-:W-:-:S02]  /*704e0*/  IMAD.MOV.U32 R14, RZ, RZ, R25 ;  /* 0x000000ffff0e7224 */ /* 0x001fc400078e0019 */
[----:B------:R-:W-:-:S05]  /*704f0*/  IMAD.MOV.U32 R15, RZ, RZ, R24 ;  /* 0x000000ffff0f7224 */ /* 0x000fca00078e0018 */
[----:B------:R-:W-:Y:S01]  /*70500*/  STL.64 [R1+0x5ff8], R14 ;  /* 0x005ff80e01007387 */ /* 0x000fe20000100a00 */
[----:B----4-:R0:W-:Y:S02]  /*70510*/  STL.64 [R1+0x5fb8], R18 ;  /* 0x005fb81201007387 */ /* 0x0101e40000100a00 */
[----:B------:R1:W-:Y:S01]  /*70520*/  STL.64 [R1+0x5fb0], R16 ;  /* 0x005fb01001007387 */ /* 0x0003e20000100a00 */
[----:B0-----:R-:W2:Y:S01]  /*70530*/  LDL.64 R18, [R1+0x128] ;  /* 0x0001280001127983 */ /* 0x001ea20000100a00 */
[----:B------:R-:W-:Y:S02]  /*70540*/  IMAD.MOV.U32 R14, RZ, RZ, R5 ;  /* 0x000000ffff0e7224 */ /* 0x000fe400078e0005 */
[----:B------:R-:W-:Y:S01]  /*70550*/  IMAD.MOV.U32 R15, RZ, RZ, R4 ;  /* 0x000000ffff0f7224 */ /* 0x000fe200078e0004 */
[----:B--2---:R0:W-:Y:S01]  /*70560*/  STL.64 [R1+0x5fd8], R18 ;  /* 0x005fd81201007387 */ /* 0x0041e20000100a00 */
[----:B-1----:R-:W2:Y:S02]  /*70570*/  LDL.LU R16, [R1+0x1490] ;  /* 0x0014900001107983 */ /* 0x002ea40000300800 */
[----:B------:R-:W2:Y:S01]  /*70580*/  LDL.LU R17, [R1+0x1494] ;  /* 0x0014940001117983 */ /* 0x000ea20000300800 */
[----:B0-----:R-:W4:Y:S01]  /*70590*/  LDL.LU R18, [R1+0x1498] ;  /* 0x0014980001127983 */ /* 0x001f220000300800 */
[----:B------:R-:W4:Y:S02]  /*705a0*/  LDL.LU R19, [R1+0x149c] ;  /* 0x00149c0001137983 */ /* 0x000f240000300800 */
[----:B------:R-:W-:Y:S01]  /*705b0*/  STL.64 [R1+0x6010], R14 ;  /* 0x0060100e01007387 */ /* 0x000fe20000100a00 */
[----:B----4-:R-:W-:Y:S01]  /*705c0*/  STL.64 [R1+0x5ff0], R18 ;  /* 0x005ff01201007387 */ /* 0x010fe20000100a00 */
[----:B--2---:R0:W-:Y:S03]  /*705d0*/  STL.64 [R1+0x5fe8], R16 ;  /* 0x005fe81001007387 */ /* 0x0041e60000100a00 */
[----:B0-----:R-:W2:Y:S01]  /*705e0*/  LDL.LU R16, [R1+0x14a0] ;  /* 0x0014a00001107983 */ /* 0x001ea20000300800 */
[----:B------:R-:W2:Y:S02]  /*705f0*/  LDL.LU R17, [R1+0x14a4] ;  /* 0x0014a40001117983 */ /* 0x000ea40000300800 */
[----:B------:R-:W4:Y:S02]  /*70600*/  LDL.LU R18, [R1+0x14a8] ;  /* 0x0014a80001127983 */ /* 0x000f240000300800 */
[----:B------:R-:W4:Y:S02]  /*70610*/  LDL.LU R19, [R1+0x14ac] ;  /* 0x0014ac0001137983 */ /* 0x000f240000300800 */
[----:B------:R-:W-:-:S02]  /*70620*/  IMAD.MOV.U32 R14, RZ, RZ, R3 ;  /* 0x000000ffff0e7224 */ /* 0x000fc400078e0003 */
[----:B------:R-:W-:-:S05]  /*70630*/  IMAD.MOV.U32 R15, RZ, RZ, R0 ;  /* 0x000000ffff0f7224 */ /* 0x000fca00078e0000 */
[----:B------:R0:W-:Y:S01]  /*70640*/  STL.64 [R1+0x6028], R14 ;  /* 0x0060280e01007387 */ /* 0x0001e20000100a00 */
[----:B------:R-:W3:Y:S02]  /*70650*/  LDL.LU R12, [R1+0x14d0] ;  /* 0x0014d000010c7983 */ /* 0x000ee40000300800 */
[----:B------:R-:W3:Y:S01]  /*70660*/  LDL.LU R13, [R1+0x14d4] ;  /* 0x0014d400010d7983 */ /* 0x000ee20000300800 */
[----:B0-----:R-:W3:Y:S01]  /*70670*/  LDL.LU R14, [R1+0x14d8] ;  /* 0x0014d800010e7983 */ /* 0x001ee20000300800 */
[----:B------:R-:W3:Y:S03]  /*70680*/  LDL.LU R15, [R1+0x14dc] ;  /* 0x0014dc00010f7983 */ /* 0x000ee60000300800 */
        /* <DEDUP_REMOVED lines=12> */
[----:B------:R-:W4:Y:S04]  /*70750*/  LDL.64 R26, [R1+0xf8] ;  /* 0x0000f800011a7983 */ /* 0x000f280000100a00 */
[----:B----4-:R0:W-:Y:S04]  /*70760*/  STL.64 [R1+0x5f98], R26 ;  /* 0x005f981a01007387 */ /* 0x0101e80000100a00 */
[----:B0-----:R-:W4:Y:S01]  /*70770*/  LDL.64 R26, [R1+0x108] ;  /* 0x00010800011a7983 */ /* 0x001f220000100a00 */
[C---:B---3--:R-:W-:Y:S03]  /*70780*/  HMMA.16816.F32.BF16 R12, R20.reuse, R6, R12 ;  /* 0x00000006140c723c */ /* 0x048fe6000004180c */
[----:B----4-:R0:W-:Y:S04]  /*70790*/  STL.64 [R1+0x5fa0], R26 ;  /* 0x005fa01a01007387 */ /* 0x0101e80000100a00 */
        /* <DEDUP_REMOVED lines=15> */
[----:B0-----:R-:W4:Y:S01]  /*70890*/  LDL.LU.64 R14, [R1+0x6028] ;  /* 0x00602800010e7983 */ /* 0x001f220000300a00 */
[----:B------:R0:W-:Y:S02]  /*708a0*/  STL [R1+0x5f00], R6 ;  /* 0x005f000601007387 */ /* 0x0001e40000100800 */
[----:B------:R1:W-:Y:S02]  /*708b0*/  STL [R1+0x5efc], R7 ;  /* 0x005efc0701007387 */ /* 0x0003e40000100800 */
[----:B------:R-:W2:Y:S01]  /*708c0*/  LDL.LU R4, [R1+0x1460] ;  /* 0x0014600001047983 */ /* 0x000ea20000300800 */
[----:B------:R-:W2:Y:S04]  /*708d0*/  LDL.LU R5, [R1+0x1464] ;  /* 0x0014640001057983 */ /* 0x000ea80000300800 */
[----:B0-----:R-:W2:Y:S01]  /*708e0*/  LDL.LU R6, [R1+0x1468] ;  /* 0x0014680001067983 */ /* 0x001ea20000300800 */
[----:B-1----:R-:W2:Y:S01]  /*708f0*/  LDL.LU R7, [R1+0x146c] ;  /* 0x00146c0001077983 */ /* 0x002ea20000300800 */
        /* <DEDUP_REMOVED lines=39> */
[----:B------:R-:W3:Y:S02]  /*70b70*/  LDL.LU.64 R18, [R1+0x5fb8] ;  /* 0x005fb80001127983 */ /* 0x000ee40000300a00 */
[----:B------:R-:W3:Y:S02]  /*70b80*/  LDL.LU.64 R16, [R1+0x5fb0] ;  /* 0x005fb00001107983 */ /* 0x000ee40000300a00 */
[C---:B---3--:R-:W-:Y:S01]  /*70b90*/  HMMA.16816.F32.BF16 R16, R20.reuse, R26, R16 ;  /* 0x0000001a1410723c */ /* 0x048fe20000041810 */
[----:B----4-:R-:W-:Y:S01]  /*70ba0*/  STL.64 [R1+0x5f30], R14 ;  /* 0x005f300e01007387 */ /* 0x010fe20000100a00 */
[----:B------:R0:W-:Y:S03]  /*70bb0*/  STL.64 [R1+0x5f28], R12 ;  /* 0x005f280c01007387 */ /* 0x0001e60000100a00 */
[----:B0-----:R-:W3:Y:S01]  /*70bc0*/  LDL.LU R12, [R1+0x1440] ;  /* 0x00144000010c7983 */ /* 0x001ee20000300800 */
[----:B------:R-:W3:Y:S02]  /*70bd0*/  LDL.LU R13, [R1+0x1444] ;  /* 0x00144400010d7983 */ /* 0x000ee40000300800 */
[----:B------:R-:W3:Y:S02]  /*70be0*/  LDL.LU R14, [R1+0x1448] ;  /* 0x00144800010e7983 */ /* 0x000ee40000300800 */
[----:B------:R-:W3:Y:S11]  /*70bf0*/  LDL.LU R15, [R1+0x144c] ;  /* 0x00144c00010f7983 */ /* 0x000ef60000300800 */
[----:B------:R-:W-:Y:S02]  /*70c00*/  @!UPT UIADD3 URZ, URZ, URZ, URZ ;  /* 0x0000003f3f3ff290 */ /* 0x000fe4000fffe03f */
[----:B------:R0:W-:Y:S01]  /*70c10*/  STL.64 [R1+0xee0], R16 ;  /* 0x000ee01001007387 */ /* 0x0001e20000100a00 */
[----:B------:R1:W-:Y:S02]  /*70c20*/  STL.64 [R1+0xee8], R18 ;  /* 0x000ee81201007387 */ /* 0x0003e40000100a00 */
[----:B0-----:R-:W-:Y:S01]  /*70c30*/  IMAD.MOV.U32 R17, RZ, RZ, R26 ;  /* 0x000000ffff117224 */ /* 0x001fe200078e001a */
[----:B-1----:R-:W4:Y:S01]  /*70c40*/  LDL.LU.64 R18, [R1+0x5fa8] ;  /* 0x005fa80001127983 */ /* 0x002f220000300a00 */
[----:B------:R-:W-:Y:S02]  /*70c50*/  IMAD.MOV.U32 R16, RZ, RZ, R27 ;  /* 0x000000ffff107224 */ /* 0x000fe400078e001b */
        /* <DEDUP_REMOVED lines=15> */
[----:B0-----:R-:W4:Y:S01]  /*70d50*/  LDL.LU.64 R10, [R1+0x5f90] ;  /* 0x005f9000010a7983 */ /* 0x001f220000300a00 */
[----:B------:R-:W4:Y:S02]  /*70d60*/  LDL.LU.64 R8, [R1+0x5f88] ;  /* 0x005f880001087983 */ /* 0x000f240000300a00 */
[----:B------:R-:W3:Y:S02]  /*70d70*/  LDL.LU.64 R26, [R1+0x5f80] ;  /* 0x005f8000011a7983 */ /* 0x000ee40000300a00 */
        /* <DEDUP_REMOVED lines=8> */
[----:B------:R-:W-:Y:S01]  /*70e00*/  STL.64 [R1+0x5f10], R6 ;  /* 0x005f100601007387 */ /* 0x000fe20000100a00 */
[----:B------:R4:W-:Y:S02]  /*70e10*/  STL.64 [R1+0x5f08], R4 ;  /* 0x005f080401007387 */ /* 0x0009e40000100a00 */
[----:B----4-:R-:W-:Y:S01]  /*70e20*/  HMMA.16816.F32.BF16 R4, R20, R18, R8 ;  /* 0x000000121404723c */ /* 0x010fe20000041808 */
[----:B------:R-:W3:Y:S11]  /*70e30*/  LDL.LU R8, [R1+0x1280] ;  /* 0x0012800001087983 */ /* 0x000ef60000300800 */
[----:B------:R-:W-:Y:S11]  /*70e40*/  @!UPT UIADD3 URZ, URZ, URZ, URZ ;  /* 0x0000003f3f3ff290 */ /* 0x000ff6000fffe03f */
[----:B------:R-:W-:Y:S01]  /*70e50*/  STL.64 [R1+0xf40], R4 ;  /* 0x000f400401007387 */ /* 0x000fe20000100a00 */
[----:B------:R-:W-:Y:S02]  /*70e60*/  STL.64 [R1+0xf48], R6 ;  /* 0x000f480601007387 */ /* 0x000fe40000100a00 */
[----:B------:R-:W3:Y:S02]  /*70e70*/  LDL.LU R9, [R1+0x1284] ;  /* 0x0012840001097983 */ /* 0x000ee40000300800 */
[----:B------:R-:W4:Y:S01]  /*70e80*/  LDL.LU R10, [R1+0x1288] ;  /* 0x00128800010a7983 */ /* 0x000f220000300800 */
[----:B------:R-:W4:Y:S04]  /*70e90*/  LDL.LU R11, [R1+0x128c] ;  /* 0x00128c00010b7983 */ /* 0x000f280000300800 */
[----:B----4-:R0:W-:Y:S01]  /*70ea0*/  STL.64 [R1+0x5f40], R10 ;  /* 0x005f400a01007387 */ /* 0x0101e20000100a00 */
[----:B---3--:R-:W-:Y:S03]  /*70eb0*/  STL.64 [R1+0x5f38], R8 ;  /* 0x005f380801007387 */ /* 0x008fe60000100a00 */
[----:B0-----:R-:W3:Y:S04]  /*70ec0*/  LDL.LU.64 R10, [R1+0x18] ;  /* 0x00001800010a7983 */ /* 0x001ee80000300a00 */
[----:B---3--:R0:W-:Y:S01]  /*70ed0*/  STL.64 [R1+0x5f58], R10 ;  /* 0x005f580a01007387 */ /* 0x0081e20000100a00 */
[----:B------:R-:W3:Y:S02]  /*70ee0*/  LDL.LU R12, [R1+0x1290] ;  /* 0x00129000010c7983 */ /* 0x000ee40000300800 */
[----:B------:R-:W3:Y:S02]  /*70ef0*/  LDL.LU R13, [R1+0x1294] ;  /* 0x00129400010d7983 */ /* 0x000ee40000300800 */
[----:B------:R-:W4:Y:S01]  /*70f00*/  LDL.LU R14, [R1+0x1298] ;  /* 0x00129800010e7983 */ /* 0x000f220000300800 */
[----:B------:R-:W4:Y:S04]  /*70f10*/  LDL.LU R15, [R1+0x129c] ;  /* 0x00129c00010f7983 */ /* 0x000f280000300800 */
[----:B0-----:R-:W2:Y:S04]  /*70f20*/  LDL.LU.64 R10, [R1+0x28] ;  /* 0x00002800010a7983 */ /* 0x001ea80000300a00 */
        /* <DEDUP_REMOVED lines=16> */
[----:B------:R-:W-:Y:S01]  /*71030*/  STL.64 [R1+0x5e18], R18 ;  /* 0x005e181201007387 */ /* 0x000fe20000100a00 */
[----:B------:R-:W4:Y:S02]  /*71040*/  LDL.LU R20, [R1+0x1150] ;  /* 0x0011500001147983 */ /* 0x000f240000300800 */
[----:B------:R-:W4:Y:S02]  /*71050*/  LDL.LU R21, [R1+0x1154] ;  /* 0x0011540001157983 */ /* 0x000f240000300800 */
[----:B------:R-:W2:Y:S01]  /*71060*/  LDL.LU R22, [R1+0x1158] ;  /* 0x0011580001167983 */ /* 0x000ea20000300800 */
[----:B------:R-:W2:Y:S04]  /*71070*/  LDL.LU R23, [R1+0x115c] ;  /* 0x00115c0001177983 */ /* 0x000ea80000300800 */
        /* <DEDUP_REMOVED lines=14> */
[----:B--2---:R0:W-:Y:S10]  /*71160*/  STL.64 [R1+0x5da8], R20 ;  /* 0x005da81401007387 */ /* 0x0041f40000100a00 */
[----:B------:R-:W-:Y:S02]  /*71170*/  STL.64 [R1+0xf70], R12 ;  /* 0x000f700c01007387 */ /* 0x000fe40000100a00 */
[----:B------:R1:W-:Y:S02]  /*71180*/  STL.64 [R1+0xf78], R14 ;  /* 0x000f780e01007387 */ /* 0x0003e40000100a00 */
[----:B0-----:R-:W-:-:S02]  /*71190*/  IMAD.MOV.U32 R21, RZ, RZ, R10 ;  /* 0x000000ffff157224 */ /* 0x001fc400078e000a */
[----:B------:R-:W-:Y:S01]  /*711a0*/  IMAD.MOV.U32 R20, RZ, RZ, R11 ;  /* 0x000000ffff147224 */ /* 0x000fe200078e000b */
[----:B-1----:R-:W2:Y:S01]  /*711b0*/  LDL.LU.64 R14, [R1+0x5f68] ;  /* 0x005f6800010e7983 */ /* 0x002ea20000300a00 */
[----:B------:R-:W2:Y:S02]  /*711c0*/  LDL.LU.64 R12, [R1+0x5f60] ;  /* 0x005f6000010c7983 */ /* 0x000ea40000300a00 */
[----:B------:R-:W2:Y:S02]  /*711d0*/  LDL.LU.64 R10, [R1+0x5f58] ;  /* 0x005f5800010a7983 */ /* 0x000ea40000300a00 */
[----:B--2---:R-:W-:Y:S11]  /*711e0*/  HMMA.16816.F32.BF16 R12, R24, R10, R12 ;  /* 0x0000000a180c723c */ /* 0x004ff6000004180c */
        /* <DEDUP_REMOVED lines=8> */
[----:B------:R-:W-:-:S02]  /*71270*/  IMAD.MOV.U32 R28, RZ, RZ, R10 ;  /* 0x000000ffff1c7224 */ /* 0x000fc400078e000a */
[----:B------:R-:W-:Y:S02]  /*71280*/  IMAD.MOV.U32 R29, RZ, RZ, R11 ;  /* 0x000000ffff1d7224 */ /* 0x000fe400078e000b */
[----:B------:R-:W4:Y:S01]  /*71290*/  LDL.LU.64 R10, [R1+0x5f40] ;  /* 0x005f4000010a7983 */ /* 0x000f220000300a00 */
[----:B------:R-:W4:Y:S01]  /*712a0*/  LDL.LU.64 R8, [R1+0x5f38] ;  /* 0x005f380001087983 */ /* 0x000f220000300a00 */
[C---:B--2---:R-:W-:Y:S11]  /*712b0*/  HMMA.16816.F32.BF16 R12, R24.reuse, R22, R12 ;  /* 0x00000016180c723c */ /* 0x044ff6000004180c */
[----:B------:R-:W-:Y:S11]  /*712c0*/  @!UPT UIADD3 URZ, URZ, URZ, URZ ;  /* 0x0000003f3f3ff290 */ /* 0x000ff6000fffe03f */
[----:B------:R-:W-:Y:S01]  /*712d0*/  @!UPT UIADD3 URZ, URZ, URZ, URZ ;  /* 0x0000003f3f3ff290 */ /* 0x000fe2000fffe03f */
[----:B------:R-:W-:Y:S01]  /*712e0*/  STL.64 [R1+0xfb0], R12 ;  /* 0x000fb00c01007387 */ /* 0x000fe20000100a00 */
[----:B------:R0:W-:Y:S03]  /*712f0*/  STL.64 [R1+0xfb8], R14 ;  /* 0x000fb80e01007387 */ /* 0x0001e60000100a00 */
[----:B0-----:R-:W4:Y:S01]  /*71300*/  LDL.LU.64 R14, [R1+0x5f30] ;  /* 0x005f3000010e7983 */ /* 0x001f220000300a00 */
[----:B------:R-:W2:Y:S02]  /*71310*/  LDL.LU.64 R12, [R1+0x5f28] ;  /* 0x005f2800010c7983 */ /* 0x000ea40000300a00 */
[----:B------:R-:W-:Y:S01]  /*71320*/  STL.64 [R1+0x5ed8], R22 ;  /* 0x005ed81601007387 */ /* 0x000fe20000100a00 */
[C---:B----4-:R-:W-:Y:S11]  /*71330*/  HMMA.16816.F32.BF16 R8, R24.reuse, R14, R8 ;  /* 0x0000000e1808723c */ /* 0x050ff60000041808 */
[----:B------:R-:W-:Y:S11]  /*71340*/  @!UPT UIADD3 URZ, URZ, URZ, URZ ;  /* 0x0000003f3f3ff290 */ /* 0x000ff6000fffe03f */
[----:B------:R-:W-:Y:S01]  /*71350*/  @!UPT UIADD3 URZ, URZ, URZ, URZ ;  /* 0x0000003f3f3ff290 */ /* 0x000fe2000fffe03f */
[----:B------:R-:W-:Y:S01]  /*71360*/  STL.64 [R1+0xfd0], R8 ;  /* 0x000fd00801007387 */ /* 0x000fe20000100a00 */
[----:B------:R0:W-:Y:S03]  /*71370*/  STL.64 [R1+0xfd8], R10 ;  /* 0x000fd80a01007387 */ /* 0x0001e60000100a00 */
[----:B0-----:R-:W3:Y:S01]  /*71380*/  LDL.LU.64 R10, [R1+0x5f20] ;  /* 0x005f2000010a7983 */ /* 0x001ee20000300a00 */
[----:B------:R-:W4:Y:S02]  /*71390*/  LDL.LU.64 R8, [R1+0x5f18] ;  /* 0x005f180001087983 */ /* 0x000f240000300a00 */
[----:B------:R-:W-:Y:S01]  /*713a0*/  STL.64 [R1+0x5eb0], R14 ;  /* 0x005eb00e01007387 */ /* 0x000fe20000100a00 */
        /* <DEDUP_REMOVED lines=8> */
[----:B----4-:R0:W-:Y:S02]  /*71430*/  STL.64 [R1+0x5db8], R8 ;  /* 0x005db80801007387 */ /* 0x0101e40000100a00 */
        /* <DEDUP_REMOVED lines=10> */
[----:B------:R-:W4:Y:S02]  /*714e0*/  LDL.LU R11, [R1+0x119c] ;  /* 0x00119c00010b7983 */ /* 0x000f240000300800 */
[----:B---3--:R-:W-:Y:S01]  /*714f0*/  IMAD.MOV.U32 R19, RZ, RZ, R6 ;  /* 0x000000ffff137224 */ /* 0x008fe200078e0006 */
[----:B------:R-:W3:Y:S01]  /*71500*/  LDL.LU R2, [R1+0x5f04] ;  /* 0x005f040001027983 */ /* 0x000ee20000300800 */
[----:B------:R-:W3:Y:S03]  /*71510*/  LDL.LU R6, [R1+0x5f00] ;  /* 0x005f000001067983 */ /* 0x000ee60000300800 */
[----:B------:R0:W-:Y:S02]  /*71520*/  STL.64 [R1+0x5e30], R18 ;  /* 0x005e301201007387 */ /* 0x0001e40000100a00 */
[----:B0-----:R-:W-:-:S02]  /*71530*/  IMAD.MOV.U32 R18, RZ, RZ, R7 ;  /* 0x000000ffff127224 */ /* 0x001fc400078e0007 */
[----:B------:R-:W-:Y:S01]  /*71540*/  IMAD.MOV.U32 R19, RZ, RZ, R3 ;  /* 0x000000ffff137224 */ /* 0x000fe200078e0003 */
[----:B----4-:R0:W-:Y:S01]  /*71550*/  STL.64 [R1+0x5de0], R10 ;  /* 0x005de00a01007387 */ /* 0x0101e20000100a00 */
[----:B--2---:R1:W-:Y:S02]  /*71560*/  STL.64 [R1+0x5dd8], R8 ;  /* 0x005dd80801007387 */ /* 0x0043e40000100a00 */
[----:B------:R-:W2:Y:S02]  /*71570*/  LDL.LU R7, [R1+0x5efc] ;  /* 0x005efc0001077983 */ /* 0x000ea40000300800 */
[----:B------:R-:W4:Y:S01]  /*71580*/  LDL.LU R3, [R1+0x5ef8] ;  /* 0x005ef80001037983 */ /* 0x000f220000300800 */
[----:B------:R-:W-:Y:S01]  /*71590*/  STL.64 [R1+0x5e48], R18 ;  /* 0x005e481201007387 */ /* 0x000fe20000100a00 */
[----:B0-----:R-:W-:Y:S02]  /*715a0*/  IMAD.MOV.U32 R10, RZ, RZ, R21 ;  /* 0x000000ffff0a7224 */ /* 0x001fe400078e0015 */
[----:B------:R-:W-:-:S05]  /*715b0*/  IMAD.MOV.U32 R11, RZ, RZ, R20 ;  /* 0x000000ffff0b7224 */ /* 0x000fca00078e0014 */
[----:B------:R0:W-:Y:S01]  /*715c0*/  STL.64 [R1+0x5e10], R10 ;  /* 0x005e100a01007387 */ /* 0x0001e20000100a00 */
[----:B-1----:R-:W2:Y:S02]  /*715d0*/  LDL.LU R8, [R1+0x11b0] ;  /* 0x0011b00001087983 */ /* 0x002ea40000300800 */
[----:B------:R-:W2:Y:S01]  /*715e0*/  LDL.LU R9, [R1+0x11b4] ;  /* 0x0011b40001097983 */ /* 0x000ea20000300800 */
[----:B0-----:R-:W2:Y:S01]  /*715f0*/  LDL.LU R10, [R1+0x11b8] ;  /* 0x0011b800010a7983 */ /* 0x001ea20000300800 */
[----:B------:R-:W2:Y:S02]  /*71600*/  LDL.LU R11, [R1+0x11bc] ;  /* 0x0011bc00010b7983 */ /* 0x000ea40000300800 */
[----:B------:R-:W-:Y:S02]  /*71610*/  IMAD.MOV.U32 R18, RZ, RZ, R5 ;  /* 0x000000ffff127224 */ /* 0x000fe400078e0005 */
[----:B------:R-:W-:Y:S01]  /*71620*/  IMAD.MOV.U32 R19, RZ, RZ, R4 ;  /* 0x000000ffff137224 */ /* 0x000fe200078e0004 */
[----:B------:R-:W3:Y:S01]  /*71630*/  LDL.LU R5, [R1+0x5ef4] ;  /* 0x005ef40001057983 */ /* 0x000ee20000300800 */
        /* <DEDUP_REMOVED lines=22> */
[----:B------:R-:W-:Y:S04]  /*717a0*/  STL.64 [R1+0x5ea8], R18 ;  /* 0x005ea81201007387 */ /* 0x000fe80000100a00 */
[----:B--2---:R-:W-:Y:S01]  /*717b0*/  STL.64 [R1+0x5e58], R10 ;  /* 0x005e580a01007387 */ /* 0x004fe20000100a00 */
[----:B------:R0:W-:Y:S03]  /*717c0*/  STL.64 [R1+0x5e50], R8 ;  /* 0x005e500801007387 */ /* 0x0001e60000100a00 */
[----:B0-----:R-:W2:Y:S01]  /*717d0*/  LDL.LU R8, [R1+0x11f0] ;  /* 0x0011f00001087983 */ /* 0x001ea20000300800 */
[----:B------:R-:W2:Y:S02]  /*717e0*/  LDL.LU R9, [R1+0x11f4] ;  /* 0x0011f40001097983 */ /* 0x000ea40000300800 */
[----:B------:R-:W3:Y:S02]  /*717f0*/  LDL.LU R10, [R1+0x11f8] ;  /* 0x0011f800010a7983 */ /* 0x000ee40000300800 */
[----:B------:R-:W3:Y:S01]  /*71800*/  LDL.LU R11, [R1+0x11fc] ;  /* 0x0011fc00010b7983 */ /* 0x000ee20000300800 */
        /* <DEDUP_REMOVED lines=14> */
[----:B------:R0:W-:Y:S01]  /*718f0*/  STL.64 [R1+0x5ec0], R14 ;  /* 0x005ec00e01007387 */ /* 0x0001e20000100a00 */
[----:B------:R-:W-:Y:S03]  /*71900*/  STL.64 [R1+0x5eb8], R12 ;  /* 0x005eb80c01007387 */ /* 0x000fe60000100a00 */
[----:B0-----:R-:W2:Y:S04]  /*71910*/  LDL.LU.64 R14, [R1+0x158] ;  /* 0x00015800010e7983 */ /* 0x001ea80000300a00 */
[----:B--2---:R0:W-:Y:S04]  /*71920*/  STL.64 [R1+0x5ed0], R14 ;  /* 0x005ed00e01007387 */ /* 0x0041e80000100a00 */
[----:B0-----:R-:W2:Y:S01]  /*71930*/  LDL.LU.64 R14, [R1+0x38] ;  /* 0x00003800010e7983 */ /* 0x001ea20000300a00 */
[----:B------:R-:W2:Y:S03]  /*71940*/  LDL.LU.64 R18, [R1+0x148] ;  /* 0x0001480001127983 */ /* 0x000ea60000300a00 */
        /* <DEDUP_REMOVED lines=27> */
[----:B------:R-:W3:Y:S02]  /*71b00*/  LDL.LU.64 R20, [R1+0x5ee0] ;  /* 0x005ee00001147983 */ /* 0x000ee40000300a00 */
        /* <DEDUP_REMOVED lines=80> */
[----:B------:R-:W-:Y:S01]  /*72010*/  STL.64 [R1+0x11c0], R24 ;  /* 0x0011c01801007387 */ /* 0x000fe20000100a00 */
[----:B------:R0:W-:Y:S02]  /*72020*/  STL.64 [R1+0x11c8], R26 ;  /* 0x0011c81a01007387 */ /* 0x0001e40000100a00 */
[----:B0-----:R-:W-:Y:S02]  /*72030*/  IMAD.MOV.U32 R26, RZ, RZ, R28 ;  /* 0x000000ffff1a7224 */ /* 0x001fe400078e001c */
[----:B------:R-:W3:Y:S01]  /*72040*/  LDL.LU R28, [R1+0x5df8] ;  /* 0x005df800011c7983 */ /* 0x000ee20000300800 */
[----:B--2---:R-:W-:Y:S03]  /*72050*/  HMMA.16816.F32.BF16 R8, R16, R10, R4 ;  /* 0x0000000a1008723c */ /* 0x004fe60000041804 */
[----:B------:R-:W2:Y:S01]  /*72060*/  LDL.LU.64 R6, [R1+0x5df0] ;  /* 0x005df00001067983 */ /* 0x000ea20000300a00 */
[----:B------:R-:W2:Y:S11]  /*72070*/  LDL.LU.64 R4, [R1+0x5de8] ;  /* 0x005de80001047983 */ /* 0x000eb60000300a00 */
[----:B------:R-:W-:Y:S08]  /*72080*/  @!UPT UIADD3 URZ, URZ, URZ, URZ ;  /* 0x0000003f3f3ff290 */ /* 0x000ff0000fffe03f */
[----:B------:R-:W-:Y:S01]  /*72090*/  STL.64 [R1+0x11b0], R8 ;  /* 0x0011b00801007387 */ /* 0x000fe20000100a00 */
[----:B------:R0:W-:Y:S03]  /*720a0*/  STL.64 [R1+0x11b8], R10 ;  /* 0x0011b80a01007387 */ /* 0x0001e60000100a00 */
[----:B0-----:R-:W2:Y:S01]  /*720b0*/  LDL.LU.64 R10, [R1+0x5de0] ;  /* 0x005de000010a7983 */ /* 0x001ea20000300a00 */
[----:B------:R-:W2:Y:S02]  /*720c0*/  LDL.LU.64 R8, [R1+0x5dd8] ;  /* 0x005dd80001087983 */ /* 0x000ea40000300a00 */
[----:B------:R-:W-:-:S07]  /*720d0*/  IMAD.MOV.U32 R27, RZ, RZ, R29 ;  /* 0x000000ffff1b7224 */ /* 0x000fce00078e001d */
[C---:B--2---:R-:W-:Y:S01]  /*720e0*/  HMMA.16816.F32.BF16 R24, R16.reuse, R26, R8 ;  /* 0x0000001a1018723c */ /* 0x044fe20000041808 */
[----:B------:R-:W3:Y:S01]  /*720f0*/  LDL.LU.64 R10, [R1+0x5dd0] ;  /* 0x005dd000010a7983 */ /* 0x000ee20000300a00 */
[----:B------:R-:W3:Y:S11]  /*72100*/  LDL.LU.64 R8, [R1+0x5dc8] ;  /* 0x005dc80001087983 */ /* 0x000ef60000300a00 */
[----:B------:R-:W-:Y:S10]  /*72110*/  @!UPT UIADD3 URZ, URZ, URZ, URZ ;  /* 0x0000003f3f3ff290 */ /* 0x000ff4000fffe03f */
[----:B------:R-:W-:Y:S01]  /*72120*/  STL.64 [R1+0x11a0], R24 ;  /* 0x0011a01801007387 */ /* 0x000fe20000100a00 */
[----:B------:R0:W-:Y:S02]  /*72130*/  STL.64 [R1+0x11a8], R26 ;  /* 0x0011a81a01007387 */ /* 0x0001e40000100a00 */
[----:B0-----:R-:W-:Y:S02]  /*72140*/  IMAD.MOV.U32 R26, RZ, RZ, R21 ;  /* 0x000000ffff1a7224 */ /* 0x001fe400078e0015 */
[----:B------:R-:W-:Y:S02]  /*72150*/  IMAD.MOV.U32 R27, RZ, RZ, R20 ;  /* 0x000000ffff1b7224 */ /* 0x000fe400078e0014 */
[C---:B---3--:R-:W-:Y:S01]  /*72160*/  HMMA.16816.F32.BF16 R20, R16.reuse, R22, R8 ;  /* 0x000000161014723c */ /* 0x048fe20000041808 */
[----:B------:R-:W2:Y:S01]  /*72170*/  LDL.LU.64 R10, [R1+0x5dc0] ;  /* 0x005dc000010a7983 */ /* 0x000ea20000300a00 */
[----:B------:R-:W3:Y:S11]  /*72180*/  LDL.LU.64 R8, [R1+0x5db8] ;  /* 0x005db80001087983 */ /* 0x000ef60000300a00 */
        /* <DEDUP_REMOVED lines=23> */
[----:B------:R-:W-:Y:S02]  /*72300*/  STL.64 [R1+0x1168], R22 ;  /* 0x0011681601007387 */ /* 0x000fe40000100a00 */
[----:B----4-:R-:W0:Y:S02]  /*72310*/  LDSM.16.MT88.4 R20, [R3+0x10000] ;  /* 0x010000000314783b */ /* 0x010e240000004200 */
[----:B0-----:R-:W-:Y:S02]  /*72320*/  STL.64 [R1+0x5d10], R22 ;  /* 0x005d101601007387 */ /* 0x001fe40000100a00 */
[----:B------:R-:W-:Y:S02]  /*72330*/  STL.64 [R1+0x5d08], R20 ;  /* 0x005d081401007387 */ /* 0x000fe40000100a00 */
[----:B------:R-:W0:Y:S02]  /*72340*/  LDSM.16.M88.4 R20, [R28+0x20080] ;  /* 0x020080001c14783b */ /* 0x000e240000000200 */
[----:B0-----:R-:W-:Y:S02]  /*72350*/  STL.64 [R1+0x20], R20 ;  /* 0x0000201401007387 */ /* 0x001fe40000100a00 */
[----:B------:R-:W-:Y:S02]  /*72360*/  STL.64 [R1+0x28], R22 ;  /* 0x0000281601007387 */ /* 0x000fe40000100a00 */
[----:B------:R-:W0:Y:S02]  /*72370*/  LDSM.16.M88.4 R20, [R28+0x22080] ;  /* 0x022080001c14783b */ /* 0x000e240000000200 */
[----:B0-----:R-:W-:Y:S02]  /*72380*/  STL.64 [R1+0x10], R20 ;  /* 0x0000101401007387 */ /* 0x001fe40000100a00 */
[----:B------:R-:W-:Y:S02]  /*72390*/  STL.64 [R1+0x18], R22 ;  /* 0x0000181601007387 */ /* 0x000fe40000100a00 */
[----:B------:R-:W0:Y:S02]  /*723a0*/  LDSM.16.M88.4 R20, [R28+0x24080] ;  /* 0x024080001c14783b */ /* 0x000e240000000200 */
[----:B0-----:R-:W-:Y:S02]  /*723b0*/  STL.64 [R1], R20 ;  /* 0x0000001401007387 */ /* 0x001fe40000100a00 */
[----:B------:R0:W-:Y:S02]  /*723c0*/  STL.64 [R1+0x8], R22 ;  /* 0x0000081601007387 */ /* 0x0001e40000100a00 */
[----:B0-----:R-:W-:-:S02]  /*723d0*/  IMAD.MOV.U32 R22, RZ, RZ, R13 ;  /* 0x000000ffff167224 */ /* 0x001fc400078e000d */
[----:B------:R-:W-:Y:S02]  /*723e0*/  IMAD.MOV.U32 R23, RZ, RZ, R12 ;  /* 0x000000ffff177224 */ /* 0x000fe400078e000c */
[----:B------:R-:W0:Y:S04]  /*723f0*/  LDSM.16.M88.4 R12, [R28+0x26080] ;  /* 0x026080001c0c783b */ /* 0x000e280000000200 */
[----:B0-----:R3:W-:Y:S01]  /*72400*/  STL [R1+0x4ba8], R14 ;  /* 0x004ba80e01007387 */ /* 0x0017e20000100800 */
[----:B------:R0:W-:Y:S02]  /*72410*/  STL [R1+0x4ba4], R15 ;  /* 0x004ba40f01007387 */ /* 0x0001e40000100800 */
[----:B---3--:R-:W-:Y:S02]  /*72420*/  IMAD.MOV.U32 R14, RZ, RZ, R9 ;  /* 0x000000ffff0e7224 */ /* 0x008fe400078e0009 */
[----:B0-----:R-:W-:-:S02]  /*72430*/  IMAD.MOV.U32 R15, RZ, RZ, R8 ;  /* 0x000000ffff0f7224 */ /* 0x001fc400078e0008 */
[----:B------:R-:W0:Y:S04]  /*72440*/  LDSM.16.M88.4 R8, [R28+0x28080] ;  /* 0x028080001c08783b */ /* 0x000e280000000200 */
[----:B------:R1:W-:Y:S02]  /*72450*/  STL.64 [R1+0x5d18], R12 ;  /* 0x005d180c01007387 */ /* 0x0003e40000100a00 */
[----:B-1----:R-:W-:Y:S02]  /*72460*/  IMAD.MOV.U32 R12, RZ, RZ, R4 ;  /* 0x000000ffff0c7224 */ /* 0x002fe400078e0004 */
[----:B------:R-:W-:Y:S01]  /*72470*/  IMAD.MOV.U32 R13, RZ, RZ, R5 ;  /* 0x000000ffff0d7224 */ /* 0x000fe200078e0005 */
[----:B------:R-:W2:Y:S01]  /*72480*/  LDL.LU R4, [R1+0x5d84] ;  /* 0x005d840001047983 */ /* 0x000ea20000300800 */
[----:B------:R-:W3:Y:S03]  /*72490*/  LDL.LU R5, [R1+0x5d80] ;  /* 0x005d800001057983 */ /* 0x000ee60000300800 */
[----:B0-----:R-:W-:Y:S01]  /*724a0*/  STL [R1+0x4a8c], R10 ;  /* 0x004a8c0a01007387 */ /* 0x001fe20000100800 */
[----:B------:R-:W-:Y:S02]  /*724b0*/  STL [R1+0x4a88], R11 ;  /* 0x004a880b01007387 */ /* 0x000fe40000100800 */
[----:B------:R0:W-:Y:S02]  /*724c0*/  STL.64 [R1+0x5cc0], R8 ;  /* 0x005cc00801007387 */ /* 0x0001e40000100a00 */
[----:B0-----:R-:W4:Y:S01]  /*724d0*/  LDL.LU R8, [R1+0x1620] ;  /* 0x0016200001087983 */ /* 0x001f220000300800 */
[----:B------:R-:W4:Y:S02]  /*724e0*/  LDL.LU R9, [R1+0x1624] ;  /* 0x0016240001097983 */ /* 0x000f240000300800 */
[----:B--2---:R-:W-:-:S02]  /*724f0*/  IMAD.MOV.U32 R11, RZ, RZ, R4 ;  /* 0x000000ffff0b7224 */ /* 0x004fc400078e0004 */
[----:B---3--:R-:W-:Y:S02]  /*72500*/  IMAD.MOV.U32 R10, RZ, RZ, R5 ;  /* 0x000000ffff0a7224 */ /* 0x008fe400078e0005 */
[----:B------:R-:W0:Y:S05]  /*72510*/  LDSM.16.M88.4 R4, [R28+0x2a080] ;  /* 0x02a080001c04783b */ /* 0x000e2a0000000200 */
[----:B----4-:R-:W-:Y:S01]  /*72520*/  HMMA.16816.F32.BF16 R24, R16, R26, R8 ;  /* 0x0000001a1018723c */ /* 0x010fe20000041808 */
[----:B------:R-:W1:Y:S04]  /*72530*/  LDSM.16.M88.4 R8, [R28+0x2c080] ;  /* 0x02c080001c08783b */ /* 0x000e680000000200 */
[----:B0-----:R0:W-:Y:S01]  /*72540*/  STL [R1+0x4ba0], R6 ;  /* 0x004ba00601007387 */ /* 0x0011e20000100800 */
[----:B------:R2:W-:Y:S02]  /*72550*/  STL [R1+0x4b9c], R7 ;  /* 0x004b9c0701007387 */ /* 0x0005e40000100800 */
[----:B------:R-:W-:Y:S11]  /*72560*/  STL.64 [R1+0x5cb8], R4 ;  /* 0x005cb80401007387 */ /* 0x000ff60000100a00 */
[----:B------:R-:W-:Y:S04]  /*72570*/  @!UPT UIADD3 URZ, URZ, URZ, URZ ;  /* 0x0000003f3f3ff290 */ /* 0x000fe8000fffe03f */
[----:B------:R-:W-:Y:S01]  /*72580*/  STL.64 [R1+0x1150], R24 ;  /* 0x0011501801007387 */ /* 0x000fe20000100a00 */
[----:B------:R-:W-:Y:S02]  /*72590*/  STL.64 [R1+0x1158], R26 ;  /* 0x0011581a01007387 */ /* 0x000fe40000100a00 */
[----:B------:R-:W3:Y:S01]  /*725a0*/  LDSM.16.M88.4 R24, [R28+0x2e080] ;  /* 0x02e080001c18783b */ /* 0x000ee20000000200 */
[----:B-1----:R-:W-:Y:S03]  /*725b0*/  STL.64 [R1+0x30], R8 ;  /* 0x0000300801007387 */ /* 0x002fe60000100a00 */
[----:B------:R-:W-:Y:S02]  /*725c0*/  STL.64 [R1+0x38], R10 ;  /* 0x0000380a01007387 */ /* 0x000fe40000100a00 */
[----:B------:R-:W1:Y:S04]  /*725d0*/  LDSM.16.M88.4 R8, [R28+0x30080] ;  /* 0x030080001c08783b */ /* 0x000e680000000200 */
[----:B0-----:R-:W-:-:S02]  /*725e0*/  IMAD.MOV.U32 R6, RZ, RZ, R2 ;  /* 0x000000ffff067224 */ /* 0x001fc400078e0002 */
[----:B--2---:R-:W-:Y:S01]  /*725f0*/  IMAD.MOV.U32 R7, RZ, RZ, R0 ;  /* 0x000000ffff077224 */ /* 0x004fe200078e0000 */
[----:B---3--:R-:W-:Y:S01]  /*72600*/  STL.64 [R1+0xc0], R24 ;  /* 0x0000c01801007387 */ /* 0x008fe20000100a00 */
[----:B------:R-:W-:Y:S02]  /*72610*/  STL.64 [R1+0xc8], R26 ;  /* 0x0000c81a01007387 */ /* 0x000fe40000100a00 */
[----:B------:R-:W-:Y:S01]  /*72620*/  LDSM.16.M88.4 R24, [R28+0x34080] ;  /* 0x034080001c18783b */ /* 0x000fe20000000200 */
[----:B-1----:R-:W-:Y:S03]  /*72630*/  STL.64 [R1+0xb0], R8 ;  /* 0x0000b00801007387 */ /* 0x002fe60000100a00 */
[----:B------:R-:W-:Y:S02]  /*72640*/  IMAD.MOV.U32 R2, RZ, RZ, R8 ;  /* 0x000000ffff027224 */ /* 0x000fe400078e0008 */
[----:B------:R-:W-:Y:S02]  /*72650*/  STL.64 [R1+0xb8], R10 ;  /* 0x0000b80a01007387 */ /* 0x000fe40000100a00 */
[----:B------:R-:W-:-:S02]  /*72660*/  IMAD.MOV.U32 R0, RZ, RZ, R9 ;  /* 0x000000ffff007224 */ /* 0x000fc400078e0009 */
[----:B------:R-:W0:Y:S04]  /*72670*/  LDSM.16.M88.4 R8, [R28+0x32080] ;  /* 0x032080001c08783b */ /* 0x000e280000000200 */
[----:B0-----:R-:W-:Y:S01]  /*72680*/  STL.64 [R1+0xa0], R8 ;  /* 0x0000a00801007387 */ /* 0x001fe20000100a00 */
[----:B------:R-:W-:Y:S02]  /*72690*/  STL.64 [R1+0xa8], R10 ;  /* 0x0000a80a01007387 */ /* 0x000fe40000100a00 */
[----:B------:R-:W0:Y:S04]  /*726a0*/  LDSM.16.M88.4 R8, [R28+0x36080] ;  /* 0x036080001c08783b */ /* 0x000e280000000200 */
[----:B------:R-:W-:Y:S01]  /*726b0*/  STL.64 [R1+0x90], R24 ;  /* 0x0000901801007387 */ /* 0x000fe20000100a00 */
[----:B------:R-:W-:Y:S02]  /*726c0*/  STL.64 [R1+0x98], R26 ;  /* 0x0000981a01007387 */ /* 0x000fe40000100a00 */
[----:B------:R-:W1:Y:S02]  /*726d0*/  LDSM.16.M88.4 R24, [R28+0x38080] ;  /* 0x038080001c18783b */ /* 0x000e640000000200 */
[----:B0-----:R-:W-:Y:S02]  /*726e0*/  STL.64 [R1+0x80], R8 ;  /* 0x0000800801007387 */ /* 0x001fe40000100a00 */
[----:B------:R-:W-:Y:S02]  /*726f0*/  STL.64 [R1+0x88], R10 ;  /* 0x0000880a01007387 */ /* 0x000fe40000100a00 */
[----:B------:R-:W0:Y:S04]  /*72700*/  LDSM.16.M88.4 R8, [R28+0x3a080] ;  /* 0x03a080001c08783b */ /* 0x000e280000000200 */
[----:B-1----:R-:W-:Y:S01]  /*72710*/  STL.64 [R1+0x70], R24 ;  /* 0x0000701801007387 */ /* 0x002fe20000100a00 */
[----:B------:R-:W-:Y:S02]  /*72720*/  STL.64 [R1+0x78], R26 ;  /* 0x0000781a01007387 */ /* 0x000fe40000100a00 */
[----:B------:R-:W-:Y:S02]  /*72730*/  LDSM.16.M88.4 R24, [R28+0x3c080] ;  /* 0x03c080001c18783b */ /* 0x000fe40000000200 */
[----:B0-----:R-:W-:Y:S02]  /*72740*/  STL.64 [R1+0x60], R8 ;  /* 0x0000600801007387 */ /* 0x001fe40000100a00 */
[----:B------:R-:W-:Y:S02]  /*72750*/  STL.64 [R1+0x68], R10 ;  /* 0x0000680a01007387 */ /* 0x000fe40000100a00 */
[----:B------:R-:W0:Y:S02]  /*72760*/  LDSM.16.M88.4 R8, [R28+0x3e080] ;  /* 0x03e080001c08783b */ /* 0x000e240000000200 */
[----:B0-----:R-:W-:Y:S02]  /*72770*/  STL.64 [R1+0x40], R8 ;  /* 0x0000400801007387 */ /* 0x001fe40000100a00 */
[----:B------:R-:W-:Y:S02]  /*72780*/  STL.64 [R1+0x50], R24 ;  /* 0x0000501801007387 */ /* 0x000fe40000100a00 */
[----:B------:R-:W-:Y:S02]  /*72790*/  STL.64 [R1+0x58], R26 ;  /* 0x0000581a01007387 */ /* 0x000fe40000100a00 */
[----:B------:R0:W-:Y:S02]  /*727a0*/  STL.64 [R1+0x48], R10 ;  /* 0x0000480a01007387 */ /* 0x0001e40000100a00 */
[----:B------:R-:W-:Y:S01]  /*727b0*/  IMAD.MOV.U32 R29, RZ, RZ, R9 ;  /* 0x000000ffff1d7224 */ /* 0x000fe200078e0009 */
[----:B------:R-:W1:Y:S04]  /*727c0*/  LDSM.16.MT88.4 R24, [R3+0x10080] ;  /* 0x010080000318783b */ /* 0x000e680000004200 */
[----:B0-----:R-:W2:Y:S01]  /*727d0*/  LDL.LU R10, [R1+0xf8] ;  /* 0x0000f800010a7983 */ /* 0x001ea20000300800 */
[----:B------:R-:W2:Y:S03]  /*727e0*/  LDL.LU R11, [R1+0xfc] ;  /* 0x0000fc00010b7983 */ /* 0x000ea60000300800 */
[----:B--2---:R0:W-:Y:S01]  /*727f0*/  STL.64 [R1+0x5d30], R10 ;  /* 0x005d300a01007387 */ /* 0x0041e20000100a00 */
[----:B------:R-:W2:Y:S02]  /*72800*/  LDL.LU R8, [R1+0x18a0] ;  /* 0x0018a00001087983 */ /* 0x000ea40000300800 */
[----:B------:R-:W2:Y:S01]  /*72810*/  LDL.LU R9, [R1+0x18a4] ;  /* 0x0018a40001097983 */ /* 0x000ea20000300800 */
[----:B0-----:R-:W2:Y:S01]  /*72820*/  LDL.LU R10, [R1+0x18a8] ;  /* 0x0018a800010a7983 */ /* 0x001ea20000300800 */
[----:B------:R-:W2:Y:S02]  /*72830*/  LDL.LU R11, [R1+0x18ac] ;  /* 0x0018ac00010b7983 */ /* 0x000ea40000300800 */
[----:B------:R-:W-:Y:S02]  /*72840*/  STL [R1+0x2b5c], R28 ;  /* 0x002b5c1c01007387 */ /* 0x000fe40000100800 */
[----:B-1----:R-:W-:Y:S01]  /*72850*/  STL.64 [R1+0x5c00], R26 ;  /* 0x005c001a01007387 */ /* 0x002fe20000100a00 */
[----:B------:R2:W-:Y:S02]  /*72860*/  STL.64 [R1+0x5bf8], R24 ;  /* 0x005bf81801007387 */ /* 0x0005e40000100a00 */
[C---:B--2---:R-:W-:Y:S08]  /*72870*/  HMMA.16816.F32.BF16 R24, R16.reuse, R6, R8 ;  /* 0x000000061018723c */ /* 0x044ff00000041808 */
[C---:B------:R-:W-:Y:S01]  /*72880*/  HMMA.16816.F32.BF16 R4, R16.reuse, R22, R12 ;  /* 0x000000161004723c */ /* 0x040fe2000004180c */
[----:B------:R-:W2:Y:S11]  /*72890*/  LDL.LU R10, [R1+0x108] ;  /* 0x00010800010a7983 */ /* 0x000eb60000300800 */
[----:B------:R-:W-:Y:S03]  /*728a0*/  @!UPT UIADD3 URZ, URZ, URZ, URZ ;  /* 0x0000003f3f3ff290 */ /* 0x000fe6000fffe03f */
[----:B------:R0:W-:Y:S01]  /*728b0*/  STL.64 [R1+0x1270], R24 ;  /* 0x0012701801007387 */ /* 0x0001e20000100a00 */
[----:B------:R1:W-:Y:S07]  /*728c0*/  STL.64 [R1+0x1278], R26 ;  /* 0x0012781a01007387 */ /* 0x0003ee0000100a00 */
[----:B------:R-:W-:Y:S02]  /*728d0*/  STL.64 [R1+0x1260], R4 ;  /* 0x0012600401007387 */ /* 0x000fe40000100a00 */
[----:B------:R-:W-:Y:S01]  /*728e0*/  STL.64 [R1+0x1268], R6 ;  /* 0x0012680601007387 */ /* 0x000fe20000100a00 */
[----:B------:R-:W2:Y:S04]  /*728f0*/  LDL.LU R11, [R1+0x10c] ;  /* 0x00010c00010b7983 */ /* 0x000ea80000300800 */
[----:B--2---:R2:W-:Y:S01]  /*72900*/  STL.64 [R1+0x5d48], R10 ;  /* 0x005d480a01007387 */ /* 0x0045e20000100a00 */
[----:B0-----:R-:W3:Y:S02]  /*72910*/  LDL.LU R24, [R1+0x1760] ;  /* 0x0017600001187983 */ /* 0x001ee40000300800 */
[----:B------:R-:W3:Y:S02]  /*72920*/  LDL.LU R25, [R1+0x1764] ;  /* 0x0017640001197983 */ /* 0x000ee40000300800 */
[----:B-1----:R-:W4:Y:S01]  /*72930*/  LDL.LU R26, [R1+0x1768] ;  /* 0x00176800011a7983 */ /* 0x002f220000300800 */
[----:B------:R-:W4:Y:S01]  /*72940*/  LDL.LU R27, [R1+0x176c] ;  /* 0x00176c00011b7983 */ /* 0x000f220000300800 */
[----:B------:R-:W3:Y:S02]  /*72950*/  LDL.LU R22, [R1+0xd8] ;  /* 0x0000d80001167983 */ /* 0x000ee40000300800 */
[----:B------:R-:W3:Y:S01]  /*72960*/  LDL.LU R23, [R1+0xdc] ;  /* 0x0000dc0001177983 */ /* 0x000ee20000300800 */
[----:B--2---:R-:W2:Y:S01]  /*72970*/  LDL.LU R10, [R1+0x118] ;  /* 0x00011800010a7983 */ /* 0x004ea20000300800 */
[----:B------:R-:W2:Y:S03]  /*72980*/  LDL.LU R11, [R1+0x11c] ;  /* 0x00011c00010b7983 */ /* 0x000ea60000300800 */
[----:B--2---:R0:W-:Y:S01]  /*72990*/  STL.64 [R1+0x5d60], R10 ;  /* 0x005d600a01007387 */ /* 0x0041e20000100a00 */
[----:B---3--:R-:W-:Y:S02]  /*729a0*/  STL.64 [R1+0x5d20], R22 ;  /* 0x005d201601007387 */ /* 0x008fe40000100a00 */
[----:B------:R-:W2:Y:S02]  /*729b0*/  LDL.LU R6, [R1+0xe8] ;  /* 0x0000e80001067983 */ /* 0x000ea40000300800 */
[----:B------:R-:W2:Y:S01]  /*729c0*/  LDL.LU R7, [R1+0xec] ;  /* 0x0000ec0001077983 */ /* 0x000ea20000300800 */
[----:B0-----:R-:W3:Y:S01]  /*729d0*/  LDL.LU R10, [R1+0x128] ;  /* 0x00012800010a7983 */ /* 0x001ee20000300800 */
[----:B------:R-:W3:Y:S03]  /*729e0*/  LDL.LU R11, [R1+0x12c] ;  /* 0x00012c00010b7983 */ /* 0x000ee60000300800 */
[----:B---3--:R-:W-:Y:S01]  /*729f0*/  STL.64 [R1+0x5d78], R10 ;  /* 0x005d780a01007387 */ /* 0x008fe20000100a00 */
[----:B--2---:R0:W-:Y:S02]  /*72a00*/  STL.64 [R1+0x5d28], R6 ;  /* 0x005d280601007387 */ /* 0x0041e40000100a00 */
[----:B------:R-:W2:Y:S02]  /*72a10*/  LDL.LU R4, [R1+0x1840] ;  /* 0x0018400001047983 */ /* 0x000ea40000300800 */
[----:B------:R-:W2:Y:S01]  /*72a20*/  LDL.LU R5, [R1+0x1844] ;  /* 0x0018440001057983 */ /* 0x000ea20000300800 */
[----:B0-----:R-:W3:Y:S01]  /*72a30*/  LDL.LU R6, [R1+0x1848] ;  /* 0x0018480001067983 */ /* 0x001ee20000300800 */
[----:B------:R-:W3:Y:S02]  /*72a40*/  LDL.LU R7, [R1+0x184c] ;  /* 0x00184c0001077983 */ /* 0x000ee40000300800 */
[----:B------:R-:W2:Y:S02]  /*72a50*/  LDL.LU R8, [R1+0x1880] ;  /* 0x0018800001087983 */ /* 0x000ea40000300800 */
[----:B------:R-:W4:Y:S01]  /*72a60*/  LDL.LU R9, [R1+0x1884] ;  /* 0x0018840001097983 */ /* 0x000f220000300800 */
[----:B------:R-:W4:Y:S01]  /*72a70*/  LDL.LU R10, [R1+0x1888] ;  /* 0x00188800010a7983 */ /* 0x000f220000300800 */
[----:B------:R-:W4:Y:S03]  /*72a80*/  LDL.LU R11, [R1+0x188c] ;  /* 0x00188c00010b7983 */ /* 0x000f260000300800 */
        /* <DEDUP_REMOVED lines=22> */
[----:B------:R-:W2:Y:S01]  /*72bf0*/  LDL.LU R12, [R1+0x1790] ;  /* 0x00179000010c7983 */ /* 0x000ea20000300800 */
[----:B------:R-:W2:Y:S02]  /*72c00*/  LDL.LU R13, [R1+0x1794] ;  /* 0x00179400010d7983 */ /* 0x000ea40000300800 */
[----:B------:R-:W2:Y:S02]  /*72c10*/  LDL.LU R14, [R1+0x1798] ;  /* 0x00179800010e7983 */ /* 0x000ea40000300800 */
[----:B------:R-:W2:Y:S01]  /*72c20*/  LDL.LU R15, [R1+0x179c] ;  /* 0x00179c00010f7983 */ /* 0x000ea20000300800 */
[----:B----4-:R-:W-:Y:S01]  /*72c30*/  STL.64 [R1+0x5ce0], R26 ;  /* 0x005ce01a01007387 */ /* 0x010fe20000100a00 */
[----:B------:R0:W-:Y:S03]  /*72c40*/  STL.64 [R1+0x5cd8], R24 ;  /* 0x005cd81801007387 */ /* 0x0001e60000100a00 */
[----:B0-----:R-:W4:Y:S04]  /*72c50*/  LDL.64 R24, [R1+0x10] ;  /* 0x0000100001187983 */ /* 0x001f280000100a00 */
[----:B----4-:R0:W-:Y:S01]  /*72c60*/  STL.64 [R1+0x5cf0], R24 ;  /* 0x005cf01801007387 */ /* 0x0101e20000100a00 */
[----:B------:R-:W0:Y:S02]  /*72c70*/  LDL.LU R26, [R1+0x138] ;  /* 0x00013800011a7983 */ /* 0x000e240000300800 */
[----:B------:R-:W0:Y:S02]  /*72c80*/  LDL.LU R27, [R1+0x13c] ;  /* 0x00013c00011b7983 */ /* 0x000e240000300800 */
[C---:B0-----:R-:W-:Y:S01]  /*72c90*/  HMMA.16816.F32.BF16 R24, R16.reuse, R26, R8 ;  /* 0x0000001a1018723c */ /* 0x041fe20000041808 */
[----:B------:R-:W2:Y:S11]  /*72ca0*/  LDL.LU.64 R10, [R1+0x5d78] ;  /* 0x005d7800010a7983 */ /* 0x000eb60000300a00 */
[----:B------:R-:W-:Y:S11]  /*72cb0*/  @!UPT UIADD3 URZ, URZ, URZ, URZ ;  /* 0x0000003f3f3ff290 */ /* 0x000ff6000fffe03f */
[----:B------:R0:W-:Y:S01]  /*72cc0*/  STL.64 [R1+0x1250], R24 ;  /* 0x0012501801007387 */ /* 0x0001e20000100a00 */
[----:B------:R-:W-:Y:S03]  /*72cd0*/  STL.64 [R1+0x1258], R26 ;  /* 0x0012581a01007387 */ /* 0x000fe60000100a00 */
[----:B0-----:R-:W4:Y:S04]  /*72ce0*/  LDL R24, [R1+0x20] ;  /* 0x0000200001187983 */ /* 0x001f280000100800 */
[----:B------:R-:W4:Y:S01]  /*72cf0*/  LDL R25, [R1+0x24] ;  /* 0x0000240001197983 */ /* 0x000f220000100800 */
        /* <DEDUP_REMOVED lines=22> */
[----:B------:R-:W3:Y:S11]  /*72e60*/  LDL.LU.64 R6, [R1+0x5d28] ;  /* 0x005d280001067983 */ /* 0x000ef60000300a00 */
[----:B------:R-:W-:Y:S10]  /*72e70*/  @!UPT UIADD3 URZ, URZ, URZ, URZ ;  /* 0x0000003f3f3ff290 */ /* 0x000ff4000fffe03f */
        /* <DEDUP_REMOVED lines=8> */
[----:B0-----:R-:W2:Y:S04]  /*72f00*/  LDL.64 R8, [R1] ;  /* 0x0000000001087983 */ /* 0x001ea80000100a00 */
        /* <DEDUP_REMOVED lines=8> */
[----:B0-----:R-:W4:Y:S01]  /*72f90*/  LDL.LU R8, [R1+0x1780] ;  /* 0x0017800001087983 */ /* 0x001f220000300800 */
[----:B------:R-:W4:Y:S02]  /*72fa0*/  LDL.LU R9, [R1+0x1784] ;  /* 0x0017840001097983 */ /* 0x000f240000300800 */
[----:B------:R-:W4:Y:S02]  /*72fb0*/  LDL.LU R10, [R1+0x1788] ;  /* 0x00178800010a7983 */ /* 0x000f240000300800 */
[----:B------:R-:W4:Y:S01]  /*72fc0*/  LDL.LU R11, [R1+0x178c] ;  /* 0x00178c00010b7983 */ /* 0x000f220000300800 */
[----:B------:R-:W2:Y:S11]  /*72fd0*/  LDL.LU.64 R22, [R1+0x5d20] ;  /* 0x005d200001167983 */ /* 0x000eb60000300a00 */
[----:B------:R-:W-:Y:S01]  /*72fe0*/  @!UPT UIADD3 URZ, URZ, URZ, URZ ;  /* 0x0000003f3f3ff290 */ /* 0x000fe2000fffe03f */
[----:B------:R0:W-:Y:S02]  /*72ff0*/  STL.64 [R1+0x1200], R4 ;  /* 0x0012000401007387 */ /* 0x0001e40000100a00 */
[----:B------:R1:W-:Y:S01]  /*73000*/  STL.64 [R1+0x1208], R6 ;  /* 0x0012080601007387 */ /* 0x0003e20000100a00 */
[----:B0-----:R-:W3:Y:S01]  /*73010*/  LDL.LU R4, [R1+0x1740] ;  /* 0x0017400001047983 */ /* 0x001ee20000300800 */
[----:B------:R-:W3:Y:S02]  /*73020*/  LDL.LU R5, [R1+0x1744] ;  /* 0x0017440001057983 */ /* 0x000ee40000300800 */
[----:B-1----:R-:W3:Y:S02]  /*73030*/  LDL.LU R6, [R1+0x1748] ;  /* 0x0017480001067983 */ /* 0x002ee40000300800 */
[----:B------:R-:W3:Y:S01]  /*73040*/  LDL.LU R7, [R1+0x174c] ;  /* 0x00174c0001077983 */ /* 0x000ee20000300800 */
[----:B--2---:R-:W-:Y:S01]  /*73050*/  HMMA.16816.F32.BF16 R16, R16, R22, R12 ;  /* 0x000000161010723c */ /* 0x004fe2000004180c */
[----:B------:R-:W2:Y:S01]  /*73060*/  LDL.LU.64 R12, [R1+0x5d18] ;  /* 0x005d1800010c7983 */ /* 0x000ea20000300a00 */
[----:B------:R-:W4:Y:S02]  /*73070*/  LDL.LU.64 R22, [R1+0x5d10] ;  /* 0x005d100001167983 */ /* 0x000f240000300a00 */
[----:B------:R-:W4:Y:S11]  /*73080*/  LDL.LU.64 R20, [R1+0x5d08] ;  /* 0x005d080001147983 */ /* 0x000f360000300a00 */
[----:B------:R-:W-:Y:S08]  /*73090*/  @!UPT UIADD3 URZ, URZ, URZ, URZ ;  /* 0x0000003f3f3ff290 */ /* 0x000ff0000fffe03f */
[----:B------:R0:W-:Y:S01]  /*730a0*/  STL.64 [R1+0x1140], R16 ;  /* 0x0011401001007387 */ /* 0x0001e20000100a00 */
[----:B------:R-:W-:Y:S02]  /*730b0*/  IMAD.MOV.U32 R15, RZ, RZ, R19 ;  /* 0x000000ffff0f7224 */ /* 0x000fe400078e0013 */
[----:B------:R-:W-:Y:S01]  /*730c0*/  IMAD.MOV.U32 R14, RZ, RZ, R18 ;  /* 0x000000ffff0e7224 */ /* 0x000fe200078e0012 */
[----:B0-----:R-:W2:Y:S01]  /*730d0*/  LDL.LU R16, [R1+0x1730] ;  /* 0x0017300001107983 */ /* 0x001ea20000300800 */
[----:B------:R-:W2:Y:S02]  /*730e0*/  LDL.LU R17, [R1+0x1734] ;  /* 0x0017340001117983 */ /* 0x000ea40000300800 */
[----:B------:R-:W2:Y:S02]  /*730f0*/  LDL.LU R18, [R1+0x1738] ;  /* 0x0017380001127983 */ /* 0x000ea40000300800 */
[----:B------:R-:W2:Y:S01]  /*73100*/  LDL.LU R19, [R1+0x173c] ;  /* 0x00173c0001137983 */ /* 0x000ea20000300800 */
[----:B------:R-:W-:Y:S01]  /*73110*/  STL [R1+0x4e1c], R15 ;  /* 0x004e1c0f01007387 */ /* 0x000fe20000100800 */
[----:B------:R-:W-:Y:S01]  /*73120*/  STL [R1+0x4e18], R14 ;  /* 0x004e180e01007387 */ /* 0x000fe20000100800 */
        /* <DEDUP_REMOVED lines=11> */
[----:B------:R0:W-:Y:S01]  /*731e0*/  STL.64 [R1+0x1290], R8 ;  /* 0x0012900801007387 */ /* 0x0001e20000100a00 */
        /* <DEDUP_REMOVED lines=9> */
[----:B-1----:R-:W2:Y:S02]  /*73280*/  LDL.LU.64 R10, [R1+0x5cd0] ;  /* 0x005cd000010a7983 */ /* 0x002ea40000300a00 */
[----:B0-----:R-:W-:Y:S02]  /*73290*/  IMAD.MOV.U32 R25, RZ, RZ, R8 ;  /* 0x000000ffff197224 */ /* 0x001fe400078e0008 */
[----:B------:R-:W-:Y:S02]  /*732a0*/  IMAD.MOV.U32 R24, RZ, RZ, R9 ;  /* 0x000000ffff187224 */ /* 0x000fe400078e0009 */
[----:B------:R-:W2:Y:S03]  /*732b0*/  LDL.LU.64 R8, [R1+0x5cc8] ;  /* 0x005cc80001087983 */ /* 0x000ea60000300a00 */
[----:B------:R0:W-:Y:S02]  /*732c0*/  STL.64 [R1+0x5c98], R24 ;  /* 0x005c981801007387 */ /* 0x0001e40000100a00 */
[----:B0-----:R-:W4:Y:S01]  /*732d0*/  LDL.LU R24, [R1+0x1810] ;  /* 0x0018100001187983 */ /* 0x001f220000300800 */
[----:B------:R-:W4:Y:S02]  /*732e0*/  LDL.LU R25, [R1+0x1814] ;  /* 0x0018140001197983 */ /* 0x000f240000300800 */
[----:B------:R-:W3:Y:S02]  /*732f0*/  LDL.LU R26, [R1+0x1818] ;  /* 0x00181800011a7983 */ /* 0x000ee40000300800 */
[----:B------:R-:W3:Y:S01]  /*73300*/  LDL.LU R27, [R1+0x181c] ;  /* 0x00181c00011b7983 */ /* 0x000ee20000300800 */
[C---:B--2---:R-:W-:Y:S01]  /*73310*/  HMMA.16816.F32.BF16 R8, R20.reuse, R12, R8 ;  /* 0x0000000c1408723c */ /* 0x044fe20000041808 */
[----:B---3--:R-:W-:Y:S01]  /*73320*/  STL.64 [R1+0x5ca8], R26 ;  /* 0x005ca81a01007387 */ /* 0x008fe20000100a00 */
[----:B----4-:R0:W-:Y:S03]  /*73330*/  STL.64 [R1+0x5ca0], R24 ;  /* 0x005ca01801007387 */ /* 0x0101e60000100a00 */
[----:B0-----:R-:W2:Y:S04]  /*73340*/  LDL R24, [R1+0x30] ;  /* 0x0000300001187983 */ /* 0x001ea80000100800 */
[----:B------:R-:W2:Y:S11]  /*73350*/  LDL R25, [R1+0x34] ;  /* 0x0000340001197983 */ /* 0x000eb60000100800 */
[----:B------:R-:W-:Y:S03]  /*73360*/  @!UPT UIADD3 URZ, URZ, URZ, URZ ;  /* 0x0000003f3f3ff290 */ /* 0x000fe6000fffe03f */
[----:B------:R0:W-:Y:S02]  /*73370*/  STL.64 [R1+0x12d0], R8 ;  /* 0x0012d00801007387 */ /* 0x0001e40000100a00 */
[----:B------:R-:W-:Y:S01]  /*73380*/  STL.64 [R1+0x12d8], R10 ;  /* 0x0012d80a01007387 */ /* 0x000fe20000100a00 */
[----:B0-----:R-:W3:Y:S01]  /*73390*/  LDL.LU.64 R8, [R1+0x5cc0] ;  /* 0x005cc00001087983 */ /* 0x001ee20000300a00 */
[----:B------:R0:W-:Y:S02]  /*733a0*/  STL.64 [R1+0x5c78], R12 ;  /* 0x005c780c01007387 */ /* 0x0001e40000100a00 */
[----:B------:R1:W-:Y:S01]  /*733b0*/  STL.64 [R1+0x5cb0], R14 ;  /* 0x005cb00e01007387 */ /* 0x0003e20000100a00 */
[----:B0-----:R-:W2:Y:S01]  /*733c0*/  LDL.LU R12, [R1+0x1820] ;  /* 0x00182000010c7983 */ /* 0x001ea20000300800 */
[----:B------:R-:W2:Y:S02]  /*733d0*/  LDL.LU R13, [R1+0x1824] ;  /* 0x00182400010d7983 */ /* 0x000ea40000300800 */
[----:B-1----:R-:W2:Y:S02]  /*733e0*/  LDL.LU R14, [R1+0x1828] ;  /* 0x00182800010e7983 */ /* 0x002ea40000300800 */
[----:B------:R-:W2:Y:S01]  /*733f0*/  LDL.LU R15, [R1+0x182c] ;  /* 0x00182c00010f7983 */ /* 0x000ea20000300800 */
[C---:B---3--:R-:W-:Y:S11]  /*73400*/  HMMA.16816.F32.BF16 R4, R20.reuse, R8, R4 ;  /* 0x000000081404723c */ /* 0x048ff60000041804 */
[----:B------:R-:W-:Y:S11]  /*73410*/  @!UPT UIADD3 URZ, URZ, URZ, URZ ;  /* 0x0000003f3f3ff290 */ /* 0x000ff6000fffe03f */
[----:B------:R-:W-:Y:S01]  /*73420*/  @!UPT UIADD3 URZ, URZ, URZ, URZ ;  /* 0x0000003f3f3ff290 */ /* 0x000fe2000fffe03f */
[----:B------:R0:W-:Y:S01]  /*73430*/  STL.64 [R1+0x12f0], R4 ;  /* 0x0012f00401007387 */ /* 0x0001e20000100a00 */
[----:B------:R-:W-:Y:S03]  /*73440*/  STL.64 [R1+0x12f8], R6 ;  /* 0x0012f80601007387 */ /* 0x000fe60000100a00 */
[----:B0-----:R-:W3:Y:S01]  /*73450*/  LDL.LU.64 R4, [R1+0x5cb8] ;  /* 0x005cb80001047983 */ /* 0x001ee20000300a00 */
[C---:B--2---:R-:W-:Y:S11]  /*73460*/  HMMA.16816.F32.BF16 R24, R20.reuse, R24, R12 ;  /* 0x000000181418723c */ /* 0x044ff6000004180c */
[----:B------:R-:W-:Y:S11]  /*73470*/  @!UPT UIADD3 URZ, URZ, URZ, URZ ;  /* 0x0000003f3f3ff290 */ /* 0x000ff6000fffe03f */
[----:B------:R-:W-:Y:S02]  /*73480*/  @!UPT UIADD3 URZ, URZ, URZ, URZ ;  /* 0x0000003f3f3ff290 */ /* 0x000fe4000fffe03f */
[----:B------:R-:W-:Y:S02]  /*73490*/  IMAD.MOV.U32 R11, RZ, RZ, R27 ;  /* 0x000000ffff0b7224 */ /* 0x000fe400078e001b */
[----:B------:R-:W-:Y:S01]  /*734a0*/  IMAD.MOV.U32 R10, RZ, RZ, R26 ;  /* 0x000000ffff0a7224 */ /* 0x000fe200078e001a */
[----:B---3--:R-:W-:Y:S01]  /*734b0*/  HMMA.16816.F32.BF16 R16, R20, R4, R16 ;  /* 0x000000041410723c */ /* 0x008fe20000041810 */
[----:B------:R-:W-:Y:S11]  /*734c0*/  STL.64 [R1+0x5ba0], R4 ;  /* 0x005ba00401007387 */ /* 0x000ff60000100a00 */
[----:B------:R-:W-:Y:S11]  /*734d0*/  @!UPT UIADD3 URZ, URZ, URZ, URZ ;  /* 0x0000003f3f3ff290 */ /* 0x000ff6000fffe03f */
[----:B------:R-:W-:Y:S01]  /*734e0*/  STL.64 [R1+0x1320], R16 ;  /* 0x0013201001007387 */ /* 0x000fe20000100a00 */
[----:B------:R-:W-:Y:S02]  /*734f0*/  STL.64 [R1+0x1328], R18 ;  /* 0x0013281201007387 */ /* 0x000fe40000100a00 */
[----:B------:R-:W0:Y:S04]  /*73500*/  LDSM.16.MT88.4 R16, [R3+0x10100] ;  /* 0x010100000310783b */ /* 0x000e280000004200 */
[----:B------:R-:W-:Y:S01]  /*73510*/  STL [R1+0x5b88], R3 ;  /* 0x005b880301007387 */ /* 0x000fe20000100800 */
[----:B0-----:R-:W-:Y:S01]  /*73520*/  STL.64 [R1+0x5ab0], R18 ;  /* 0x005ab01201007387 */ /* 0x001fe20000100a00 */
[----:B------:R0:W-:Y:S03]  /*73530*/  STL.64 [R1+0x5aa8], R16 ;  /* 0x005aa81001007387 */ /* 0x0001e60000100a00 */
[----:B0-----:R-:W2:Y:S01]  /*73540*/  LDL.LU R16, [R1+0x1800] ;  /* 0x0018000001107983 */ /* 0x001ea20000300800 */
[----:B------:R-:W2:Y:S02]  /*73550*/  LDL.LU R17, [R1+0x1804] ;  /* 0x0018040001117983 */ /* 0x000ea40000300800 */
[----:B------:R-:W2:Y:S02]  /*73560*/  LDL.LU R18, [R1+0x1808] ;  /* 0x0018080001127983 */ /* 0x000ea40000300800 */
[----:B------:R-:W2:Y:S01]  /*73570*/  LDL.LU R19, [R1+0x180c] ;  /* 0x00180c0001137983 */ /* 0x000ea20000300800 */
[----:B------:R-:W3:Y:S01]  /*73580*/  LDL.LU.64 R14, [R1+0x5cb0] ;  /* 0x005cb000010e7983 */ /* 0x000ee20000300a00 */
[----:B------:R0:W-:Y:S02]  /*73590*/  STL.64 [R1+0x1350], R24 ;  /* 0x0013501801007387 */ /* 0x0001e40000100a00 */
[----:B------:R-:W4:Y:S01]  /*735a0*/  LDL.LU.64 R26, [R1+0x5ca8] ;  /* 0x005ca800011a7983 */ /* 0x000f220000300a00 */
[----:B0-----:R-:W4:Y:S01]  /*735b0*/  LDL.LU.64 R24, [R1+0x5ca0] ;  /* 0x005ca00001187983 */ /* 0x001f220000300a00 */
[----:B------:R-:W-:Y:S02]  /*735c0*/  STL [R1+0x4e20], R11 ;  /* 0x004e200b01007387 */ /* 0x000fe40000100800 */
[----:B------:R-:W-:Y:S02]  /*735d0*/  STL [R1+0x4e14], R10 ;  /* 0x004e140a01007387 */ /* 0x000fe40000100800 */
[----:B------:R0:W-:Y:S02]  /*735e0*/  STL.64 [R1+0x5c90], R8 ;  /* 0x005c900801007387 */ /* 0x0001e40000100a00 */
[----:B0-----:R-:W4:Y:S01]  /*735f0*/  LDL.64 R8, [R1+0xc0] ;  /* 0x0000c00001087983 */ /* 0x001f220000100a00 */
[----:B------:R-:W-:-:S02]  /*73600*/  IMAD.MOV.U32 R4, RZ, RZ, R2 ;  /* 0x000000ffff047224 */ /* 0x000fc400078e0002 */
[----:B------:R-:W-:Y:S01]  /*73610*/  IMAD.MOV.U32 R5, RZ, RZ, R0 ;  /* 0x000000ffff057224 */ /* 0x000fe200078e0000 */
[----:B----4-:R-:W-:Y:S01]  /*73620*/  HMMA.16816.F32.BF16 R24, R20, R8, R24 ;  /* 0x000000081418723c */ /* 0x010fe20000041818 */
[----:B------:R-:W-:Y:S02]  /*73630*/  IMAD.MOV.U32 R2, RZ, RZ, R8 ;  /* 0x000000ffff027224 */ /* 0x000fe400078e0008 */
[----:B------:R-:W-:-:S05]  /*73640*/  IMAD.MOV.U32 R0, RZ, RZ, R9 ;  /* 0x000000ffff007224 */ /* 0x000fca00078e0009 */
[----:B--2---:R-:W-:Y:S11]  /*73650*/  HMMA.16816.F32.BF16 R8, R20, R4, R16 ;  /* 0x000000041408723c */ /* 0x004ff60000041810 */
[----:B------:R-:W-:Y:S04]  /*73660*/  @!UPT UIADD3 URZ, URZ, URZ, URZ ;  /* 0x0000003f3f3ff290 */ /* 0x000fe8000fffe03f */
[----:B------:R0:W-:Y:S01]  /*73670*/  STL.64 [R1+0x1370], R24 ;  /* 0x0013701801007387 */ /* 0x0001e20000100a00 */
[----:B------:R-:W-:Y:S03]  /*73680*/  STL.64 [R1+0x1378], R26 ;  /* 0x0013781a01007387 */ /* 0x000fe60000100a00 */
[----:B0-----:R-:W2:Y:S01]  /*73690*/  LDL.LU.64 R24, [R1+0x5c98] ;  /* 0x005c980001187983 */ /* 0x001ea20000300a00 */
[----:B------:R-:W-:Y:S02]  /*736a0*/  STL [R1+0x5b90], R0 ;  /* 0x005b900001007387 */ /* 0x000fe40000100800 */
[----:B------:R-:W-:Y:S02]  /*736b0*/  STL [R1+0x5b8c], R2 ;  /* 0x005b8c0201007387 */ /* 0x000fe40000100800 */
[----:B------:R-:W4:Y:S01]  /*736c0*/  LDL.LU R4, [R1+0x16c0] ;  /* 0x0016c00001047983 */ /* 0x000f220000300800 */
[----:B------:R-:W-:Y:S01]  /*736d0*/  STL.64 [R1+0x1390], R8 ;  /* 0x0013900801007387 */ /* 0x000fe20000100a00 */
[----:B------:R-:W-:Y:S02]  /*736e0*/  STL.64 [R1+0x1398], R10 ;  /* 0x0013980a01007387 */ /* 0x000fe40000100a00 */
        /* <DEDUP_REMOVED lines=8> */
[----:B------:R-:W4:Y:S02]  /*73770*/  LDL.LU R7, [R1+0x16dc] ;  /* 0x0016dc0001077983 */ /* 0x000f240000300800 */
[----:B----4-:R-:W-:Y:S01]  /*73780*/  STL.64 [R1+0x5bc0], R6 ;  /* 0x005bc00601007387 */ /* 0x010fe20000100a00 */
[----:B--2---:R0:W-:Y:S02]  /*73790*/  STL.64 [R1+0x5bb8], R4 ;  /* 0x005bb80401007387 */ /* 0x0041e40000100a00 */
[----:B0-----:R-:W-:-:S02]  /*737a0*/  IMAD.MOV.U32 R4, RZ, RZ, R25 ;  /* 0x000000ffff047224 */ /* 0x001fc400078e0019 */
[----:B------:R-:W-:-:S05]  /*737b0*/  IMAD.MOV.U32 R5, RZ, RZ, R24 ;  /* 0x000000ffff057224 */ /* 0x000fca00078e0018 */
[----:B------:R3:W-:Y:S01]  /*737c0*/  STL.64 [R1+0x5bd8], R4 ;  /* 0x005bd80401007387 */ /* 0x0007e20000100a00 */
[----:B------:R-:W2:Y:S02]  /*737d0*/  LDL.LU R16, [R1+0x16b0] ;  /* 0x0016b00001107983 */ /* 0x000ea40000300800 */
[----:B------:R-:W2:Y:S02]  /*737e0*/  LDL.LU R17, [R1+0x16b4] ;  /* 0x0016b40001117983 */ /* 0x000ea40000300800 */
[----:B------:R-:W4:Y:S01]  /*737f0*/  LDL.LU R18, [R1+0x16b8] ;  /* 0x0016b80001127983 */ /* 0x000f220000300800 */
[----:B------:R-:W4:Y:S01]  /*73800*/  LDL.LU R19, [R1+0x16bc] ;  /* 0x0016bc0001137983 */ /* 0x000f220000300800 */
[----:B------:R-:W2:Y:S02]  /*73810*/  LDL R24, [R1+0x40] ;  /* 0x0000400001187983 */ /* 0x000ea40000100800 */
[----:B------:R-:W-:Y:S02]  /*73820*/  IMAD.MOV.U32 R25, RZ, RZ, R29 ;  /* 0x000000ffff197224 */ /* 0x000fe400078e001d */
[----:B---3--:R-:W-:-:S02]  /*73830*/  IMAD.MOV.U32 R4, RZ, RZ, R15 ;  /* 0x000000ffff047224 */ /* 0x008fc400078e000f */
[----:B------:R-:W-:Y:S01]  /*73840*/  IMAD.MOV.U32 R5, RZ, RZ, R14 ;  /* 0x000000ffff057224 */ /* 0x000fe200078e000e */
[----:B--2---:R-:W-:Y:S04]  /*73850*/  STL.64 [R1+0x5c10], R24 ;  /* 0x005c101801007387 */ /* 0x004fe80000100a00 */
[----:B------:R0:W-:Y:S02]  /*73860*/  STL.64 [R1+0x5bf0], R4 ;  /* 0x005bf00401007387 */ /* 0x0001e40000100a00 */
[----:B0-----:R-:W2:Y:S04]  /*73870*/  LDL.64 R4, [R1+0x20] ;  /* 0x0000200001047983 */ /* 0x001ea80000100a00 */
[----:B--2---:R0:W-:Y:S04]  /*73880*/  STL.64 [R1+0x5c08], R4 ;  /* 0x005c080401007387 */ /* 0x0041e80000100a00 */
        /* <DEDUP_REMOVED lines=21> */
[----:B---3--:R-:W-:Y:S02]  /*739e0*/  STL.64 [R1+0x5c30], R6 ;  /* 0x005c300601007387 */ /* 0x008fe40000100a00 */
[----:B------:R0:W-:Y:S02]  /*739f0*/  STL.64 [R1+0x5c28], R4 ;  /* 0x005c280401007387 */ /* 0x0001e40000100a00 */
[----:B0-----:R-:W3:Y:S04]  /*73a00*/  LDL.64 R4, [R1+0x60] ;  /* 0x0000600001047983 */ /* 0x001ee80000100a00 */
[----:B---3--:R0:W-:Y:S04]  /*73a10*/  STL.64 [R1+0x5c40], R4 ;  /* 0x005c400401007387 */ /* 0x0081e80000100a00 */
[----:B0-----:R-:W3:Y:S04]  /*73a20*/  LDL.64 R4, [R1+0x70] ;  /* 0x0000700001047983 */ /* 0x001ee80000100a00 */
[----:B---3--:R0:W-:Y:S04]  /*73a30*/  STL.64 [R1+0x5c58], R4 ;  /* 0x005c580401007387 */ /* 0x0081e80000100a00 */
[----:B0-----:R-:W3:Y:S04]  /*73a40*/  LDL.64 R4, [R1+0x80] ;  /* 0x0000800001047983 */ /* 0x001ee80000100a00 */
[----:B---3--:R0:W-:Y:S01]  /*73a50*/  STL.64 [R1+0x5c70], R4 ;  /* 0x005c700401007387 */ /* 0x0081e20000100a00 */
[----:B------:R-:W3:Y:S03]  /*73a60*/  LDL.64 R24, [R1+0x50] ;  /* 0x0000500001187983 */ /* 0x000ee60000100a00 */
[----:B0-----:R-:W2:Y:S04]  /*73a70*/  LDL.64 R4, [R1+0x90] ;  /* 0x0000900001047983 */ /* 0x001ea80000100a00 */
        /* <DEDUP_REMOVED lines=12> */
[----:B---3--:R-:W-:Y:S01]  /*73b40*/  STL.64 [R1+0x5c68], R26 ;  /* 0x005c681a01007387 */ /* 0x008fe20000100a00 */
[----:B--2---:R0:W-:Y:S03]  /*73b50*/  STL.64 [R1+0x5c60], R24 ;  /* 0x005c601801007387 */ /* 0x0041e60000100a00 */
[----:B0-----:R-:W2:Y:S01]  /*73b60*/  LDL.LU R24, [R1+0x17d0] ;  /* 0x0017d00001187983 */ /* 0x001ea20000300800 */
[----:B------:R-:W2:Y:S02]  /*73b70*/  LDL.LU R25, [R1+0x17d4] ;  /* 0x0017d40001197983 */ /* 0x000ea40000300800 */
[----:B------:R-:W2:Y:S02]  /*73b80*/  LDL.LU R26, [R1+0x17d8] ;  /* 0x0017d800011a7983 */ /* 0x000ea40000300800 */
[----:B------:R-:W2:Y:S01]  /*73b90*/  LDL.LU R27, [R1+0x17dc] ;  /* 0x0017dc00011b7983 */ /* 0x000ea20000300800 */
[----:B----4-:R-:W-:Y:S01]  /*73ba0*/  STL.64 [R1+0x5bd0], R18 ;  /* 0x005bd01201007387 */ /* 0x010fe20000100a00 */
        /* <DEDUP_REMOVED lines=16> */
[----:B------:R-:W2:Y:S01]  /*73cb0*/  LDL.LU.64 R14, [R1+0x5c88] ;  /* 0x005c8800010e7983 */ /* 0x000ea20000300a00 */
[----:B------:R-:W2:Y:S02]  /*73cc0*/  LDL.LU.64 R12, [R1+0x5c80] ;  /* 0x005c8000010c7983 */ /* 0x000ea40000300a00 */
[----:B------:R-:W-:Y:S02]  /*73cd0*/  STL [R1+0x5b98], R10 ;  /* 0x005b980a01007387 */ /* 0x000fe40000100800 */
[----:B------:R-:W-:Y:S01]  /*73ce0*/  STL [R1+0x5b94], R11 ;  /* 0x005b940b01007387 */ /* 0x000fe20000100800 */
        /* <DEDUP_REMOVED lines=49> */
[----:B------:R-:W2:Y:S11]  /*74000*/  LDL.LU.64 R24, [R1+0x5bf8] ;  /* 0x005bf80001187983 */ /* 0x000eb60000300a00 */
[----:B------:R-:W-:Y:S08]  /*74010*/  @!UPT UIADD3 URZ, URZ, URZ, URZ ;  /* 0x0000003f3f3ff290 */ /* 0x000ff0000fffe03f */
[----:B------:R0:W-:Y:S01]  /*74020*/  STL.64 [R1+0x1440], R20 ;  /* 0x0014401401007387 */ /* 0x0001e20000100a00 */
[----:B------:R1:W-:Y:S03]  /*74030*/  STL.64 [R1+0x1448], R22 ;  /* 0x0014481601007387 */ /* 0x0003e60000100a00 */
        /* <DEDUP_REMOVED lines=11> */
[----:B------:R-:W3:Y:S02]  /*740f0*/  LDL.LU.64 R4, [R1+0x5bf0] ;  /* 0x005bf00001047983 */ /* 0x000ee40000300a00 */
[C---:B---3--:R-:W-:Y:S02]  /*74100*/  HMMA.16816.F32.BF16 R4, R24.reuse, R4, R16 ;  /* 0x000000041804723c */ /* 0x048fe40000041810 */
        /* <DEDUP_REMOVED lines=20> */
[----:B------:R-:W4:Y:S02]  /*74250*/  LDL.LU.64 R4, [R1+0x5ba8] ;  /* 0x005ba80001047983 */ /* 0x000f240000300a00 */
[----:B------:R-:W-:Y:S01]  /*74260*/  STL.64 [R1+0x5a70], R12 ;  /* 0x005a700c01007387 */ /* 0x000fe20000100a00 */
[C---:B----4-:R-:W-:Y:S11]  /*74270*/  HMMA.16816.F32.BF16 R4, R24.reuse, R8, R4 ;  /* 0x000000081804723c */ /* 0x050ff60000041804 */
[----:B------:R-:W-:Y:S11]  /*74280*/  @!UPT UIADD3 URZ, URZ, URZ, URZ ;  /* 0x0000003f3f3ff290 */ /* 0x000ff6000fffe03f */
[----:B------:R-:W-:Y:S01]  /*74290*/  @!UPT UIADD3 URZ, URZ, URZ, URZ ;  /* 0x0000003f3f3ff290 */ /* 0x000fe2000fffe03f */
[----:B------:R0:W-:Y:S01]  /*742a0*/  STL.64 [R1+0x14e0], R4 ;  /* 0x0014e00401007387 */ /* 0x0001e20000100a00 */
[----:B------:R-:W-:Y:S03]  /*742b0*/  STL.64 [R1+0x14e8], R6 ;  /* 0x0014e80601007387 */ /* 0x000fe60000100a00 */
[----:B0-----:R-:W2:Y:S01]  /*742c0*/  LDL.LU.64 R4, [R1+0x5ba0] ;  /* 0x005ba00001047983 */ /* 0x001ea20000300a00 */
[----:B------:R-:W-:Y:S01]  /*742d0*/  STL.64 [R1+0x5b80], R8 ;  /* 0x005b800801007387 */ /* 0x000fe20000100a00 */
[----:B--2---:R-:W-:Y:S02]  /*742e0*/  HMMA.16816.F32.BF16 R16, R24, R4, R16 ;  /* 0x000000041810723c */ /* 0x004fe40000041810 */
[----:B------:R0:W-:Y:S04]  /*742f0*/  STL.64 [R1+0x5a88], R4 ;  /* 0x005a880401007387 */ /* 0x0001e80000100a00 */
[----:B0-----:R-:W2:Y:S11]  /*74300*/  LDL.LU R4, [R1+0x15f0] ;  /* 0x0015f00001047983 */ /* 0x001eb60000300800 */
[----:B------:R-:W-:Y:S06]  /*74310*/  @!UPT UIADD3 URZ, URZ, URZ, URZ ;  /* 0x0000003f3f3ff290 */ /* 0x000fec000fffe03f */
[----:B------:R0:W-:Y:S01]  /*74320*/  STL.64 [R1+0x1510], R16 ;  /* 0x0015101001007387 */ /* 0x0001e20000100a00 */
[----:B------:R1:W-:Y:S02]  /*74330*/  STL.64 [R1+0x1518], R18 ;  /* 0x0015181201007387 */ /* 0x0003e40000100a00 */
[----:B------:R-:W2:Y:S02]  /*74340*/  LDL.LU R5, [R1+0x15f4] ;  /* 0x0015f40001057983 */ /* 0x000ea40000300800 */
[----:B------:R-:W3:Y:S01]  /*74350*/  LDL.LU R6, [R1+0x15f8] ;  /* 0x0015f80001067983 */ /* 0x000ee20000300800 */
[----:B------:R-:W3:Y:S04]  /*74360*/  LDL.LU R7, [R1+0x15fc] ;  /* 0x0015fc0001077983 */ /* 0x000ee80000300800 */
[----:B0-----:R-:W4:Y:S01]  /*74370*/  LDL.LU R16, [R1+0x1610] ;  /* 0x0016100001107983 */ /* 0x001f220000300800 */
[----:B------:R-:W4:Y:S02]  /*74380*/  LDL.LU R17, [R1+0x1614] ;  /* 0x0016140001117983 */ /* 0x000f240000300800 */
[----:B-1----:R-:W2:Y:S02]  /*74390*/  LDL.LU R18, [R1+0x1618] ;  /* 0x0016180001127983 */ /* 0x002ea40000300800 */
[----:B------:R-:W2:Y:S02]  /*743a0*/  LDL.LU R19, [R1+0x161c] ;  /* 0x00161c0001137983 */ /* 0x000ea40000300800 */
[----:B--2---:R-:W-:Y:S01]  /*743b0*/  STL.64 [R1+0x5ac0], R18 ;  /* 0x005ac01201007387 */ /* 0x004fe20000100a00 */
[----:B----4-:R0:W-:Y:S02]  /*743c0*/  STL.64 [R1+0x5ab8], R16 ;  /* 0x005ab81001007387 */ /* 0x0101e40000100a00 */
[----:B0-----:R-:W-:-:S02]  /*743d0*/  IMAD.MOV.U32 R16, RZ, RZ, R15 ;  /* 0x000000ffff107224 */ /* 0x001fc400078e000f */
[----:B------:R-:W-:Y:S01]  /*743e0*/  IMAD.MOV.U32 R17, RZ, RZ, R10 ;  /* 0x000000ffff117224 */ /* 0x000fe200078e000a */
[----:B------:R-:W2:Y:S01]  /*743f0*/  LDL.LU R15, [R1+0x5b9c] ;  /* 0x005b9c00010f7983 */ /* 0x000ea20000300800 */
[----:B------:R-:W4:Y:S03]  /*74400*/  LDL.LU R10, [R1+0x5b98] ;  /* 0x005b9800010a7983 */ /* 0x000f260000300800 */
[----:B------:R0:W-:Y:S01]  /*74410*/  STL.64 [R1+0x5ad0], R16 ;  /* 0x005ad01001007387 */ /* 0x0001e20000100a00 */
[----:B---3--:R-:W-:Y:S02]  /*74420*/  STL.64 [R1+0x5a98], R6 ;  /* 0x005a980601007387 */ /* 0x008fe40000100a00 */
[----:B------:R1:W-:Y:S02]  /*74430*/  STL.64 [R1+0x5a90], R4 ;  /* 0x005a900401007387 */ /* 0x0003e40000100a00 */
[----:B0-----:R-:W-:-:S02]  /*74440*/  IMAD.MOV.U32 R16, RZ, RZ, R11 ;  /* 0x000000ffff107224 */ /* 0x001fc400078e000b */
[----:B------:R-:W-:Y:S02]  /*74450*/  IMAD.MOV.U32 R17, RZ, RZ, R0 ;  /* 0x000000ffff117224 */ /* 0x000fe400078e0000 */
[----:B-1----:R-:W-:Y:S02]  /*74460*/  IMAD.MOV.U32 R4, RZ, RZ, R21 ;  /* 0x000000ffff047224 */ /* 0x002fe400078e0015 */
[----:B------:R-:W-:Y:S01]  /*74470*/  IMAD.MOV.U32 R5, RZ, RZ, R20 ;  /* 0x000000ffff057224 */ /* 0x000fe200078e0014 */
[----:B------:R-:W3:Y:S01]  /*74480*/  LDL.LU R11, [R1+0x5b94] ;  /* 0x005b9400010b7983 */ /* 0x000ee20000300800 */
[----:B------:R-:W2:Y:S02]  /*74490*/  LDL.LU R0, [R1+0x5b90] ;  /* 0x005b900001007983 */ /* 0x000ea40000300800 */
[----:B------:R-:W-:Y:S01]  /*744a0*/  STL.64 [R1+0x5ae8], R16 ;  /* 0x005ae81001007387 */ /* 0x000fe20000100a00 */
[----:B------:R0:W-:Y:S04]  /*744b0*/  STL.64 [R1+0x5ac8], R4 ;  /* 0x005ac80401007387 */ /* 0x0001e80000100a00 */
        /* <DEDUP_REMOVED lines=8> */
[----:B------:R-:W-:Y:S04]  /*74540*/  STL.64 [R1+0x5b00], R16 ;  /* 0x005b001001007387 */ /* 0x000fe80000100a00 */
[----:B--2---:R-:W-:Y:S01]  /*74550*/  STL.64 [R1+0x5ae0], R6 ;  /* 0x005ae00601007387 */ /* 0x004fe20000100a00 */
[----:B------:R0:W-:Y:S03]  /*74560*/  STL.64 [R1+0x5ad8], R4 ;  /* 0x005ad80401007387 */ /* 0x0001e60000100a00 */
[----:B---3--:R-:W1:Y:S04]  /*74570*/  LDSM.16.MT88.4 R20, [R3+0x10180] ;  /* 0x010180000314783b */ /* 0x008e680000004200 */
        /* <DEDUP_REMOVED lines=17> */
[----:B----4-:R-:W-:-:S05]  /*74690*/  IMAD.MOV.U32 R17, RZ, RZ, R10 ;  /* 0x000000ffff117224 */ /* 0x010fca00078e000a */
[----:B------:R-:W-:Y:S04]  /*746a0*/  STL.64 [R1+0x5b48], R16 ;  /* 0x005b481001007387 */ /* 0x000fe80000100a00 */
[----:B---3--:R-:W-:Y:S01]  /*746b0*/  STL.64 [R1+0x5b10], R6 ;  /* 0x005b100601007387 */ /* 0x008fe20000100a00 */
[----:B--2---:R0:W-:Y:S03]  /*746c0*/  STL.64 [R1+0x5b08], R4 ;  /* 0x005b080401007387 */ /* 0x0041e60000100a00 */
[----:B0-----:R-:W2:Y:S01]  /*746d0*/  LDL.LU R4, [R1+0x1660] ;  /* 0x0016600001047983 */ /* 0x001ea20000300800 */
[----:B------:R-:W2:Y:S02]  /*746e0*/  LDL.LU R5, [R1+0x1664] ;  /* 0x0016640001057983 */ /* 0x000ea40000300800 */
[----:B------:R-:W3:Y:S02]  /*746f0*/  LDL.LU R6, [R1+0x1668] ;  /* 0x0016680001067983 */ /* 0x000ee40000300800 */
[----:B------:R-:W3:Y:S01]  /*74700*/  LDL.LU R7, [R1+0x166c] ;  /* 0x00166c0001077983 */ /* 0x000ee20000300800 */
[----:B------:R-:W4:Y:S04]  /*74710*/  LDL.64 R16, [R1+0xb0] ;  /* 0x0000b00001107983 */ /* 0x000f280000100a00 */
        /* <DEDUP_REMOVED lines=39> */
[----:B---3--:R0:W-:Y:S03]  /*74990*/  STL.64 [R1+0x5a78], R12 ;  /* 0x005a780c01007387 */ /* 0x0081e60000100a00 */
[----:B0-----:R-:W2:Y:S04]  /*749a0*/  LDL.64 R12, [R1+0x10] ;  /* 0x00001000010c7983 */ /* 0x001ea80000100a00 */
[----:B--2---:R0:W-:Y:S04]  /*749b0*/  STL.64 [R1+0x5aa0], R12 ;  /* 0x005aa00c01007387 */ /* 0x0041e80000100a00 */
[----:B0-----:R-:W2:Y:S01]  /*749c0*/  LDL.LU R12, [R1+0x1600] ;  /* 0x00160000010c7983 */ /* 0x001ea20000300800 */
[----:B------:R-:W2:Y:S02]  /*749d0*/  LDL.LU R13, [R1+0x1604] ;  /* 0x00160400010d7983 */ /* 0x000ea40000300800 */
[----:B------:R-:W2:Y:S02]  /*749e0*/  LDL.LU R14, [R1+0x1608] ;  /* 0x00160800010e7983 */ /* 0x000ea40000300800 */
[----:B------:R-:W2:Y:S01]  /*749f0*/  LDL.LU R15, [R1+0x160c] ;  /* 0x00160c00010f7983 */ /* 0x000ea20000300800 */
[----:B-1----:R-:W-:Y:S01]  /*74a00*/  STL.64 [R1+0x59c0], R22 ;  /* 0x0059c01601007387 */ /* 0x002fe20000100a00 */
[----:B------:R0:W-:Y:S03]  /*74a10*/  STL.64 [R1+0x59b8], R20 ;  /* 0x0059b81401007387 */ /* 0x0001e60000100a00 */
[----:B0-----:R-:W3:Y:S01]  /*74a20*/  LDL.64 R20, [R1+0x40] ;  /* 0x0000400001147983 */ /* 0x001ee20000100a00 */
[----:B------:R0:W-:Y:S02]  /*74a30*/  STL.64 [R1+0x1900], R8 ;  /* 0x0019000801007387 */ /* 0x0001e40000100a00 */
[----:B------:R1:W-:Y:S01]  /*74a40*/  STL.64 [R1+0x1908], R10 ;  /* 0x0019080a01007387 */ /* 0x0003e20000100a00 */
[----:B0-----:R-:W4:Y:S01]  /*74a50*/  LDL.LU.64 R8, [R1+0x5b80] ;  /* 0x005b800001087983 */ /* 0x001f220000300a00 */
[----:B-1----:R-:W-:-:S02]  /*74a60*/  IMAD.MOV.U32 R11, RZ, RZ, R16 ;  /* 0x000000ffff0b7224 */ /* 0x002fc400078e0010 */
[----:B------:R-:W-:Y:S02]  /*74a70*/  IMAD.MOV.U32 R10, RZ, RZ, R17 ;  /* 0x000000ffff0a7224 */ /* 0x000fe400078e0011 */
[----:B------:R-:W2:Y:S02]  /*74a80*/  LDL.LU.64 R16, [R1+0x5b78] ;  /* 0x005b780001107983 */ /* 0x000ea40000300a00 */
        /* <DEDUP_REMOVED lines=84> */
[----:B------:R-:W3:Y:S01]  /*74fd0*/  LDL.LU.64 R14, [R1+0x5a80] ;  /* 0x005a8000010e7983 */ /* 0x000ee20000300a00 */
[----:B------:R-:W3:Y:S02]  /*74fe0*/  LDL.LU.64 R12, [R1+0x5a78] ;  /* 0x005a7800010c7983 */ /* 0x000ee40000300a00 */
[----:B------:R-:W-:Y:S02]  /*74ff0*/  STL.64 [R1+0x5a68], R6 ;  /* 0x005a680601007387 */ /* 0x000fe40000100a00 */
[----:B--2---:R0:W-:Y:S04]  /*75000*/  STL.64 [R1+0x5a60], R4 ;  /* 0x005a600401007387 */ /* 0x0041e80000100a00 */
[----:B0-----:R-:W3:Y:S02]  /*75010*/  LDL.64 R4, [R1] ;  /* 0x0000000001047983 */ /* 0x001ee40000100a00 */
        /* <DEDUP_REMOVED lines=8> */
[----:B--2---:R-:W-:Y:S01]  /*750a0*/  HMMA.16816.F32.BF16 R4, R16, R12, R24 ;  /* 0x0000000c1004723c */ /* 0x004fe20000041818 */
[----:B------:R0:W-:Y:S04]  /*750b0*/  STL.64 [R1+0x5a10], R12 ;  /* 0x005a100c01007387 */ /* 0x0001e80000100a00 */
[----:B0-----:R-:W2:Y:S11]  /*750c0*/  LDL.LU R12, [R1+0xc50] ;  /* 0x000c5000010c7983 */ /* 0x001eb60000300800 */
[----:B------:R-:W-:Y:S07]  /*750d0*/  @!UPT UIADD3 URZ, URZ, URZ, URZ ;  /* 0x0000003f3f3ff290 */ /* 0x000fee000fffe03f */
[----:B------:R0:W-:Y:S01]  /*750e0*/  STL.64 [R1+0x16f0], R4 ;  /* 0x0016f00401007387 */ /* 0x0001e20000100a00 */
[----:B------:R1:W-:Y:S02]  /*750f0*/  STL.64 [R1+0x16f8], R6 ;  /* 0x0016f80601007387 */ /* 0x0003e40000100a00 */
[----:B------:R-:W2:Y:S02]  /*75100*/  LDL.LU R13, [R1+0xc54] ;  /* 0x000c5400010d7983 */ /* 0x000ea40000300800 */
[----:B------:R-:W3:Y:S01]  /*75110*/  LDL.LU R14, [R1+0xc58] ;  /* 0x000c5800010e7983 */ /* 0x000ee20000300800 */
[----:B------:R-:W3:Y:S04]  /*75120*/  LDL.LU R15, [R1+0xc5c] ;  /* 0x000c5c00010f7983 */ /* 0x000ee80000300800 */
[----:B0-----:R-:W4:Y:S01]  /*75130*/  LDL.LU R4, [R1+0x1430] ;  /* 0x0014300001047983 */ /* 0x001f220000300800 */
[----:B------:R-:W4:Y:S02]  /*75140*/  LDL.LU R5, [R1+0x1434] ;  /* 0x0014340001057983 */ /* 0x000f240000300800 */
[----:B-1----:R-:W4:Y:S02]  /*75150*/  LDL.LU R6, [R1+0x1438] ;  /* 0x0014380001067983 */ /* 0x002f240000300800 */
[----:B------:R-:W4:Y:S01]  /*75160*/  LDL.LU R7, [R1+0x143c] ;  /* 0x00143c0001077983 */ /* 0x000f220000300800 */
[----:B------:R-:W4:Y:S01]  /*75170*/  LDL.LU R24, [R1+0xcf0] ;  /* 0x000cf00001187983 */ /* 0x000f220000300800 */
[----:B------:R-:W4:Y:S02]  /*75180*/  LDL.LU R25, [R1+0xcf4] ;  /* 0x000cf40001197983 */ /* 0x000f240000300800 */
[----:B------:R-:W4:Y:S02]  /*75190*/  LDL.LU R26, [R1+0xcf8] ;  /* 0x000cf800011a7983 */ /* 0x000f240000300800 */
[----:B------:R-:W4:Y:S01]  /*751a0*/  LDL.LU R27, [R1+0xcfc] ;  /* 0x000cfc00011b7983 */ /* 0x000f220000300800 */
[----:B---3--:R-:W-:Y:S01]  /*751b0*/  STL.64 [R1+0x5a20], R14 ;  /* 0x005a200e01007387 */ /* 0x008fe20000100a00 */
[----:B--2---:R0:W-:Y:S02]  /*751c0*/  STL.64 [R1+0x5a18], R12 ;  /* 0x005a180c01007387 */ /* 0x0041e40000100a00 */
[----:B0-----:R-:W-:-:S02]  /*751d0*/  IMAD.MOV.U32 R12, RZ, RZ, R23 ;  /* 0x000000ffff0c7224 */ /* 0x001fc400078e0017 */
[----:B------:R-:W-:-:S05]  /*751e0*/  IMAD.MOV.U32 R13, RZ, RZ, R22 ;  /* 0x000000ffff0d7224 */ /* 0x000fca00078e0016 */
[----:B------:R0:W-:Y:S04]  /*751f0*/  STL.64 [R1+0x5a30], R12 ;  /* 0x005a300c01007387 */ /* 0x0001e80000100a00 */
[----:B0-----:R-:W2:Y:S04]  /*75200*/  LDL.64 R12, [R1+0xc0] ;  /* 0x0000c000010c7983 */ /* 0x001ea80000100a00 */
[----:B--2---:R-:W-:Y:S01]  /*75210*/  STL.64 [R1+0x5a48], R12 ;  /* 0x005a480c01007387 */ /* 0x004fe20000100a00 */
[----:B------:R-:W2:Y:S03]  /*75220*/  LDL.64 R20, [R1+0x80] ;  /* 0x0000800001147983 */ /* 0x000ea60000100a00 */
[----:B--2---:R0:W-:Y:S04]  /*75230*/  STL.64 [R1+0x5a08], R20 ;  /* 0x005a081401007387 */ /* 0x0041e80000100a00 */
[----:B0-----:R-:W2:Y:S04]  /*75240*/  LDL.64 R20, [R1+0xa0] ;  /* 0x0000a00001147983 */ /* 0x001ea80000100a00 */
[----:B--2---:R0:W-:Y:S04]  /*75250*/  STL.64 [R1+0x5a28], R20 ;  /* 0x005a281401007387 */ /* 0x0041e80000100a00 */
        /* <DEDUP_REMOVED lines=21> */
[----:B------:R0:W-:Y:S02]  /*753b0*/  STL.64 [R1+0x5a00], R8 ;  /* 0x005a000801007387 */ /* 0x0001e40000100a00 */
[----:B0-----:R-:W2:Y:S01]  /*753c0*/  LDL.64 R8, [R1+0x90] ;  /* 0x0000900001087983 */ /* 0x001ea20000100a00 */
[----:B------:R-:W-:-:S02]  /*753d0*/  IMAD.MOV.U32 R12, RZ, RZ, R11 ;  /* 0x000000ffff0c7224 */ /* 0x000fc400078e000b */
[----:B------:R-:W-:Y:S01]  /*753e0*/  IMAD.MOV.U32 R13, RZ, RZ, R10 ;  /* 0x000000ffff0d7224 */ /* 0x000fe200078e000a */
[C---:B----4-:R-:W-:Y:S01]  /*753f0*/  HMMA.16816.F32.BF16 R24, R16.reuse, R4, R24 ;  /* 0x000000041018723c */ /* 0x050fe20000041818 */
[----:B------:R-:W-:Y:S01]  /*75400*/  STL [R1+0x595c], R4 ;  /* 0x00595c0401007387 */ /* 0x000fe20000100800 */
[----:B------:R-:W-:Y:S11]  /*75410*/  STL [R1+0x5958], R5 ;  /* 0x0059580501007387 */ /* 0x000ff60000100800 */
[----:B------:R-:W-:Y:S10]  /*75420*/  @!UPT UIADD3 URZ, URZ, URZ, URZ ;  /* 0x0000003f3f3ff290 */ /* 0x000ff4000fffe03f */
[----:B------:R-:W-:Y:S01]  /*75430*/  STL.64 [R1+0x16d0], R24 ;  /* 0x0016d01801007387 */ /* 0x000fe20000100a00 */
[----:B------:R-:W-:Y:S02]  /*75440*/  STL.64 [R1+0x16d8], R26 ;  /* 0x0016d81a01007387 */ /* 0x000fe40000100a00 */
[----:B------:R-:W0:Y:S01]  /*75450*/  LDSM.16.MT88.4 R24, [R3+0x10200] ;  /* 0x010200000318783b */ /* 0x000e220000004200 */
[C---:B--2---:R-:W-:Y:S01]  /*75460*/  HMMA.16816.F32.BF16 R12, R16.reuse, R12, R20 ;  /* 0x0000000c100c723c */ /* 0x044fe20000041814 */
[----:B------:R-:W-:Y:S04]  /*75470*/  STL [R1+0x5960], R3 ;  /* 0x0059600301007387 */ /* 0x000fe80000100800 */
[----:B0-----:R-:W-:Y:S01]  /*75480*/  STL.64 [R1+0x5898], R26 ;  /* 0x0058981a01007387 */ /* 0x001fe20000100a00 */
[----:B------:R0:W-:Y:S03]  /*75490*/  STL.64 [R1+0x5890], R24 ;  /* 0x0058901801007387 */ /* 0x0001e60000100a00 */
[----:B0-----:R-:W2:Y:S01]  /*754a0*/  LDL.LU R24, [R1+0xc00] ;  /* 0x000c000001187983 */ /* 0x001ea20000300800 */
[----:B------:R-:W2:Y:S02]  /*754b0*/  LDL.LU R25, [R1+0xc04] ;  /* 0x000c040001197983 */ /* 0x000ea40000300800 */
[----:B------:R-:W2:Y:S02]  /*754c0*/  LDL.LU R26, [R1+0xc08] ;  /* 0x000c0800011a7983 */ /* 0x000ea40000300800 */
[----:B------:R-:W2:Y:S01]  /*754d0*/  LDL.LU R27, [R1+0xc0c] ;  /* 0x000c0c00011b7983 */ /* 0x000ea20000300800 */
[----:B------:R-:W4:Y:S01]  /*754e0*/  LDL.LU.64 R22, [R1+0x5a58] ;  /* 0x005a580001167983 */ /* 0x000f220000300a00 */
[----:B------:R-:W4:Y:S07]  /*754f0*/  LDL.LU.64 R20, [R1+0x5a50] ;  /* 0x005a500001147983 */ /* 0x000f2e0000300a00 */
[----:B------:R0:W-:Y:S02]  /*75500*/  STL.64 [R1+0x1870], R12 ;  /* 0x0018700c01007387 */ /* 0x0001e40000100a00 */
[----:B------:R-:W-:Y:S01]  /*75510*/  STL.64 [R1+0x1878], R14 ;  /* 0x0018780e01007387 */ /* 0x000fe20000100a00 */
        /* <DEDUP_REMOVED lines=12> */
[C---:B----4-:R-:W-:Y:S03]  /*755e0*/  HMMA.16816.F32.BF16 R12, R16.reuse, R12, R20 ;  /* 0x0000000c100c723c */ /* 0x050fe60000041814 */
[----:B------:R-:W4:Y:S11]  /*755f0*/  LDL.LU.64 R20, [R1+0x5a28] ;  /* 0x005a280001147983 */ /* 0x000f360000300a00 */
[----:B------:R-:W-:Y:S09]  /*75600*/  @!UPT UIADD3 URZ, URZ, URZ, URZ ;  /* 0x0000003f3f3ff290 */ /* 0x000ff2000fffe03f */
[----:B------:R-:W-:Y:S01]  /*75610*/  STL.64 [R1+0x1850], R12 ;  /* 0x0018500c01007387 */ /* 0x000fe20000100a00 */
[----:B------:R0:W-:Y:S03]  /*75620*/  STL.64 [R1+0x1858], R14 ;  /* 0x0018580e01007387 */ /* 0x0001e60000100a00 */
[----:B0-----:R-:W4:Y:S01]  /*75630*/  LDL.LU.64 R14, [R1+0x5a20] ;  /* 0x005a2000010e7983 */ /* 0x001f220000300a00 */
[----:B------:R-:W4:Y:S01]  /*75640*/  LDL.LU.64 R12, [R1+0x5a18] ;  /* 0x005a1800010c7983 */ /* 0x000f220000300a00 */
[----:B--2---:R-:W-:Y:S01]  /*75650*/  HMMA.16816.F32.BF16 R24, R16, R8, R24 ;  /* 0x000000081018723c */ /* 0x004fe20000041818 */
[----:B------:R-:W-:Y:S02]  /*75660*/  IMAD.MOV.U32 R4, RZ, RZ, R8 ;  /* 0x000000ffff047224 */ /* 0x000fe400078e0008 */
[----:B------:R-:W-:-:S05]  /*75670*/  IMAD.MOV.U32 R3, RZ, RZ, R9 ;  /* 0x000000ffff037224 */ /* 0x000fca00078e0009 */
[----:B----4-:R-:W-:Y:S11]  /*75680*/  HMMA.16816.F32.BF16 R12, R16, R20, R12 ;  /* 0x00000014100c723c */ /* 0x010ff6000004180c */
        /* <DEDUP_REMOVED lines=8> */
[----:B------:R-:W-:Y:S02]  /*75710*/  STL [R1+0x596c], R15 ;  /* 0x00596c0f01007387 */ /* 0x000fe40000100800 */
[----:B------:R3:W-:Y:S02]  /*75720*/  STL.64 [R1+0x1830], R24 ;  /* 0x0018301801007387 */ /* 0x0007e40000100a00 */
[----:B------:R-:W-:Y:S01]  /*75730*/  STL.64 [R1+0x1838], R26 ;  /* 0x0018381a01007387 */ /* 0x000fe20000100a00 */
[----:B------:R-:W2:Y:S01]  /*75740*/  LDL.LU R8, [R1+0xbc0] ;  /* 0x000bc00001087983 */ /* 0x000ea20000300800 */
[----:B------:R-:W2:Y:S02]  /*75750*/  LDL.LU R9, [R1+0xbc4] ;  /* 0x000bc40001097983 */ /* 0x000ea40000300800 */
[----:B------:R-:W2:Y:S02]  /*75760*/  LDL.LU R10, [R1+0xbc8] ;  /* 0x000bc800010a7983 */ /* 0x000ea40000300800 */
[----:B------:R-:W2:Y:S02]  /*75770*/  LDL.LU R11, [R1+0xbcc] ;  /* 0x000bcc00010b7983 */ /* 0x000ea40000300800 */
[----:B---3--:R-:W-:-:S02]  /*75780*/  IMAD.MOV.U32 R24, RZ, RZ, R7 ;  /* 0x000000ffff187224 */ /* 0x008fc400078e0007 */
[----:B------:R-:W-:-:S05]  /*75790*/  IMAD.MOV.U32 R25, RZ, RZ, R6 ;  /* 0x000000ffff197224 */ /* 0x000fca00078e0006 */
[----:B------:R0:W-:Y:S04]  /*757a0*/  STL.64 [R1+0x59a0], R24 ;  /* 0x0059a01801007387 */ /* 0x0001e80000100a00 */
[----:B0-----:R-:W3:Y:S01]  /*757b0*/  LDL.LU R24, [R1+0xbf0] ;  /* 0x000bf00001187983 */ /* 0x001ee20000300800 */
[----:B------:R-:W3:Y:S02]  /*757c0*/  LDL.LU R25, [R1+0xbf4] ;  /* 0x000bf40001197983 */ /* 0x000ee40000300800 */
[----:B------:R-:W3:Y:S02]  /*757d0*/  LDL.LU R26, [R1+0xbf8] ;  /* 0x000bf800011a7983 */ /* 0x000ee40000300800 */
[----:B------:R-:W3:Y:S02]  /*757e0*/  LDL.LU R27, [R1+0xbfc] ;  /* 0x000bfc00011b7983 */ /* 0x000ee40000300800 */
[----:B----4-:R-:W-:Y:S01]  /*757f0*/  IMAD.MOV.U32 R5, RZ, RZ, R21 ;  /* 0x000000ffff057224 */ /* 0x010fe200078e0015 */
[----:B---3--:R-:W-:Y:S11]  /*75800*/  HMMA.16816.F32.BF16 R24, R16, R20, R24 ;  /* 0x000000141018723c */ /* 0x008ff60000041818 */
[----:B------:R-:W-:Y:S11]  /*75810*/  @!UPT UIADD3 URZ, URZ, URZ, URZ ;  /* 0x0000003f3f3ff290 */ /* 0x000ff6000fffe03f */
[----:B------:R-:W-:Y:S01]  /*75820*/  @!UPT UIADD3 URZ, URZ, URZ, URZ ;  /* 0x0000003f3f3ff290 */ /* 0x000fe2000fffe03f */
[----:B------:R-:W-:Y:S01]  /*75830*/  STL.64 [R1+0x1820], R24 ;  /* 0x0018201801007387 */ /* 0x000fe20000100a00 */
[----:B------:R-:W-:Y:S02]  /*75840*/  STL.64 [R1+0x1828], R26 ;  /* 0x0018281a01007387 */ /* 0x000fe40000100a00 */
[----:B------:R0:W-:Y:S02]  /*75850*/  STL.64 [R1+0x59d8], R4 ;  /* 0x0059d80401007387 */ /* 0x0001e40000100a00 */
[----:B0-----:R-:W3:Y:S01]  /*75860*/  LDL.LU R4, [R1+0xb60] ;  /* 0x000b600001047983 */ /* 0x001ee20000300800 */
[----:B------:R-:W3:Y:S02]  /*75870*/  LDL.LU R5, [R1+0xb64] ;  /* 0x000b640001057983 */ /* 0x000ee40000300800 */
[----:B------:R-:W4:Y:S02]  /*75880*/  LDL.LU R6, [R1+0xb68] ;  /* 0x000b680001067983 */ /* 0x000f240000300800 */
[----:B------:R-:W4:Y:S02]  /*75890*/  LDL.LU R7, [R1+0xb6c] ;  /* 0x000b6c0001077983 */ /* 0x000f240000300800 */
[----:B----4-:R-:W-:Y:S01]  /*758a0*/  STL.64 [R1+0x59e8], R6 ;  /* 0x0059e80601007387 */ /* 0x010fe20000100a00 */
[----:B---3--:R0:W-:Y:S03]  /*758b0*/  STL.64 [R1+0x59e0], R4 ;  /* 0x0059e00401007387 */ /* 0x0081e60000100a00 */
[----:B0-----:R-:W3:Y:S01]  /*758c0*/  LDL.64 R4, [R1+0x60] ;  /* 0x0000600001047983 */ /* 0x001ee20000100a00 */
[----:B------:R-:W-:-:S03]  /*758d0*/  IMAD.MOV.U32 R15, RZ, RZ, R20 ;  /* 0x000000ffff0f7224 */ /* 0x000fc600078e0014 */
[----:B---3--:R0:W-:Y:S01]  /*758e0*/  STL.64 [R1+0x59f8], R4 ;  /* 0x0059f80401007387 */ /* 0x0081e20000100a00 */
[----:B------:R-:W3:Y:S03]  /*758f0*/  LDL.64 R20, [R1+0x50] ;  /* 0x0000500001147983 */ /* 0x000ee60000100a00 */
[----:B0-----:R-:W2:Y:S04]  /*75900*/  LDL.64 R4, [R1+0x70] ;  /* 0x0000700001047983 */ /* 0x001ea80000100a00 */
[----:B---3--:R0:W-:Y:S04]  /*75910*/  STL.64 [R1+0x59f0], R20 ;  /* 0x0059f01401007387 */ /* 0x0081e80000100a00 */
[----:B0-----:R-:W3:Y:S01]  /*75920*/  LDL.LU R20, [R1+0xb90] ;  /* 0x000b900001147983 */ /* 0x001ee20000300800 */
[----:B------:R-:W3:Y:S02]  /*75930*/  LDL.LU R21, [R1+0xb94] ;  /* 0x000b940001157983 */ /* 0x000ee40000300800 */
[----:B------:R-:W3:Y:S02]  /*75940*/  LDL.LU R22, [R1+0xb98] ;  /* 0x000b980001167983 */ /* 0x000ee40000300800 */
[----:B------:R-:W3:Y:S01]  /*75950*/  LDL.LU R23, [R1+0xb9c] ;  /* 0x000b9c0001177983 */ /* 0x000ee20000300800 */
[----:B------:R-:W4:Y:S01]  /*75960*/  LDL.64 R24, [R1+0x20] ;  /* 0x0000200001187983 */ /* 0x000f220000100a00 */
[----:B--2---:R-:W-:Y:S03]  /*75970*/  HMMA.16816.F32.BF16 R8, R16, R4, R8 ;  /* 0x000000041008723c */ /* 0x004fe60000041808 */
[----:B----4-:R0:W-:Y:S04]  /*75980*/  STL.64 [R1+0x59c8], R24 ;  /* 0x0059c81801007387 */ /* 0x0101e80000100a00 */
[----:B0-----:R-:W2:Y:S01]  /*75990*/  LDL.LU R24, [R1+0xb30] ;  /* 0x000b300001187983 */ /* 0x001ea20000300800 */
[----:B------:R-:W2:Y:S02]  /*759a0*/  LDL.LU R25, [R1+0xb34] ;  /* 0x000b340001197983 */ /* 0x000ea40000300800 */
[----:B------:R-:W2:Y:S02]  /*759b0*/  LDL.LU R26, [R1+0xb38] ;  /* 0x000b3800011a7983 */ /* 0x000ea40000300800 */
[----:B------:R-:W2:Y:S01]  /*759c0*/  LDL.LU R27, [R1+0xb3c] ;  /* 0x000b3c00011b7983 */ /* 0x000ea20000300800 */
[----:B------:R-:W-:Y:S01]  /*759d0*/  STL.64 [R1+0x5978], R14 ;  /* 0x0059780e01007387 */ /* 0x000fe20000100a00 */
[----:B------:R-:W-:Y:S09]  /*759e0*/  STL.64 [R1+0x5970], R12 ;  /* 0x0059700c01007387 */ /* 0x000ff20000100a00 */
[----:B------:R0:W-:Y:S02]  /*759f0*/  STL.64 [R1+0x1810], R8 ;  /* 0x0018100801007387 */ /* 0x0001e40000100a00 */
[----:B------:R1:W-:Y:S01]  /*75a00*/  STL.64 [R1+0x1818], R10 ;  /* 0x0018180a01007387 */ /* 0x0003e20000100a00 */
[----:B0-----:R-:W4:Y:S01]  /*75a10*/  LDL.LU.64 R8, [R1+0x5a00] ;  /* 0x005a000001087983 */ /* 0x001f220000300a00 */
[----:B-1----:R-:W-:-:S02]  /*75a20*/  IMAD.MOV.U32 R11, RZ, RZ, R4 ;  /* 0x000000ffff0b7224 */ /* 0x002fc400078e0004 */
[----:B------:R-:W-:Y:S02]  /*75a30*/  IMAD.MOV.U32 R10, RZ, RZ, R5 ;  /* 0x000000ffff0a7224 */ /* 0x000fe400078e0005 */
[----:B------:R-:W3:Y:S03]  /*75a40*/  LDL.LU.64 R4, [R1+0x59f8] ;  /* 0x0059f80001047983 */ /* 0x000ee60000300a00 */
[----:B------:R-:W-:Y:S01]  /*75a50*/  STL.64 [R1+0x5988], R10 ;  /* 0x0059880a01007387 */ /* 0x000fe20000100a00 */
[----:B----4-:R0:W-:Y:S04]  /*75a60*/  STL.64 [R1+0x5980], R8 ;  /* 0x0059800801007387 */ /* 0x0101e80000100a00 */
[----:B0-----:R-:W4:Y:S01]  /*75a70*/  LDL.LU R8, [R1+0xa40] ;  /* 0x000a400001087983 */ /* 0x001f220000300800 */
[----:B------:R-:W4:Y:S02]  /*75a80*/  LDL.LU R9, [R1+0xa44] ;  /* 0x000a440001097983 */ /* 0x000f240000300800 */
[----:B------:R-:W2:Y:S02]  /*75a90*/  LDL.LU R10, [R1+0xa48] ;  /* 0x000a4800010a7983 */ /* 0x000ea40000300800 */
[----:B------:R-:W2:Y:S01]  /*75aa0*/  LDL.LU R11, [R1+0xa4c] ;  /* 0x000a4c00010b7983 */ /* 0x000ea20000300800 */
[----:B---3--:R-:W-:Y:S01]  /*75ab0*/  HMMA.16816.F32.BF16 R20, R16, R4, R20 ;  /* 0x000000041014723c */ /* 0x008fe20000041814 */
[----:B--2---:R-:W-:Y:S01]  /*75ac0*/  STL.64 [R1+0x5998], R10 ;  /* 0x0059980a01007387 */ /* 0x004fe20000100a00 */
[----:B----4-:R0:W-:Y:S03]  /*75ad0*/  STL.64 [R1+0x5990], R8 ;  /* 0x0059900801007387 */ /* 0x0101e60000100a00 */
[----:B0-----:R-:W2:Y:S01]  /*75ae0*/  LDL.LU R8, [R1+0xa50] ;  /* 0x000a500001087983 */ /* 0x001ea20000300800 */
[----:B------:R-:W2:Y:S02]  /*75af0*/  LDL.LU R9, [R1+0xa54] ;  /* 0x000a540001097983 */ /* 0x000ea40000300800 */
[----:B------:R-:W3:Y:S02]  /*75b00*/  LDL.LU R10, [R1+0xa58] ;  /* 0x000a5800010a7983 */ /* 0x000ee40000300800 */
[----:B------:R-:W3:Y:S02]  /*75b10*/  LDL.LU R11, [R1+0xa5c] ;  /* 0x000a5c00010b7983 */ /* 0x000ee40000300800 */
        /* <DEDUP_REMOVED lines=9> */
[----:B------:R-:W-:Y:S03]  /*75bb0*/  STL.64 [R1+0x1808], R22 ;  /* 0x0018081601007387 */ /* 0x000fe60000100a00 */
[----:B0-----:R-:W3:Y:S01]  /*75bc0*/  LDL.LU.64 R20, [R1+0x59f0] ;  /* 0x0059f00001147983 */ /* 0x001ee20000300a00 */
[----:B------:R-:W3:Y:S02]  /*75bd0*/  LDL.LU.64 R6, [R1+0x59e8] ;  /* 0x0059e80001067983 */ /* 0x000ee40000300a00 */
[----:B------:R-:W3:Y:S02]  /*75be0*/  LDL.LU.64 R4, [R1+0x59e0] ;  /* 0x0059e00001047983 */ /* 0x000ee40000300a00 */
[----:B---3--:R-:W-:Y:S11]  /*75bf0*/  HMMA.16816.F32.BF16 R4, R16, R20, R4 ;  /* 0x000000141004723c */ /* 0x008ff60000041804 */
        /* <DEDUP_REMOVED lines=8> */
[----:B------:R-:W-:-:S02]  /*75c80*/  IMAD.MOV.U32 R12, RZ, RZ, R2 ;  /* 0x000000ffff0c7224 */ /* 0x000fc400078e0002 */
[----:B------:R-:W-:Y:S01]  /*75c90*/  IMAD.MOV.U32 R13, RZ, RZ, R0 ;  /* 0x000000ffff0d7224 */ /* 0x000fe200078e0000 */
[----:B----4-:R-:W-:Y:S01]  /*75ca0*/  HMMA.16816.F32.BF16 R16, R16, R20, R24 ;  /* 0x000000141010723c */ /* 0x010fe20000041818 */
        /* <DEDUP_REMOVED lines=32> */
[----:B------:R0:W-:Y:S02]  /*75eb0*/  STL.64 [R1+0x58a0], R24 ;  /* 0x0058a01801007387 */ /* 0x0001e40000100a00 */
[----:B0-----:R-:W-:-:S02]  /*75ec0*/  IMAD.MOV.U32 R24, RZ, RZ, R15 ;  /* 0x000000ffff187224 */ /* 0x001fc400078e000f */
[----:B------:R-:W-:Y:S02]  /*75ed0*/  IMAD.MOV.U32 R25, RZ, RZ, R14 ;  /* 0x000000ffff197224 */ /* 0x000fe400078e000e */
[C---:B------:R-:W-:Y:S03]  /*75ee0*/  HMMA.16816.F32.BF16 R12, R20.reuse, R12, R8 ;  /* 0x0000000c140c723c */ /* 0x040fe60000041808 */
[----:B------:R0:W-:Y:S04]  /*75ef0*/  STL.64 [R1+0x58c0], R24 ;  /* 0x0058c01801007387 */ /* 0x0001e80000100a00 */
[----:B0-----:R-:W2:Y:S01]  /*75f00*/  LDL.LU R24, [R1+0xa30] ;  /* 0x000a300001187983 */ /* 0x001ea20000300800 */
[----:B------:R-:W2:Y:S02]  /*75f10*/  LDL.LU R25, [R1+0xa34] ;  /* 0x000a340001197983 */ /* 0x000ea40000300800 */
[----:B------:R-:W2:Y:S02]  /*75f20*/  LDL.LU R26, [R1+0xa38] ;  /* 0x000a3800011a7983 */ /* 0x000ea40000300800 */
[----:B------:R-:W2:Y:S01]  /*75f30*/  LDL.LU R27, [R1+0xa3c] ;  /* 0x000a3c00011b7983 */ /* 0x000ea20000300800 */
[----:B------:R-:W2:Y:S01]  /*75f40*/  LDL.LU.64 R10, [R1+0x5988] ;  /* 0x00598800010a7983 */ /* 0x000ea20000300a00 */
[----:B------:R-:W4:Y:S09]  /*75f50*/  LDL.LU.64 R8, [R1+0x5980] ;  /* 0x0059800001087983 */ /* 0x000f320000300a00 */
[----:B------:R-:W-:Y:S01]  /*75f60*/  STL.64 [R1+0x1690], R12 ;  /* 0x0016900c01007387 */ /* 0x000fe20000100a00 */
[----:B------:R0:W-:Y:S03]  /*75f70*/  STL.64 [R1+0x1698], R14 ;  /* 0x0016980e01007387 */ /* 0x0001e60000100a00 */
[----:B0-----:R-:W2:Y:S01]  /*75f80*/  LDL.LU.64 R14, [R1+0x5978] ;  /* 0x00597800010e7983 */ /* 0x001ea20000300a00 */
[----:B------:R-:W2:Y:S01]  /*75f90*/  LDL.LU.64 R12, [R1+0x5970] ;  /* 0x00597000010c7983 */ /* 0x000ea20000300a00 */
[C---:B----4-:R-:W-:Y:S08]  /*75fa0*/  HMMA.16816.F32.BF16 R16, R20.reuse, R8, R16 ;  /* 0x000000081410723c */ /* 0x050ff00000041810 */
[----:B--2---:R-:W-:Y:S01]  /*75fb0*/  HMMA.16816.F32.BF16 R24, R20, R12, R24 ;  /* 0x0000000c1418723c */ /* 0x004fe20000041818 */
[----:B------:R-:W-:Y:S11]  /*75fc0*/  STL.64 [R1+0x5850], R12 ;  /* 0x0058500c01007387 */ /* 0x000ff60000100a00 */
[----:B------:R-:W-:Y:S11]  /*75fd0*/  @!UPT UIADD3 URZ, URZ, URZ, URZ ;  /* 0x0000003f3f3ff290 */ /* 0x000ff6000fffe03f */
[----:B------:R0:W-:Y:S01]  /*75fe0*/  STL.64 [R1+0x1680], R24 ;  /* 0x0016801801007387 */ /* 0x0001e20000100a00 */
[----:B------:R-:W-:Y:S02]  /*75ff0*/  STL.64 [R1+0x1688], R26 ;  /* 0x0016881a01007387 */ /* 0x000fe40000100a00 */
[----:B------:R-:W-:Y:S02]  /*76000*/  STL.64 [R1+0x1670], R16 ;  /* 0x0016701001007387 */ /* 0x000fe40000100a00 */
[----:B------:R-:W-:Y:S02]  /*76010*/  STL.64 [R1+0x1678], R18 ;  /* 0x0016781201007387 */ /* 0x000fe40000100a00 */
[----:B0-----:R-:W-:Y:S02]  /*76020*/  IMAD.MOV.U32 R24, RZ, RZ, R11 ;  /* 0x000000ffff187224 */ /* 0x001fe400078e000b */
[----:B------:R-:W-:-:S05]  /*76030*/  IMAD.MOV.U32 R25, RZ, RZ, R10 ;  /* 0x000000ffff197224 */ /* 0x000fca00078e000a */
[----:B------:R-:W-:Y:S01]  /*76040*/  STL.64 [R1+0x58d8], R24 ;  /* 0x0058d81801007387 */ /* 0x000fe20000100a00 */
[----:B------:R0:W-:Y:S03]  /*76050*/  STL.64 [R1+0x5858], R8 ;  /* 0x0058580801007387 */ /* 0x0001e60000100a00 */
[----:B0-----:R-:W2:Y:S01]  /*76060*/  LDL.LU R8, [R1+0x8e0] ;  /* 0x0008e00001087983 */ /* 0x001ea20000300800 */
[----:B------:R-:W2:Y:S02]  /*76070*/  LDL.LU R9, [R1+0x8e4] ;  /* 0x0008e40001097983 */ /* 0x000ea40000300800 */
[----:B------:R-:W4:Y:S02]  /*76080*/  LDL.LU R10, [R1+0x8e8] ;  /* 0x0008e800010a7983 */ /* 0x000f240000300800 */
[----:B------:R-:W4:Y:S02]  /*76090*/  LDL.LU R11, [R1+0x8ec] ;  /* 0x0008ec00010b7983 */ /* 0x000f240000300800 */
[----:B------:R-:W-:-:S02]  /*760a0*/  IMAD.MOV.U32 R24, RZ, RZ, R15 ;  /* 0x000000ffff187224 */ /* 0x000fc400078e000f */
[----:B---3--:R-:W-:Y:S01]  /*760b0*/  IMAD.MOV.U32 R25, RZ, RZ, R5 ;  /* 0x000000ffff197224 */ /* 0x008fe200078e0005 */
[----:B------:R-:W3:Y:S01]  /*760c0*/  LDL.LU R15, [R1+0x596c] ;  /* 0x00596c00010f7983 */ /* 0x000ee20000300800 */
[----:B------:R-:W3:Y:S03]  /*760d0*/  LDL.LU R5, [R1+0x5968] ;  /* 0x0059680001057983 */ /* 0x000ee60000300800 */
[----:B------:R0:W-:Y:S02]  /*760e0*/  STL.64 [R1+0x58f0], R24 ;  /* 0x0058f01801007387 */ /* 0x0001e40000100a00 */
[----:B0-----:R-:W-:Y:S02]  /*760f0*/  IMAD.MOV.U32 R24, RZ, RZ, R4 ;  /* 0x000000ffff187224 */ /* 0x001fe400078e0004 */
[----:B------:R-:W-:Y:S01]  /*76100*/  IMAD.MOV.U32 R25, RZ, RZ, R3 ;  /* 0x000000ffff197224 */ /* 0x000fe200078e0003 */
[----:B------:R-:W3:Y:S01]  /*76110*/  LDL.LU R4, [R1+0x5964] ;  /* 0x0059640001047983 */ /* 0x000ee20000300800 */
[----:B------:R-:W3:Y:S03]  /*76120*/  LDL.LU R3, [R1+0x5960] ;  /* 0x0059600001037983 */ /* 0x000ee60000300800 */
[----:B------:R-:W-:Y:S04]  /*76130*/  STL.64 [R1+0x5908], R24 ;  /* 0x0059081801007387 */ /* 0x000fe80000100a00 */
[----:B----4-:R-:W-:Y:S01]  /*76140*/  STL.64 [R1+0x58b8], R10 ;  /* 0x0058b80a01007387 */ /* 0x010fe20000100a00 */
[----:B--2---:R0:W-:Y:S03]  /*76150*/  STL.64 [R1+0x58b0], R8 ;  /* 0x0058b00801007387 */ /* 0x0041e60000100a00 */
[----:B0-----:R-:W2:Y:S01]  /*76160*/  LDL.LU R8, [R1+0x930] ;  /* 0x0009300001087983 */ /* 0x001ea20000300800 */
[----:B------:R-:W2:Y:S02]  /*76170*/  LDL.LU R9, [R1+0x934] ;  /* 0x0009340001097983 */ /* 0x000ea40000300800 */
[----:B------:R-:W4:Y:S02]  /*76180*/  LDL.LU R10, [R1+0x938] ;  /* 0x00093800010a7983 */ /* 0x000f240000300800 */
[----:B------:R-:W4:Y:S02]  /*76190*/  LDL.LU R11, [R1+0x93c] ;  /* 0x00093c00010b7983 */ /* 0x000f240000300800 */
[----:B---3--:R-:W-:-:S02]  /*761a0*/  IMAD.MOV.U32 R24, RZ, RZ, R15 ;  /* 0x000000ffff187224 */ /* 0x008fc400078e000f */
[----:B------:R-:W-:-:S05]  /*761b0*/  IMAD.MOV.U32 R25, RZ, RZ, R14 ;  /* 0x000000ffff197224 */ /* 0x000fca00078e000e */
[----:B------:R-:W-:Y:S04]  /*761c0*/  STL.64 [R1+0x5920], R24 ;  /* 0x0059201801007387 */ /* 0x000fe80000100a00 */
[----:B----4-:R-:W-:Y:S01]  /*761d0*/  STL.64 [R1+0x58d0], R10 ;  /* 0x0058d00a01007387 */ /* 0x010fe20000100a00 */
        /* <DEDUP_REMOVED lines=14> */
[----:B------:R-:W2:Y:S02]  /*762c0*/  LDL.LU R5, [R1+0x5958] ;  /* 0x0059580001057983 */ /* 0x000ea40000300800 */
[----:B------:R-:W2:Y:S02]  /*762d0*/  LDL.LU R16, [R1+0xa00] ;  /* 0x000a000001107983 */ /* 0x000ea40000300800 */
[----:B------:R-:W2:Y:S01]  /*762e0*/  LDL.LU R17, [R1+0xa04] ;  /* 0x000a040001117983 */ /* 0x000ea20000300800 */
[----:B------:R-:W2:Y:S01]  /*762f0*/  LDL.LU R18, [R1+0xa08] ;  /* 0x000a080001127983 */ /* 0x000ea20000300800 */
[----:B------:R-:W2:Y:S02]  /*76300*/  LDL.LU R19, [R1+0xa0c] ;  /* 0x000a0c0001137983 */ /* 0x000ea40000300800 */
[----:B------:R0:W-:Y:S02]  /*76310*/  STL.64 [R1+0x5940], R12 ;  /* 0x0059400c01007387 */ /* 0x0001e40000100a00 */
[----:B------:R-:W4:Y:S01]  /*76320*/  LDL.64 R24, [R1+0xb0] ;  /* 0x0000b00001187983 */ /* 0x000f220000100a00 */
[----:B0-----:R-:W2:Y:S04]  /*76330*/  LDL.64 R12, [R1+0x30] ;  /* 0x00003000010c7983 */ /* 0x001ea80000100a00 */
[----:B----4-:R0:W-:Y:S04]  /*76340*/  STL.64 [R1+0x5938], R24 ;  /* 0x0059381801007387 */ /* 0x0101e80000100a00 */
        /* <DEDUP_REMOVED lines=32> */
[----:B------:R-:W-:Y:S02]  /*76550*/  STL.64 [R1+0x1668], R18 ;  /* 0x0016681201007387 */ /* 0x000fe40000100a00 */
[----:B------:R-:W0:Y:S04]  /*76560*/  LDSM.16.MT88.4 R16, [R3+0x10280] ;  /* 0x010280000310783b */ /* 0x000e280000004200 */
[----:B0-----:R-:W-:Y:S01]  /*76570*/  STL.64 [R1+0x5778], R18 ;  /* 0x0057781201007387 */ /* 0x001fe20000100a00 */
[----:B------:R0:W-:Y:S02]  /*76580*/  STL.64 [R1+0x5770], R16 ;  /* 0x0057701001007387 */ /* 0x0001e40000100a00 */
[----:B------:R-:W-:Y:S02]  /*76590*/  STL.64 [R1+0x17e0], R24 ;  /* 0x0017e01801007387 */ /* 0x000fe40000100a00 */
[----:B------:R1:W-:Y:S02]  /*765a0*/  STL.64 [R1+0x17e8], R26 ;  /* 0x0017e81a01007387 */ /* 0x0003e40000100a00 */
[----:B0-----:R-:W-:-:S02]  /*765b0*/  IMAD.MOV.U32 R16, RZ, RZ, R2 ;  /* 0x000000ffff107224 */ /* 0x001fc400078e0002 */
[----:B------:R-:W-:Y:S01]  /*765c0*/  IMAD.MOV.U32 R17, RZ, RZ, R0 ;  /* 0x000000ffff117224 */ /* 0x000fe200078e0000 */
[----:B-1----:R-:W3:Y:S01]  /*765d0*/  LDL.LU.64 R26, [R1+0x5950] ;  /* 0x00595000011a7983 */ /* 0x002ee20000300a00 */
[----:B------:R-:W3:Y:S02]  /*765e0*/  LDL.LU.64 R24, [R1+0x5948] ;  /* 0x0059480001187983 */ /* 0x000ee40000300a00 */
[----:B------:R-:W-:Y:S02]  /*765f0*/  IMAD.MOV.U32 R2, RZ, RZ, R12 ;  /* 0x000000ffff027224 */ /* 0x000fe400078e000c */
[----:B------:R-:W-:Y:S02]  /*76600*/  IMAD.MOV.U32 R0, RZ, RZ, R13 ;  /* 0x000000ffff007224 */ /* 0x000fe400078e000d */
[----:B------:R-:W3:Y:S02]  /*76610*/  LDL.LU.64 R12, [R1+0x5940] ;  /* 0x00594000010c7983 */ /* 0x000ee40000300a00 */
        /* <DEDUP_REMOVED lines=49> */
[----:B0-----:R-:W3:Y:S01]  /*76930*/  LDL.LU.64 R26, [R1+0x58a8] ;  /* 0x0058a800011a7983 */ /* 0x001ee20000300a00 */
[----:B------:R-:W3:Y:S02]  /*76940*/  LDL.LU.64 R24, [R1+0x58a0] ;  /* 0x0058a00001187983 */ /* 0x000ee40000300a00 */
[----:B------:R-:W-:Y:S02]  /*76950*/  IMAD.MOV.U32 R4, RZ, RZ, R7 ;  /* 0x000000ffff047224 */ /* 0x000fe400078e0007 */
[----:B------:R-:W-:-:S07]  /*76960*/  IMAD.MOV.U32 R5, RZ, RZ, R6 ;  /* 0x000000ffff057224 */ /* 0x000fce00078e0006 */
[C---:B---3--:R-:W-:Y:S01]  /*76970*/  HMMA.16816.F32.BF16 R4, R20.reuse, R4, R24 ;  /* 0x000000041404723c */ /* 0x048fe20000041818 */
[----:B------:R-:W3:Y:S01]  /*76980*/  LDL.LU.64 R26, [R1+0x5898] ;  /* 0x00589800011a7983 */ /* 0x000ee20000300a00 */
[----:B------:R-:W3:Y:S11]  /*76990*/  LDL.LU.64 R24, [R1+0x5890] ;  /* 0x0058900001187983 */ /* 0x000ef60000300a00 */
[----:B------:R-:W-:Y:S10]  /*769a0*/  @!UPT UIADD3 URZ, URZ, URZ, URZ ;  /* 0x0000003f3f3ff290 */ /* 0x000ff4000fffe03f */
[----:B------:R-:W-:Y:S01]  /*769b0*/  STL.64 [R1+0x1760], R4 ;  /* 0x0017600401007387 */ /* 0x000fe20000100a00 */
        /* <DEDUP_REMOVED lines=13> */
[----:B--2---:R-:W-:Y:S01]  /*76a90*/  STL.64 [R1+0x5880], R6 ;  /* 0x0058800601007387 */ /* 0x004fe20000100a00 */
[----:B------:R-:W-:Y:S02]  /*76aa0*/  STL.64 [R1+0x5878], R4 ;  /* 0x0058780401007387 */ /* 0x000fe40000100a00 */
[----:B----4-:R-:W-:Y:S02]  /*76ab0*/  STL.64 [R1+0x5868], R10 ;  /* 0x0058680a01007387 */ /* 0x010fe40000100a00 */
[----:B------:R0:W-:Y:S02]  /*76ac0*/  STL.64 [R1+0x5860], R8 ;  /* 0x0058600801007387 */ /* 0x0001e40000100a00 */
[----:B0-----:R-:W2:Y:S04]  /*76ad0*/  LDL.64 R8, [R1+0x10] ;  /* 0x0000100001087983 */ /* 0x001ea80000100a00 */
[----:B--2---:R0:W-:Y:S04]  /*76ae0*/  STL.64 [R1+0x5888], R8 ;  /* 0x0058880801007387 */ /* 0x0041e80000100a00 */
[----:B0-----:R-:W3:Y:S01]  /*76af0*/  LDL.LU R8, [R1+0x8b0] ;  /* 0x0008b00001087983 */ /* 0x001ee20000300800 */
[----:B------:R-:W3:Y:S02]  /*76b00*/  LDL.LU R9, [R1+0x8b4] ;  /* 0x0008b40001097983 */ /* 0x000ee40000300800 */
[----:B------:R-:W3:Y:S02]  /*76b10*/  LDL.LU R10, [R1+0x8b8] ;  /* 0x0008b800010a7983 */ /* 0x000ee40000300800 */
[----:B------:R-:W3:Y:S01]  /*76b20*/  LDL.LU R11, [R1+0x8bc] ;  /* 0x0008bc00010b7983 */ /* 0x000ee20000300800 */
[----:B------:R-:W2:Y:S01]  /*76b30*/  LDL.64 R12, [R1] ;  /* 0x00000000010c7983 */ /* 0x000ea20000100a00 */
[----:B------:R-:W-:Y:S02]  /*76b40*/  STL.64 [R1+0x5788], R16 ;  /* 0x0057881001007387 */ /* 0x000fe40000100a00 */
[----:B------:R-:W4:Y:S02]  /*76b50*/  LDL.LU R20, [R1+0x820] ;  /* 0x0008200001147983 */ /* 0x000f240000300800 */
[----:B------:R-:W4:Y:S01]  /*76b60*/  LDL.LU R21, [R1+0x824] ;  /* 0x0008240001157983 */ /* 0x000f220000300800 */
[----:B------:R-:W2:Y:S01]  /*76b70*/  LDL.LU R22, [R1+0x828] ;  /* 0x0008280001167983 */ /* 0x000ea20000300800 */
[----:B------:R-:W2:Y:S03]  /*76b80*/  LDL.LU R23, [R1+0x82c] ;  /* 0x00082c0001177983 */ /* 0x000ea60000300800 */
[----:B--2---:R-:W-:Y:S01]  /*76b90*/  STL.64 [R1+0x5838], R22 ;  /* 0x0058381601007387 */ /* 0x004fe20000100a00 */
[----:B----4-:R0:W-:Y:S03]  /*76ba0*/  STL.64 [R1+0x5830], R20 ;  /* 0x0058301401007387 */ /* 0x0101e60000100a00 */
[----:B0-----:R-:W2:Y:S01]  /*76bb0*/  LDL.LU R20, [R1+0x840] ;  /* 0x0008400001147983 */ /* 0x001ea20000300800 */
[----:B------:R-:W2:Y:S02]  /*76bc0*/  LDL.LU R21, [R1+0x844] ;  /* 0x0008440001157983 */ /* 0x000ea40000300800 */
[----:B------:R-:W4:Y:S02]  /*76bd0*/  LDL.LU R22, [R1+0x848] ;  /* 0x0008480001167983 */ /* 0x000f240000300800 */
[----:B------:R-:W4:Y:S02]  /*76be0*/  LDL.LU R23, [R1+0x84c] ;  /* 0x00084c0001177983 */ /* 0x000f240000300800 */
[----:B------:R-:W-:-:S02]  /*76bf0*/  IMAD.MOV.U32 R16, RZ, RZ, R15 ;  /* 0x000000ffff107224 */ /* 0x000fc400078e000f */
[----:B------:R-:W-:Y:S02]  /*76c00*/  IMAD.MOV.U32 R17, RZ, RZ, R14 ;  /* 0x000000ffff117224 */ /* 0x000fe400078e000e */
[----:B------:R-:W-:Y:S02]  /*76c10*/  IMAD.MOV.U32 R4, RZ, RZ, R29 ;  /* 0x000000ffff047224 */ /* 0x000fe400078e001d */
[----:B------:R-:W-:Y:S01]  /*76c20*/  IMAD.MOV.U32 R5, RZ, RZ, R28 ;  /* 0x000000ffff057224 */ /* 0x000fe200078e001c */
[----:B----4-:R-:W-:Y:S01]  /*76c30*/  STL.64 [R1+0x5848], R22 ;  /* 0x0058481601007387 */ /* 0x010fe20000100a00 */
[----:B--2---:R0:W-:Y:S03]  /*76c40*/  STL.64 [R1+0x5840], R20 ;  /* 0x0058401401007387 */ /* 0x0041e60000100a00 */
[----:B0-----:R-:W2:Y:S01]  /*76c50*/  LDL.LU R20, [R1+0x860] ;  /* 0x0008600001147983 */ /* 0x001ea20000300800 */
[----:B------:R-:W2:Y:S02]  /*76c60*/  LDL.LU R21, [R1+0x864] ;  /* 0x0008640001157983 */ /* 0x000ea40000300800 */
[----:B------:R-:W2:Y:S02]  /*76c70*/  LDL.LU R22, [R1+0x868] ;  /* 0x0008680001167983 */ /* 0x000ea40000300800 */
[----:B------:R-:W2:Y:S01]  /*76c80*/  LDL.LU R23, [R1+0x86c] ;  /* 0x00086c0001177983 */ /* 0x000ea20000300800 */
[----:B------:R0:W-:Y:S04]  /*76c90*/  STL.64 [R1+0x5808], R16 ;  /* 0x0058081001007387 */ /* 0x0001e80000100a00 */
[----:B0-----:R-:W4:Y:S01]  /*76ca0*/  LDL.LU R16, [R1+0x7f0] ;  /* 0x0007f00001107983 */ /* 0x001f220000300800 */
[----:B------:R-:W4:Y:S02]  /*76cb0*/  LDL.LU R17, [R1+0x7f4] ;  /* 0x0007f40001117983 */ /* 0x000f240000300800 */
[----:B------:R-:W2:Y:S02]  /*76cc0*/  LDL.LU R18, [R1+0x7f8] ;  /* 0x0007f80001127983 */ /* 0x000ea40000300800 */
[----:B------:R-:W2:Y:S01]  /*76cd0*/  LDL.LU R19, [R1+0x7fc] ;  /* 0x0007fc0001137983 */ /* 0x000ea20000300800 */
[C---:B---3--:R-:W-:Y:S01]  /*76ce0*/  HMMA.16816.F32.BF16 R4, R24.reuse, R4, R8 ;  /* 0x000000041804723c */ /* 0x048fe20000041808 */
[----:B--2---:R-:W-:Y:S01]  /*76cf0*/  STL.64 [R1+0x5818], R18 ;  /* 0x0058181201007387 */ /* 0x004fe20000100a00 */
[----:B----4-:R-:W-:Y:S02]  /*76d00*/  STL.64 [R1+0x5810], R16 ;  /* 0x0058101001007387 */ /* 0x010fe40000100a00 */
[----:B------:R-:W2:Y:S11]  /*76d10*/  LDL.LU.64 R8, [R1+0x5888] ;  /* 0x0058880001087983 */ /* 0x000eb60000300a00 */
[----:B------:R-:W-:Y:S08]  /*76d20*/  @!UPT UIADD3 URZ, URZ, URZ, URZ ;  /* 0x0000003f3f3ff290 */ /* 0x000ff0000fffe03f */
[----:B------:R-:W-:Y:S01]  /*76d30*/  STL.64 [R1+0x1640], R4 ;  /* 0x0016400401007387 */ /* 0x000fe20000100a00 */
[----:B------:R0:W-:Y:S04]  /*76d40*/  STL.64 [R1+0x1648], R6 ;  /* 0x0016480601007387 */ /* 0x0001e80000100a00 */
[----:B0-----:R-:W2:Y:S01]  /*76d50*/  LDL.LU.64 R6, [R1+0x5880] ;  /* 0x0058800001067983 */ /* 0x001ea20000300a00 */
[----:B------:R-:W2:Y:S02]  /*76d60*/  LDL.LU.64 R4, [R1+0x5878] ;  /* 0x0058780001047983 */ /* 0x000ea40000300a00 */
[----:B------:R-:W-:Y:S01]  /*76d70*/  IMAD.MOV.U32 R16, RZ, RZ, R2 ;  /* 0x000000ffff107224 */ /* 0x000fe200078e0002 */
[C---:B--2---:R-:W-:Y:S01]  /*76d80*/  HMMA.16816.F32.BF16 R4, R24.reuse, R8, R4 ;  /* 0x000000081804723c */ /* 0x044fe20000041804 */
[----:B------:R-:W-:Y:S11]  /*76d90*/  IMAD.MOV.U32 R2, RZ, RZ, R9 ;  /* 0x000000ffff027224 */ /* 0x000ff600078e0009 */
[----:B------:R-:W-:Y:S11]  /*76da0*/  @!UPT UIADD3 URZ, URZ, URZ, URZ ;  /* 0x0000003f3f3ff290 */ /* 0x000ff6000fffe03f */
[----:B------:R0:W-:Y:S01]  /*76db0*/  STL.64 [R1+0x1630], R4 ;  /* 0x0016300401007387 */ /* 0x0001e20000100a00 */
[----:B------:R1:W-:Y:S03]  /*76dc0*/  STL.64 [R1+0x1638], R6 ;  /* 0x0016380601007387 */ /* 0x0003e60000100a00 */
[----:B0-----:R-:W2:Y:S01]  /*76dd0*/  LDL.LU.64 R4, [R1+0x5870] ;  /* 0x0058700001047983 */ /* 0x001ea20000300a00 */
[----:B-1----:R-:W-:Y:S02]  /*76de0*/  IMAD.MOV.U32 R7, RZ, RZ, R8 ;  /* 0x000000ffff077224 */ /* 0x002fe400078e0008 */
        /* <DEDUP_REMOVED lines=11> */
[C---:B----4-:R-:W-:Y:S11]  /*76ea0*/  HMMA.16816.F32.BF16 R20, R24.reuse, R12, R20 ;  /* 0x0000000c1814723c */ /* 0x050ff60000041814 */
[----:B------:R-:W-:Y:S11]  /*76eb0*/  @!UPT UIADD3 URZ, URZ, URZ, URZ ;  /* 0x0000003f3f3ff290 */ /* 0x000ff6000fffe03f */
[----:B------:R-:W-:Y:S01]  /*76ec0*/  @!UPT UIADD3 URZ, URZ, URZ, URZ ;  /* 0x0000003f3f3ff290 */ /* 0x000fe2000fffe03f */
[----:B------:R-:W-:Y:S01]  /*76ed0*/  STL.64 [R1+0x1610], R20 ;  /* 0x0016101401007387 */ /* 0x000fe20000100a00 */
[----:B------:R0:W-:Y:S03]  /*76ee0*/  STL.64 [R1+0x1618], R22 ;  /* 0x0016181601007387 */ /* 0x0001e60000100a00 */
[----:B0-----:R-:W3:Y:S01]  /*76ef0*/  LDL.LU.64 R22, [R1+0x5848] ;  /* 0x0058480001167983 */ /* 0x001ee20000300a00 */
[----:B------:R-:W3:Y:S02]  /*76f00*/  LDL.LU.64 R20, [R1+0x5840] ;  /* 0x0058400001147983 */ /* 0x000ee40000300a00 */
[----:B------:R0:W-:Y:S02]  /*76f10*/  STL.64 [R1+0x57a8], R12 ;  /* 0x0057a80c01007387 */ /* 0x0001e40000100a00 */
        /* <DEDUP_REMOVED lines=16> */
[----:B------:R-:W-:Y:S02]  /*77020*/  STL.64 [R1+0x5800], R8 ;  /* 0x0058000801007387 */ /* 0x000fe40000100a00 */
[----:B------:R-:W-:Y:S01]  /*77030*/  IMAD.MOV.U32 R17, RZ, RZ, R0 ;  /* 0x000000ffff117224 */ /* 0x000fe200078e0000 */
[C---:B---3--:R-:W-:Y:S11]  /*77040*/  HMMA.16816.F32.BF16 R20, R24.reuse, R4, R20 ;  /* 0x000000041814723c */ /* 0x048ff60000041814 */
[----:B------:R-:W-:Y:S11]  /*77050*/  @!UPT UIADD3 URZ, URZ, URZ, URZ ;  /* 0x0000003f3f3ff290 */ /* 0x000ff6000fffe03f */
[----:B------:R-:W-:Y:S01]  /*77060*/  @!UPT UIADD3 URZ, URZ, URZ, URZ ;  /* 0x0000003f3f3ff290 */ /* 0x000fe2000fffe03f */
[----:B------:R-:W-:Y:S01]  /*77070*/  STL.64 [R1+0x15f0], R20 ;  /* 0x0015f01401007387 */ /* 0x000fe20000100a00 */
[----:B------:R-:W-:Y:S02]  /*77080*/  STL.64 [R1+0x15f8], R22 ;  /* 0x0015f81601007387 */ /* 0x000fe40000100a00 */
[----:B------:R-:W0:Y:S01]  /*77090*/  LDSM.16.MT88.4 R20, [R3+0x10300] ;  /* 0x010300000314783b */ /* 0x000e220000004200 */
[C---:B--2---:R-:W-:Y:S01]  /*770a0*/  HMMA.16816.F32.BF16 R16, R24.reuse, R16, R12 ;  /* 0x000000101810723c */ /* 0x044fe2000004180c */
[----:B------:R-:W-:Y:S04]  /*770b0*/  STL [R1+0x56fc], R3 ;  /* 0x0056fc0301007387 */ /* 0x000fe80000100800 */
[----:B0-----:R-:W-:Y:S01]  /*770c0*/  STL.64 [R1+0x5620], R22 ;  /* 0x0056201601007387 */ /* 0x001fe20000100a00 */
[----:B------:R0:W-:Y:S03]  /*770d0*/  STL.64 [R1+0x5618], R20 ;  /* 0x0056181401007387 */ /* 0x0001e60000100a00 */
[----:B0-----:R-:W2:Y:S01]  /*770e0*/  LDL.64 R20, [R1+0xc0] ;  /* 0x0000c00001147983 */ /* 0x001ea20000100a00 */
[----:B------:R-:W3:Y:S02]  /*770f0*/  LDL.LU.64 R14, [R1+0x5828] ;  /* 0x00582800010e7983 */ /* 0x000ee40000300a00 */
[----:B------:R-:W3:Y:S11]  /*77100*/  LDL.LU.64 R12, [R1+0x5820] ;  /* 0x00582000010c7983 */ /* 0x000ef60000300a00 */
[----:B------:R-:W-:Y:S01]  /*77110*/  STL.64 [R1+0x1750], R16 ;  /* 0x0017501001007387 */ /* 0x000fe20000100a00 */
[----:B------:R0:W-:Y:S04]  /*77120*/  STL.64 [R1+0x1758], R18 ;  /* 0x0017581201007387 */ /* 0x0001e80000100a00 */
[----:B0-----:R-:W2:Y:S01]  /*77130*/  LDL.LU.64 R18, [R1+0x5818] ;  /* 0x0058180001127983 */ /* 0x001ea20000300a00 */
        /* <DEDUP_REMOVED lines=9> */
[----:B------:R-:W-:Y:S02]  /*771d0*/  STL [R1+0x5704], R0 ;  /* 0x0057040001007387 */ /* 0x000fe40000100800 */
[----:B------:R-:W-:Y:S02]  /*771e0*/  STL [R1+0x5700], R6 ;  /* 0x0057000601007387 */ /* 0x000fe40000100800 */
[----:B------:R-:W-:Y:S02]  /*771f0*/  STL.64 [R1+0x57f8], R4 ;  /* 0x0057f80401007387 */ /* 0x000fe40000100a00 */
[----:B------:R-:W2:Y:S01]  /*77200*/  LDL.LU R20, [R1+0x250] ;  /* 0x0002500001147983 */ /* 0x000ea20000300800 */
[----:B---3--:R-:W-:Y:S11]  /*77210*/  HMMA.16816.F32.BF16 R12, R24, R16, R12 ;  /* 0x00000010180c723c */ /* 0x008ff6000004180c */
[----:B------:R-:W-:Y:S11]  /*77220*/  @!UPT UIADD3 URZ, URZ, URZ, URZ ;  /* 0x0000003f3f3ff290 */ /* 0x000ff6000fffe03f */
[----:B------:R-:W-:Y:S01]  /*77230*/  @!UPT UIADD3 URZ, URZ, URZ, URZ ;  /* 0x0000003f3f3ff290 */ /* 0x000fe2000fffe03f */
[----:B------:R-:W-:Y:S01]  /*77240*/  STL.64 [R1+0x15e0], R12 ;  /* 0x0015e00c01007387 */ /* 0x000fe20000100a00 */
[----:B------:R-:W-:Y:S02]  /*77250*/  STL.64 [R1+0x15e8], R14 ;  /* 0x0015e80e01007387 */ /* 0x000fe40000100a00 */
[----:B------:R-:W2:Y:S02]  /*77260*/  LDL.LU R21, [R1+0x254] ;  /* 0x0002540001157983 */ /* 0x000ea40000300800 */
[----:B------:R-:W3:Y:S01]  /*77270*/  LDL.LU R22, [R1+0x258] ;  /* 0x0002580001167983 */ /* 0x000ee20000300800 */
[----:B------:R-:W3:Y:S04]  /*77280*/  LDL.LU R23, [R1+0x25c] ;  /* 0x00025c0001177983 */ /* 0x000ee80000300800 */
        /* <DEDUP_REMOVED lines=17> */
[----:B------:R-:W2:Y:S02]  /*773a0*/  LDL.64 R16, [R1+0x50] ;  /* 0x0000500001107983 */ /* 0x000ea40000100a00 */
[----:B0-----:R-:W-:Y:S02]  /*773b0*/  IMAD.MOV.U32 R20, RZ, RZ, R7 ;  /* 0x000000ffff147224 */ /* 0x001fe400078e0007 */
        /* <DEDUP_REMOVED lines=13> */
[----:B------:R-:W3:Y:S01]  /*77490*/  LDL.LU R8, [R1+0x610] ;  /* 0x0006100001087983 */ /* 0x000ee20000300800 */
[----:B------:R-:W3:Y:S02]  /*774a0*/  LDL.LU R9, [R1+0x614] ;  /* 0x0006140001097983 */ /* 0x000ee40000300800 */
[----:B------:R-:W3:Y:S02]  /*774b0*/  LDL.LU R10, [R1+0x618] ;  /* 0x00061800010a7983 */ /* 0x000ee40000300800 */
[----:B------:R-:W3:Y:S01]  /*774c0*/  LDL.LU R11, [R1+0x61c] ;  /* 0x00061c00010b7983 */ /* 0x000ee20000300800 */
[----:B------:R-:W3:Y:S04]  /*774d0*/  LDL.64 R4, [R1+0xa0] ;  /* 0x0000a00001047983 */ /* 0x000ee80000100a00 */
[----:B--2---:R-:W-:Y:S01]  /*774e0*/  STL.64 [R1+0x57b8], R14 ;  /* 0x0057b80e01007387 */ /* 0x004fe20000100a00 */
[----:B----4-:R0:W-:Y:S03]  /*774f0*/  STL.64 [R1+0x57b0], R12 ;  /* 0x0057b00c01007387 */ /* 0x0101e60000100a00 */
[----:B0-----:R-:W2:Y:S04]  /*77500*/  LDL.64 R12, [R1+0x70] ;  /* 0x00007000010c7983 */ /* 0x001ea80000100a00 */
[----:B--2---:R0:W-:Y:S04]  /*77510*/  STL.64 [R1+0x57c8], R12 ;  /* 0x0057c80c01007387 */ /* 0x0041e80000100a00 */
[----:B0-----:R-:W2:Y:S04]  /*77520*/  LDL.64 R12, [R1+0x80] ;  /* 0x00008000010c7983 */ /* 0x001ea80000100a00 */
[----:B--2---:R0:W-:Y:S01]  /*77530*/  STL.64 [R1+0x57e0], R12 ;  /* 0x0057e00c01007387 */ /* 0x0041e20000100a00 */
[----:B------:R-:W2:Y:S03]  /*77540*/  LDL.64 R16, [R1+0x60] ;  /* 0x0000600001107983 */ /* 0x000ea60000100a00 */
[----:B0-----:R-:W4:Y:S04]  /*77550*/  LDL.64 R12, [R1+0x90] ;  /* 0x00009000010c7983 */ /* 0x001f280000100a00 */
        /* <DEDUP_REMOVED lines=20> */
[----:B------:R-:W-:Y:S01]  /*776a0*/  IMAD.MOV.U32 R7, RZ, RZ, R5 ;  /* 0x000000ffff077224 */ /* 0x000fe200078e0005 */
[----:B0-----:R-:W3:Y:S01]  /*776b0*/  LDL.LU R20, [R1+0x5c0] ;  /* 0x0005c00001147983 */ /* 0x001ee20000300800 */
[----:B------:R-:W3:Y:S02]  /*776c0*/  LDL.LU R21, [R1+0x5c4] ;  /* 0x0005c40001157983 */ /* 0x000ee40000300800 */
[----:B------:R-:W3:Y:S02]  /*776d0*/  LDL.LU R22, [R1+0x5c8] ;  /* 0x0005c80001167983 */ /* 0x000ee40000300800 */
[----:B------:R-:W3:Y:S03]  /*776e0*/  LDL.LU R23, [R1+0x5cc] ;  /* 0x0005cc0001177983 */ /* 0x000ee60000300800 */
[----:B------:R0:W-:Y:S01]  /*776f0*/  STL.64 [R1+0x15d0], R8 ;  /* 0x0015d00801007387 */ /* 0x0001e20000100a00 */
[----:B------:R1:W-:Y:S02]  /*77700*/  STL.64 [R1+0x15d8], R10 ;  /* 0x0015d80a01007387 */ /* 0x0003e40000100a00 */
[----:B----4-:R-:W-:Y:S01]  /*77710*/  IMAD.MOV.U32 R28, RZ, RZ, R12 ;  /* 0x000000ffff1c7224 */ /* 0x010fe200078e000c */
[----:B0-----:R-:W4:Y:S01]  /*77720*/  LDL.LU.64 R8, [R1+0x5800] ;  /* 0x0058000001087983 */ /* 0x001f220000300a00 */
[----:B-1----:R-:W-:-:S02]  /*77730*/  IMAD.MOV.U32 R10, RZ, RZ, R4 ;  /* 0x000000ffff0a7224 */ /* 0x002fc400078e0004 */
[----:B------:R-:W3:Y:S03]  /*77740*/  LDL.LU.64 R4, [R1+0x57f8] ;  /* 0x0057f80001047983 */ /* 0x000ee60000300a00 */
[----:B------:R-:W-:Y:S01]  /*77750*/  STL [R1+0x5708], R10 ;  /* 0x0057080a01007387 */ /* 0x000fe20000100800 */
        /* <DEDUP_REMOVED lines=27> */
[----:B------:R-:W-:Y:S01]  /*77910*/  STL.64 [R1+0x5748], R6 ;  /* 0x0057480601007387 */ /* 0x000fe20000100a00 */
        /* <DEDUP_REMOVED lines=69> */
[----:B------:R0:W-:Y:S02]  /*77d70*/  STL.64 [R1+0x55f8], R12 ;  /* 0x0055f80c01007387 */ /* 0x0001e40000100a00 */
[----:B0-----:R-:W3:Y:S01]  /*77d80*/  LDL.64 R12, [R1+0x10] ;  /* 0x00001000010c7983 */ /* 0x001ee20000100a00 */
[C---:B----4-:R-:W-:Y:S03]  /*77d90*/  HMMA.16816.F32.BF16 R20, R16.reuse, R8, R20 ;  /* 0x000000081014723c */ /* 0x050fe60000041814 */
[----:B---3--:R-:W-:Y:S11]  /*77da0*/  STL.64 [R1+0x5600], R12 ;  /* 0x0056000c01007387 */ /* 0x008ff60000100a00 */
[----:B------:R-:W-:Y:S09]  /*77db0*/  @!UPT UIADD3 URZ, URZ, URZ, URZ ;  /* 0x0000003f3f3ff290 */ /* 0x000ff2000fffe03f */
[----:B------:R-:W-:Y:S01]  /*77dc0*/  STL.64 [R1+0x1520], R20 ;  /* 0x0015201401007387 */ /* 0x000fe20000100a00 */
[----:B------:R0:W-:Y:S03]  /*77dd0*/  STL.64 [R1+0x1528], R22 ;  /* 0x0015281601007387 */ /* 0x0001e60000100a00 */
[----:B0-----:R-:W2:Y:S01]  /*77de0*/  LDL.LU.64 R22, [R1+0x5718] ;  /* 0x0057180001167983 */ /* 0x001ea20000300a00 */
[----:B------:R-:W2:Y:S02]  /*77df0*/  LDL.LU.64 R20, [R1+0x5710] ;  /* 0x0057100001147983 */ /* 0x000ea40000300a00 */
[----:B------:R-:W-:Y:S01]  /*77e00*/  STL.64 [R1+0x56c0], R8 ;  /* 0x0056c00801007387 */ /* 0x000fe20000100a00 */
[----:B--2---:R-:W-:Y:S11]  /*77e10*/  HMMA.16816.F32.BF16 R20, R16, R4, R20 ;  /* 0x000000041014723c */ /* 0x004ff60000041814 */
[----:B------:R-:W-:Y:S11]  /*77e20*/  @!UPT UIADD3 URZ, URZ, URZ, URZ ;  /* 0x0000003f3f3ff290 */ /* 0x000ff6000fffe03f */
[----:B------:R-:W-:Y:S01]  /*77e30*/  @!UPT UIADD3 URZ, URZ, URZ, URZ ;  /* 0x0000003f3f3ff290 */ /* 0x000fe2000fffe03f */
[----:B------:R0:W-:Y:S01]  /*77e40*/  STL.64 [R1+0x1500], R20 ;  /* 0x0015001401007387 */ /* 0x0001e20000100a00 */
[----:B------:R1:W-:Y:S03]  /*77e50*/  STL.64 [R1+0x1508], R22 ;  /* 0x0015081601007387 */ /* 0x0003e60000100a00 */
[----:B0-----:R-:W2:Y:S01]  /*77e60*/  LDL.LU R20, [R1+0x240] ;  /* 0x0002400001147983 */ /* 0x001ea20000300800 */
[----:B------:R-:W2:Y:S02]  /*77e70*/  LDL.LU R21, [R1+0x244] ;  /* 0x0002440001157983 */ /* 0x000ea40000300800 */
[----:B-1----:R-:W3:Y:S02]  /*77e80*/  LDL.LU R22, [R1+0x248] ;  /* 0x0002480001167983 */ /* 0x002ee40000300800 */
[----:B------:R-:W3:Y:S02]  /*77e90*/  LDL.LU R23, [R1+0x24c] ;  /* 0x00024c0001177983 */ /* 0x000ee40000300800 */
[----:B------:R-:W-:-:S02]  /*77ea0*/  IMAD.MOV.U32 R12, RZ, RZ, R25 ;  /* 0x000000ffff0c7224 */ /* 0x000fc400078e0019 */
[----:B------:R-:W-:Y:S01]  /*77eb0*/  IMAD.MOV.U32 R13, RZ, RZ, R24 ;  /* 0x000000ffff0d7224 */ /* 0x000fe200078e0018 */
[----:B---3--:R-:W-:Y:S01]  /*77ec0*/  STL.64 [R1+0x5630], R22 ;  /* 0x0056301601007387 */ /* 0x008fe20000100a00 */
[----:B--2---:R0:W-:Y:S02]  /*77ed0*/  STL.64 [R1+0x5628], R20 ;  /* 0x0056281401007387 */ /* 0x0041e40000100a00 */
[----:B0-----:R-:W-:Y:S02]  /*77ee0*/  IMAD.MOV.U32 R20, RZ, RZ, R10 ;  /* 0x000000ffff147224 */ /* 0x001fe400078e000a */
[----:B------:R-:W-:Y:S01]  /*77ef0*/  IMAD.MOV.U32 R21, RZ, RZ, R0 ;  /* 0x000000ffff157224 */ /* 0x000fe200078e0000 */
[----:B------:R-:W2:Y:S01]  /*77f00*/  LDL.LU R10, [R1+0x5708] ;  /* 0x00570800010a7983 */ /* 0x000ea20000300800 */
[----:B------:R-:W3:Y:S03]  /*77f10*/  LDL.LU R0, [R1+0x5704] ;  /* 0x0057040001007983 */ /* 0x000ee60000300800 */
[----:B------:R0:W-:Y:S02]  /*77f20*/  STL.64 [R1+0x5640], R20 ;  /* 0x0056401401007387 */ /* 0x0001e40000100a00 */
[----:B0-----:R-:W-:-:S02]  /*77f30*/  IMAD.MOV.U32 R20, RZ, RZ, R15 ;  /* 0x000000ffff147224 */ /* 0x001fc400078e000f */
[----:B------:R-:W-:-:S05]  /*77f40*/  IMAD.MOV.U32 R21, RZ, RZ, R14 ;  /* 0x000000ffff157224 */ /* 0x000fca00078e000e */
[----:B------:R-:W-:Y:S01]  /*77f50*/  STL.64 [R1+0x5658], R20 ;  /* 0x0056581401007387 */ /* 0x000fe20000100a00 */
[----:B------:R0:W-:Y:S03]  /*77f60*/  STL.64 [R1+0x5638], R12 ;  /* 0x0056380c01007387 */ /* 0x0001e60000100a00 */
[----:B0-----:R-:W4:Y:S01]  /*77f70*/  LDL.LU R12, [R1+0x530] ;  /* 0x00053000010c7983 */ /* 0x001f220000300800 */
[----:B------:R-:W4:Y:S02]  /*77f80*/  LDL.LU R13, [R1+0x534] ;  /* 0x00053400010d7983 */ /* 0x000f240000300800 */
        /* <DEDUP_REMOVED lines=9> */
[----:B---3--:R-:W1:Y:S04]  /*78020*/  LDSM.16.MT88.4 R24, [R3+0x10380] ;  /* 0x010380000318783b */ /* 0x008e680000004200 */
[----:B0-----:R-:W2:Y:S01]  /*78030*/  LDL.LU R12, [R1+0x540] ;  /* 0x00054000010c7983 */ /* 0x001ea20000300800 */
[----:B------:R-:W2:Y:S02]  /*78040*/  LDL.LU R13, [R1+0x544] ;  /* 0x00054400010d7983 */ /* 0x000ea40000300800 */
[----:B------:R-:W3:Y:S02]  /*78050*/  LDL.LU R14, [R1+0x548] ;  /* 0x00054800010e7983 */ /* 0x000ee40000300800 */
[----:B------:R-:W3:Y:S02]  /*78060*/  LDL.LU R15, [R1+0x54c] ;  /* 0x00054c00010f7983 */ /* 0x000ee40000300800 */
[----:B------:R-:W-:-:S02]  /*78070*/  IMAD.MOV.U32 R20, RZ, RZ, R2 ;  /* 0x000000ffff147224 */ /* 0x000fc400078e0002 */
[----:B------:R-:W-:Y:S01]  /*78080*/  IMAD.MOV.U32 R21, RZ, RZ, R29 ;  /* 0x000000ffff157224 */ /* 0x000fe200078e001d */
[----:B------:R-:W4:Y:S04]  /*78090*/  LDL.LU R2, [R1+0x56f8] ;  /* 0x0056f80001027983 */ /* 0x000f280000300800 */
        /* <DEDUP_REMOVED lines=22> */
[----:B------:R-:W2:Y:S02]  /*78200*/  LDL.LU R11, [R1+0x59c] ;  /* 0x00059c00010b7983 */ /* 0x000ea40000300800 */
[----:B--2---:R-:W-:Y:S01]  /*78210*/  STL.64 [R1+0x56d0], R10 ;  /* 0x0056d00a01007387 */ /* 0x004fe20000100a00 */
[----:B------:R0:W-:Y:S02]  /*78220*/  STL.64 [R1+0x56c8], R8 ;  /* 0x0056c80801007387 */ /* 0x0001e40000100a00 */
[----:B0-----:R-:W-:-:S02]  /*78230*/  IMAD.MOV.U32 R8, RZ, RZ, R6 ;  /* 0x000000ffff087224 */ /* 0x001fc400078e0006 */
[----:B------:R-:W-:-:S05]  /*78240*/  IMAD.MOV.U32 R9, RZ, RZ, R0 ;  /* 0x000000ffff097224 */ /* 0x000fca00078e0000 */
[----:B------:R0:W-:Y:S01]  /*78250*/  STL.64 [R1+0x56e0], R8 ;  /* 0x0056e00801007387 */ /* 0x0001e20000100a00 */
        /* <DEDUP_REMOVED lines=23> */
[----:B------:R-:W2:Y:S02]  /*783d0*/  LDL.LU R14, [R1+0x588] ;  /* 0x00058800010e7983 */ /* 0x000ea40000300800 */
[----:B------:R-:W2:Y:S01]  /*783e0*/  LDL.LU R15, [R1+0x58c] ;  /* 0x00058c00010f7983 */ /* 0x000ea20000300800 */
[----:B------:R0:W-:Y:S04]  /*783f0*/  STL.64 [R1+0x55f0], R4 ;  /* 0x0055f00401007387 */ /* 0x0001e80000100a00 */
[----:B0-----:R-:W3:Y:S01]  /*78400*/  LDL.LU R4, [R1+0x200] ;  /* 0x0002000001047983 */ /* 0x001ee20000300800 */
[----:B------:R-:W3:Y:S02]  /*78410*/  LDL.LU R5, [R1+0x204] ;  /* 0x0002040001057983 */ /* 0x000ee40000300800 */
[----:B------:R-:W2:Y:S02]  /*78420*/  LDL.LU R6, [R1+0x208] ;  /* 0x0002080001067983 */ /* 0x000ea40000300800 */
[----:B------:R-:W2:Y:S01]  /*78430*/  LDL.LU R7, [R1+0x20c] ;  /* 0x00020c0001077983 */ /* 0x000ea20000300800 */
[C---:B------:R-:W-:Y:S01]  /*78440*/  HMMA.16816.F32.BF16 R20, R16.reuse, R8, R20 ;  /* 0x000000081014723c */ /* 0x040fe20000041814 */
[----:B------:R-:W-:Y:S01]  /*78450*/  IMAD.MOV.U32 R0, RZ, RZ, R9 ;  /* 0x000000ffff007224 */ /* 0x000fe200078e0009 */
[----:B--2---:R-:W-:Y:S01]  /*78460*/  STL.64 [R1+0x5610], R6 ;  /* 0x0056100601007387 */ /* 0x004fe20000100a00 */
[----:B---3--:R0:W-:Y:S03]  /*78470*/  STL.64 [R1+0x5608], R4 ;  /* 0x0056080401007387 */ /* 0x0081e60000100a00 */
[----:B0-----:R-:W2:Y:S01]  /*78480*/  LDL.LU R4, [R1+0x230] ;  /* 0x0002300001047983 */ /* 0x001ea20000300800 */
[----:B------:R-:W2:Y:S02]  /*78490*/  LDL.LU R5, [R1+0x234] ;  /* 0x0002340001057983 */ /* 0x000ea40000300800 */
[----:B------:R-:W2:Y:S02]  /*784a0*/  LDL.LU R6, [R1+0x238] ;  /* 0x0002380001067983 */ /* 0x000ea40000300800 */
[----:B------:R-:W2:Y:S01]  /*784b0*/  LDL.LU R7, [R1+0x23c] ;  /* 0x00023c0001077983 */ /* 0x000ea20000300800 */
[----:B-1----:R-:W-:Y:S01]  /*784c0*/  STL.64 [R1+0x5530], R26 ;  /* 0x0055301a01007387 */ /* 0x002fe20000100a00 */
[----:B------:R0:W-:Y:S03]  /*784d0*/  STL.64 [R1+0x5528], R24 ;  /* 0x0055281801007387 */ /* 0x0001e60000100a00 */
[----:B0-----:R-:W3:Y:S01]  /*784e0*/  LDL.64 R24, [R1+0x40] ;  /* 0x0000400001187983 */ /* 0x001ee20000100a00 */
[----:B------:R0:W-:Y:S06]  /*784f0*/  STL [R1+0x4df0], R3 ;  /* 0x004df00301007387 */ /* 0x0001ec0000100800 */
[----:B------:R-:W-:Y:S02]  /*78500*/  STL.64 [R1+0x14f0], R20 ;  /* 0x0014f01401007387 */ /* 0x000fe40000100a00 */
[----:B------:R1:W-:Y:S02]  /*78510*/  STL.64 [R1+0x14f8], R22 ;  /* 0x0014f81601007387 */ /* 0x0003e40000100a00 */
[----:B0-----:R-:W-:Y:S01]  /*78520*/  IMAD.MOV.U32 R3, RZ, RZ, R8 ;  /* 0x000000ffff037224 */ /* 0x001fe200078e0008 */
[----:B-1----:R-:W2:Y:S01]  /*78530*/  LDL.LU.64 R22, [R1+0x56f0] ;  /* 0x0056f00001167983 */ /* 0x002ea20000300a00 */
        /* <DEDUP_REMOVED lines=66> */
[----:B0-----:R-:W3:Y:S01]  /*78960*/  LDL.64 R16, [R1] ;  /* 0x0000000001107983 */ /* 0x001ee20000100a00 */
[----:B------:R0:W-:Y:S03]  /*78970*/  STL.64 [R1+0x5540], R24 ;  /* 0x0055401801007387 */ /* 0x0001e60000100a00 */
[----:B0-----:R-:W3:Y:S01]  /*78980*/  LDL.LU R24, [R1+0x220] ;  /* 0x0002200001187983 */ /* 0x001ee20000300800 */
[----:B------:R-:W3:Y:S02]  /*78990*/  LDL.LU R25, [R1+0x224] ;  /* 0x0002240001197983 */ /* 0x000ee40000300800 */
[----:B------:R-:W3:Y:S02]  /*789a0*/  LDL.LU R26, [R1+0x228] ;  /* 0x00022800011a7983 */ /* 0x000ee40000300800 */
[----:B------:R-:W3:Y:S01]  /*789b0*/  LDL.LU R27, [R1+0x22c] ;  /* 0x00022c00011b7983 */ /* 0x000ee20000300800 */
[C---:B--2---:R-:W-:Y:S01]  /*789c0*/  HMMA.16816.F32.BF16 R12, R20.reuse, R12, R4 ;  /* 0x0000000c140c723c */ /* 0x044fe20000041804 */
[----:B------:R-:W2:Y:S01]  /*789d0*/  LDL.LU.64 R6, [R1+0x5610] ;  /* 0x0056100001067983 */ /* 0x000ea20000300a00 */
[----:B------:R-:W2:Y:S11]  /*789e0*/  LDL.LU.64 R4, [R1+0x5608] ;  /* 0x0056080001047983 */ /* 0x000eb60000300a00 */
[----:B------:R-:W-:Y:S10]  /*789f0*/  @!UPT UIADD3 URZ, URZ, URZ, URZ ;  /* 0x0000003f3f3ff290 */ /* 0x000ff4000fffe03f */
[----:B------:R0:W-:Y:S01]  /*78a00*/  STL.64 [R1+0x13a0], R12 ;  /* 0x0013a00c01007387 */ /* 0x0001e20000100a00 */
[----:B------:R-:W-:Y:S03]  /*78a10*/  STL.64 [R1+0x13a8], R14 ;  /* 0x0013a80e01007387 */ /* 0x000fe60000100a00 */
[----:B0-----:R-:W3:Y:S02]  /*78a20*/  LDL.LU.64 R12, [R1+0x5600] ;  /* 0x00560000010c7983 */ /* 0x001ee40000300a00 */
[----:B---3--:R-:W-:Y:S11]  /*78a30*/  HMMA.16816.F32.BF16 R24, R20, R12, R24 ;  /* 0x0000000c1418723c */ /* 0x008ff60000041818 */
[----:B------:R-:W-:Y:S11]  /*78a40*/  @!UPT UIADD3 URZ, URZ, URZ, URZ ;  /* 0x0000003f3f3ff290 */ /* 0x000ff6000fffe03f */
[----:B------:R-:W-:Y:S01]  /*78a50*/  @!UPT UIADD3 URZ, URZ, URZ, URZ ;  /* 0x0000003f3f3ff290 */ /* 0x000fe2000fffe03f */
[----:B------:R0:W-:Y:S01]  /*78a60*/  STL.64 [R1+0x1380], R24 ;  /* 0x0013801801007387 */ /* 0x0001e20000100a00 */
[----:B------:R-:W-:Y:S02]  /*78a70*/  STL.64 [R1+0x1388], R26 ;  /* 0x0013881a01007387 */ /* 0x000fe40000100a00 */
[----:B0-----:R-:W-:Y:S02]  /*78a80*/  IMAD.MOV.U32 R25, RZ, RZ, R12 ;  /* 0x000000ffff197224 */ /* 0x001fe400078e000c */
[----:B------:R-:W-:Y:S02]  /*78a90*/  IMAD.MOV.U32 R24, RZ, RZ, R13 ;  /* 0x000000ffff187224 */ /* 0x000fe400078e000d */
[----:B------:R-:W2:Y:S03]  /*78aa0*/  LDL.LU.64 R12, [R1+0x55f8] ;  /* 0x0055f800010c7983 */ /* 0x000ea60000300a00 */
[----:B------:R0:W-:Y:S02]  /*78ab0*/  STL.64 [R1+0x5560], R24 ;  /* 0x0055601801007387 */ /* 0x0001e40000100a00 */
[----:B0-----:R-:W3:Y:S04]  /*78ac0*/  LDL.64 R24, [R1+0x80] ;  /* 0x0000800001187983 */ /* 0x001ee80000100a00 */
[----:B---3--:R0:W-:Y:S04]  /*78ad0*/  STL.64 [R1+0x5578], R24 ;  /* 0x0055781801007387 */ /* 0x0081e80000100a00 */
[----:B0-----:R-:W3:Y:S04]  /*78ae0*/  LDL.64 R24, [R1+0x90] ;  /* 0x0000900001187983 */ /* 0x001ee80000100a00 */
[----:B---3--:R0:W-:Y:S04]  /*78af0*/  STL.64 [R1+0x5590], R24 ;  /* 0x0055901801007387 */ /* 0x0081e80000100a00 */
[----:B0-----:R-:W3:Y:S04]  /*78b00*/  LDL.64 R24, [R1+0xa0] ;  /* 0x0000a00001187983 */ /* 0x001ee80000100a00 */
[----:B---3--:R0:W-:Y:S02]  /*78b10*/  STL.64 [R1+0x55a8], R24 ;  /* 0x0055a81801007387 */ /* 0x0081e40000100a00 */
[----:B0-----:R-:W-:-:S02]  /*78b20*/  IMAD.MOV.U32 R24, RZ, RZ, R11 ;  /* 0x000000ffff187224 */ /* 0x001fc400078e000b */
[----:B------:R-:W-:-:S05]  /*78b30*/  IMAD.MOV.U32 R25, RZ, RZ, R10 ;  /* 0x000000ffff197224 */ /* 0x000fca00078e000a */
[----:B------:R0:W-:Y:S04]  /*78b40*/  STL.64 [R1+0x55c0], R24 ;  /* 0x0055c01801007387 */ /* 0x0001e80000100a00 */
[----:B0-----:R-:W3:Y:S01]  /*78b50*/  LDL.LU R24, [R1+0x210] ;  /* 0x0002100001187983 */ /* 0x001ee20000300800 */
[----:B------:R-:W3:Y:S02]  /*78b60*/  LDL.LU R25, [R1+0x214] ;  /* 0x0002140001197983 */ /* 0x000ee40000300800 */
[----:B------:R-:W3:Y:S02]  /*78b70*/  LDL.LU R26, [R1+0x218] ;  /* 0x00021800011a7983 */ /* 0x000ee40000300800 */
[----:B------:R-:W3:Y:S02]  /*78b80*/  LDL.LU R27, [R1+0x21c] ;  /* 0x00021c00011b7983 */ /* 0x000ee40000300800 */
[C---:B---3--:R-:W-:Y:S11]  /*78b90*/  HMMA.16816.F32.BF16 R24, R20.reuse, R16, R24 ;  /* 0x000000101418723c */ /* 0x048ff60000041818 */
[----:B------:R-:W-:Y:S11]  /*78ba0*/  @!UPT UIADD3 URZ, URZ, URZ, URZ ;  /* 0x0000003f3f3ff290 */ /* 0x000ff6000fffe03f */
[----:B------:R-:W-:Y:S01]  /*78bb0*/  @!UPT UIADD3 URZ, URZ, URZ, URZ ;  /* 0x0000003f3f3ff290 */ /* 0x000fe2000fffe03f */
[----:B------:R0:W-:Y:S01]  /*78bc0*/  STL.64 [R1+0x1360], R24 ;  /* 0x0013601801007387 */ /* 0x0001e20000100a00 */
[----:B------:R-:W-:Y:S03]  /*78bd0*/  STL.64 [R1+0x1368], R26 ;  /* 0x0013681a01007387 */ /* 0x000fe60000100a00 */
[----:B0-----:R-:W3:Y:S01]  /*78be0*/  LDL.64 R24, [R1+0xc0] ;  /* 0x0000c00001187983 */ /* 0x001ee20000100a00 */
[C---:B--2---:R-:W-:Y:S01]  /*78bf0*/  HMMA.16816.F32.BF16 R4, R20.reuse, R12, R4 ;  /* 0x0000000c1404723c */ /* 0x044fe20000041804 */
[----:B------:R-:W-:Y:S02]  /*78c00*/  IMAD.MOV.U32 R15, RZ, RZ, R16 ;  /* 0x000000ffff0f7224 */ /* 0x000fe400078e0010 */
[----:B------:R-:W-:Y:S01]  /*78c10*/  IMAD.MOV.U32 R14, RZ, RZ, R17 ;  /* 0x000000ffff0e7224 */ /* 0x000fe200078e0011 */
[----:B---3--:R-:W-:Y:S11]  /*78c20*/  STL.64 [R1+0x55d8], R24 ;  /* 0x0055d81801007387 */ /* 0x008ff60000100a00 */
[----:B------:R-:W-:Y:S08]  /*78c30*/  @!UPT UIADD3 URZ, URZ, URZ, URZ ;  /* 0x0000003f3f3ff290 */ /* 0x000ff0000fffe03f */
[----:B------:R-:W-:Y:S02]  /*78c40*/  STL.64 [R1+0x1340], R4 ;  /* 0x0013400401007387 */ /* 0x000fe40000100a00 */
[----:B------:R-:W-:Y:S02]  /*78c50*/  STL.64 [R1+0x1348], R6 ;  /* 0x0013480601007387 */ /* 0x000fe40000100a00 */
[----:B------:R-:W-:Y:S01]  /*78c60*/  STL.64 [R1+0x5570], R14 ;  /* 0x0055700e01007387 */ /* 0x000fe20000100a00 */
[----:B------:R0:W-:Y:S04]  /*78c70*/  STL.64 [R1+0x5568], R12 ;  /* 0x0055680c01007387 */ /* 0x0001e80000100a00 */
        /* <DEDUP_REMOVED lines=44> */
[----:B------:R-:W-:Y:S03]  /*78f40*/  STL.64 [R1+0x1338], R6 ;  /* 0x0013380601007387 */ /* 0x000fe60000100a00 */
[----:B0-----:R-:W3:Y:S01]  /*78f50*/  LDL.LU.64 R4, [R1+0x55f0] ;  /* 0x0055f00001047983 */ /* 0x001ee20000300a00 */
[----:B------:R-:W-:-:S02]  /*78f60*/  IMAD.MOV.U32 R24, RZ, RZ, R3 ;  /* 0x000000ffff187224 */ /* 0x000fc400078e0003 */
        /* <DEDUP_REMOVED lines=8> */
[----:B0-----:R-:W-:Y:S02]  /*78ff0*/  STL.64 [R1+0x53e8], R18 ;  /* 0x0053e81201007387 */ /* 0x001fe40000100a00 */
[----:B------:R0:W-:Y:S02]  /*79000*/  STL.64 [R1+0x53e0], R16 ;  /* 0x0053e01001007387 */ /* 0x0001e40000100a00 */
[----:B0-----:R-:W2:Y:S01]  /*79010*/  LDL.64 R16, [R1+0x70] ;  /* 0x0000700001107983 */ /* 0x001ea20000100a00 */
[----:B------:R-:W3:Y:S02]  /*79020*/  LDL.LU.64 R14, [R1+0x55e8] ;  /* 0x0055e800010e7983 */ /* 0x000ee40000300a00 */
[----:B------:R-:W3:Y:S11]  /*79030*/  LDL.LU.64 R12, [R1+0x55e0] ;  /* 0x0055e000010c7983 */ /* 0x000ef60000300a00 */
[----:B------:R-:W-:Y:S04]  /*79040*/  @!UPT UIADD3 URZ, URZ, URZ, URZ ;  /* 0x0000003f3f3ff290 */ /* 0x000fe8000fffe03f */
[----:B------:R0:W-:Y:S01]  /*79050*/  STL.64 [R1+0x1300], R24 ;  /* 0x0013001801007387 */ /* 0x0001e20000100a00 */
[----:B------:R-:W-:Y:S04]  /*79060*/  STL.64 [R1+0x1308], R26 ;  /* 0x0013081a01007387 */ /* 0x000fe80000100a00 */
        /* <DEDUP_REMOVED lines=43> */
[----:B---3--:R-:W-:Y:S01]  /*79320*/  HMMA.16816.F32.BF16 R12, R20, R24, R12 ;  /* 0x00000018140c723c */ /* 0x008fe2000004180c */
[----:B------:R-:W-:-:S02]  /*79330*/  IMAD.MOV.U32 R11, RZ, RZ, R24 ;  /* 0x000000ffff0b7224 */ /* 0x000fc400078e0018 */
[----:B------:R-:W-:Y:S11]  /*79340*/  IMAD.MOV.U32 R10, RZ, RZ, R25 ;  /* 0x000000ffff0a7224 */ /* 0x000ff600078e0019 */
[----:B------:R-:W-:Y:S09]  /*79350*/  @!UPT UIADD3 URZ, URZ, URZ, URZ ;  /* 0x0000003f3f3ff290 */ /* 0x000ff2000fffe03f */
[----:B------:R-:W-:Y:S01]  /*79360*/  STL.64 [R1+0x11e0], R12 ;  /* 0x0011e00c01007387 */ /* 0x000fe20000100a00 */
[----:B------:R0:W-:Y:S03]  /*79370*/  STL.64 [R1+0x11e8], R14 ;  /* 0x0011e80e01007387 */ /* 0x0001e60000100a00 */
[----:B0-----:R-:W3:Y:S01]  /*79380*/  LDL.LU.64 R14, [R1+0x5570] ;  /* 0x00557000010e7983 */ /* 0x001ee20000300a00 */
[----:B------:R-:W4:Y:S02]  /*79390*/  LDL.LU.64 R12, [R1+0x5568] ;  /* 0x00556800010c7983 */ /* 0x000f240000300a00 */
[----:B------:R-:W3:Y:S02]  /*793a0*/  LDL.LU.64 R24, [R1+0x5560] ;  /* 0x0055600001187983 */ /* 0x000ee40000300a00 */
[----:B------:R-:W-:Y:S01]  /*793b0*/  STL.64 [R1+0x54d0], R10 ;  /* 0x0054d00a01007387 */ /* 0x000fe20000100a00 */
[----:B------:R0:W-:Y:S04]  /*793c0*/  STL.64 [R1+0x54c8], R8 ;  /* 0x0054c80801007387 */ /* 0x0001e80000100a00 */
[----:B0-----:R-:W3:Y:S01]  /*793d0*/  LDL.LU R8, [R1+0x190] ;  /* 0x0001900001087983 */ /* 0x001ee20000300800 */
[----:B------:R-:W3:Y:S02]  /*793e0*/  LDL.LU R9, [R1+0x194] ;  /* 0x0001940001097983 */ /* 0x000ee40000300800 */
[----:B------:R-:W3:Y:S02]  /*793f0*/  LDL.LU R10, [R1+0x198] ;  /* 0x00019800010a7983 */ /* 0x000ee40000300800 */
[----:B------:R-:W3:Y:S01]  /*79400*/  LDL.LU R11, [R1+0x19c] ;  /* 0x00019c00010b7983 */ /* 0x000ee20000300800 */
[----:B--2---:R-:W-:Y:S01]  /*79410*/  HMMA.16816.F32.BF16 R4, R20, R16, R4 ;  /* 0x000000101404723c */ /* 0x004fe20000041804 */
[----:B---3--:R-:W-:Y:S01]  /*79420*/  STL.64 [R1+0x54e0], R10 ;  /* 0x0054e00a01007387 */ /* 0x008fe20000100a00 */
[----:B------:R0:W-:Y:S02]  /*79430*/  STL.64 [R1+0x54d8], R8 ;  /* 0x0054d80801007387 */ /* 0x0001e40000100a00 */
[----:B0-----:R-:W-:-:S02]  /*79440*/  IMAD.MOV.U32 R8, RZ, RZ, R15 ;  /* 0x000000ffff087224 */ /* 0x001fc400078e000f */
[----:B------:R-:W-:Y:S02]  /*79450*/  IMAD.MOV.U32 R9, RZ, RZ, R14 ;  /* 0x000000ffff097224 */ /* 0x000fe400078e000e */
[----:B------:R-:W-:Y:S02]  /*79460*/  IMAD.MOV.U32 R15, RZ, RZ, R16 ;  /* 0x000000ffff0f7224 */ /* 0x000fe400078e0010 */
[----:B------:R-:W-:Y:S01]  /*79470*/  IMAD.MOV.U32 R14, RZ, RZ, R17 ;  /* 0x000000ffff0e7224 */ /* 0x000fe200078e0011 */
[----:B------:R0:W-:Y:S11]  /*79480*/  STL.64 [R1+0x54f8], R8 ;  /* 0x0054f80801007387 */ /* 0x0001f60000100a00 */
[----:B------:R-:W-:Y:S01]  /*79490*/  @!UPT UIADD3 URZ, URZ, URZ, URZ ;  /* 0x0000003f3f3ff290 */ /* 0x000fe2000fffe03f */
        /* <DEDUP_REMOVED lines=8> */
[----:B---3--:R-:W-:Y:S01]  /*79520*/  STL.64 [R1+0x5550], R18 ;  /* 0x0055501201007387 */ /* 0x008fe20000100a00 */
[----:B--2---:R0:W-:Y:S02]  /*79530*/  STL.64 [R1+0x5548], R16 ;  /* 0x0055481001007387 */ /* 0x0041e40000100a00 */
[----:B------:R-:W2:Y:S01]  /*79540*/  LDL.64 R24, [R1+0x50] ;  /* 0x0000500001187983 */ /* 0x000ea20000100a00 */
[----:B0-----:R-:W3:Y:S04]  /*79550*/  LDL.64 R16, [R1+0x60] ;  /* 0x0000600001107983 */ /* 0x001ee80000100a00 */
[----:B--2---:R0:W-:Y:S04]  /*79560*/  STL.64 [R1+0x5558], R24 ;  /* 0x0055581801007387 */ /* 0x0041e80000100a00 */
[----:B0-----:R-:W3:Y:S01]  /*79570*/  LDL.LU R24, [R1+0x4b0] ;  /* 0x0004b00001187983 */ /* 0x001ee20000300800 */
[----:B------:R-:W3:Y:S02]  /*79580*/  LDL.LU R25, [R1+0x4b4] ;  /* 0x0004b40001197983 */ /* 0x000ee40000300800 */
[----:B------:R-:W3:Y:S02]  /*79590*/  LDL.LU R26, [R1+0x4b8] ;  /* 0x0004b800011a7983 */ /* 0x000ee40000300800 */
[----:B------:R-:W3:Y:S01]  /*795a0*/  LDL.LU R27, [R1+0x4bc] ;  /* 0x0004bc00011b7983 */ /* 0x000ee20000300800 */
[----:B------:R-:W-:Y:S01]  /*795b0*/  STL.64 [R1+0x5510], R8 ;  /* 0x0055100801007387 */ /* 0x000fe20000100a00 */
[----:B------:R-:W-:Y:S02]  /*795c0*/  STL.64 [R1+0x54f0], R14 ;  /* 0x0054f00e01007387 */ /* 0x000fe40000100a00 */
[----:B----4-:R0:W-:Y:S02]  /*795d0*/  STL.64 [R1+0x54e8], R12 ;  /* 0x0054e80c01007387 */ /* 0x0101e40000100a00 */
[----:B0-----:R-:W2:Y:S01]  /*795e0*/  LDL.LU R12, [R1+0x1a0] ;  /* 0x0001a000010c7983 */ /* 0x001ea20000300800 */
[----:B------:R-:W2:Y:S02]  /*795f0*/  LDL.LU R13, [R1+0x1a4] ;  /* 0x0001a400010d7983 */ /* 0x000ea40000300800 */
[----:B------:R-:W4:Y:S02]  /*79600*/  LDL.LU R14, [R1+0x1a8] ;  /* 0x0001a800010e7983 */ /* 0x000f240000300800 */
[----:B------:R-:W4:Y:S01]  /*79610*/  LDL.LU R15, [R1+0x1ac] ;  /* 0x0001ac00010f7983 */ /* 0x000f220000300800 */
[----:B------:R-:W2:Y:S04]  /*79620*/  LDL R8, [R1+0x20] ;  /* 0x0000200001087983 */ /* 0x000ea80000100800 */
[----:B------:R-:W2:Y:S04]  /*79630*/  LDL R9, [R1+0x24] ;  /* 0x0000240001097983 */ /* 0x000ea80000100800 */
[----:B--2---:R0:W-:Y:S04]  /*79640*/  STL.64 [R1+0x5538], R8 ;  /* 0x0055380801007387 */ /* 0x0041e80000100a00 */
        /* <DEDUP_REMOVED lines=8> */
[----:B------:R-:W2:Y:S02]  /*796d0*/  LDL.LU R14, [R1+0x1b8] ;  /* 0x0001b800010e7983 */ /* 0x000ea40000300800 */
[----:B------:R-:W2:Y:S01]  /*796e0*/  LDL.LU R15, [R1+0x1bc] ;  /* 0x0001bc00010f7983 */ /* 0x000ea20000300800 */
[----:B---3--:R-:W-:Y:S01]  /*796f0*/  HMMA.16816.F32.BF16 R24, R20, R16, R24 ;  /* 0x000000101418723c */ /* 0x008fe20000041818 */
        /* <DEDUP_REMOVED lines=8> */
[----:B------:R-:W3:Y:S01]  /*79780*/  LDL.LU R4, [R1+0x180] ;  /* 0x0001800001047983 */ /* 0x000ee20000300800 */
[----:B------:R-:W3:Y:S02]  /*79790*/  LDL.LU R5, [R1+0x184] ;  /* 0x0001840001057983 */ /* 0x000ee40000300800 */
[----:B------:R-:W3:Y:S02]  /*797a0*/  LDL.LU R6, [R1+0x188] ;  /* 0x0001880001067983 */ /* 0x000ee40000300800 */
[----:B------:R-:W3:Y:S04]  /*797b0*/  LDL.LU R7, [R1+0x18c] ;  /* 0x00018c0001077983 */ /* 0x000ee80000300800 */
[----:B------:R0:W-:Y:S01]  /*797c0*/  STL.64 [R1+0x1110], R24 ;  /* 0x0011101801007387 */ /* 0x0001e20000100a00 */
[----:B------:R-:W-:Y:S03]  /*797d0*/  STL.64 [R1+0x1118], R26 ;  /* 0x0011181a01007387 */ /* 0x000fe60000100a00 */
        /* <DEDUP_REMOVED lines=10> */
[----:B------:R-:W4:Y:S03]  /*79880*/  LDL.LU.64 R24, [R1+0x5540] ;  /* 0x0055400001187983 */ /* 0x000f260000300a00 */
[----:B------:R0:W-:Y:S02]  /*79890*/  STL.64 [R1+0x5498], R16 ;  /* 0x0054981001007387 */ /* 0x0001e40000100a00 */
[----:B0-----:R-:W2:Y:S01]  /*798a0*/  LDL.LU R16, [R1+0x480] ;  /* 0x0004800001107983 */ /* 0x001ea20000300800 */
[----:B------:R-:W2:Y:S02]  /*798b0*/  LDL.LU R17, [R1+0x484] ;  /* 0x0004840001117983 */ /* 0x000ea40000300800 */
[----:B------:R-:W2:Y:S02]  /*798c0*/  LDL.LU R18, [R1+0x488] ;  /* 0x0004880001127983 */ /* 0x000ea40000300800 */
[----:B------:R-:W2:Y:S01]  /*798d0*/  LDL.LU R19, [R1+0x48c] ;  /* 0x00048c0001137983 */ /* 0x000ea20000300800 */
[----:B----4-:R-:W-:Y:S01]  /*798e0*/  HMMA.16816.F32.BF16 R20, R20, R24, R8 ;  /* 0x000000181414723c */ /* 0x010fe20000041808 */
[----:B--2---:R-:W-:Y:S01]  /*798f0*/  STL.64 [R1+0x54a8], R18 ;  /* 0x0054a81201007387 */ /* 0x004fe20000100a00 */
[----:B------:R0:W-:Y:S03]  /*79900*/  STL.64 [R1+0x54a0], R16 ;  /* 0x0054a01001007387 */ /* 0x0001e60000100a00 */
[----:B0-----:R-:W2:Y:S01]  /*79910*/  LDL.64 R16, [R1+0x30] ;  /* 0x0000300001107983 */ /* 0x001ea20000100a00 */
[----:B------:R-:W4:Y:S11]  /*79920*/  LDL.LU.64 R8, [R1+0x5538] ;  /* 0x0055380001087983 */ /* 0x000f360000300a00 */
[----:B------:R-:W-:Y:S06]  /*79930*/  @!UPT UIADD3 URZ, URZ, URZ, URZ ;  /* 0x0000003f3f3ff290 */ /* 0x000fec000fffe03f */
[----:B------:R0:W-:Y:S02]  /*79940*/  STL.64 [R1+0x10c0], R20 ;  /* 0x0010c01401007387 */ /* 0x0001e40000100a00 */
[----:B------:R1:W-:Y:S02]  /*79950*/  STL.64 [R1+0x10c8], R22 ;  /* 0x0010c81601007387 */ /* 0x0003e40000100a00 */
[----:B------:R-:W-:Y:S02]  /*79960*/  IMAD.MOV.U32 R19, RZ, RZ, R24 ;  /* 0x000000ffff137224 */ /* 0x000fe400078e0018 */
[----:B------:R-:W-:Y:S01]  /*79970*/  IMAD.MOV.U32 R18, RZ, RZ, R25 ;  /* 0x000000ffff127224 */ /* 0x000fe200078e0019 */
[----:B------:R-:W4:Y:S01]  /*79980*/  LDL.LU.64 R26, [R1+0x5530] ;  /* 0x00553000011a7983 */ /* 0x000f220000300a00 */
[----:B------:R-:W4:Y:S03]  /*79990*/  LDL.LU.64 R24, [R1+0x5528] ;  /* 0x0055280001187983 */ /* 0x000f260000300a00 */
        /* <DEDUP_REMOVED lines=34> */
[----:B----4-:R1:W-:Y:S01]  /*79bc0*/  STL.64 [R1+0x54b0], R14 ;  /* 0x0054b00e01007387 */ /* 0x0103e20000100a00 */
        /* <DEDUP_REMOVED lines=8> */
[----:B------:R0:W-:Y:S03]  /*79c50*/  STL.64 [R1+0x1038], R6 ;  /* 0x0010380601007387 */ /* 0x0001e60000100a00 */
[----:B0-----:R-:W3:Y:S01]  /*79c60*/  LDL.LU.64 R6, [R1+0x54c0] ;  /* 0x0054c00001067983 */ /* 0x001ee20000300a00 */
[----:B------:R-:W2:Y:S02]  /*79c70*/  LDL.LU.64 R4, [R1+0x54b8] ;  /* 0x0054b80001047983 */ /* 0x000ea40000300a00 */
[----:B------:R-:W-:Y:S01]  /*79c80*/  STL.64 [R1+0x53a0], R8 ;  /* 0x0053a00801007387 */ /* 0x000fe20000100a00 */
[C---:B----4-:R-:W-:Y:S08]  /*79c90*/  HMMA.16816.F32.BF16 R12, R24.reuse, R16, R12 ;  /* 0x00000010180c723c */ /* 0x050ff0000004180c */
        /* <DEDUP_REMOVED lines=11> */
[----:B------:R-:W-:Y:S02]  /*79d50*/  STL.64 [R1+0x1000], R12 ;  /* 0x0010000c01007387 */ /* 0x000fe40000100a00 */
[----:B------:R1:W-:Y:S02]  /*79d60*/  STL.64 [R1+0x1008], R14 ;  /* 0x0010080e01007387 */ /* 0x0003e40000100a00 */
[----:B0-----:R-:W-:Y:S02]  /*79d70*/  IMAD.MOV.U32 R20, RZ, RZ, R29 ;  /* 0x000000ffff147224 */ /* 0x001fe400078e001d */
[----:B------:R-:W-:Y:S01]  /*79d80*/  IMAD.MOV.U32 R21, RZ, RZ, R28 ;  /* 0x000000ffff157224 */ /* 0x000fe200078e001c */
[----:B-1----:R-:W2:Y:S01]  /*79d90*/  LDL.LU.64 R14, [R1+0x54b0] ;  /* 0x0054b000010e7983 */ /* 0x002ea20000300a00 */
[----:B------:R-:W-:Y:S02]  /*79da0*/  IMAD.MOV.U32 R29, RZ, RZ, R16 ;  /* 0x000000ffff1d7224 */ /* 0x000fe400078e0010 */
[----:B------:R-:W-:-:S02]  /*79db0*/  IMAD.MOV.U32 R28, RZ, RZ, R17 ;  /* 0x000000ffff1c7224 */ /* 0x000fc400078e0011 */
[----:B------:R-:W4:Y:S01]  /*79dc0*/  LDL.LU.64 R18, [R1+0x54a8] ;  /* 0x0054a80001127983 */ /* 0x000f220000300a00 */
[----:B------:R-:W4:Y:S02]  /*79dd0*/  LDL.LU.64 R16, [R1+0x54a0] ;  /* 0x0054a00001107983 */ /* 0x000f240000300a00 */
[----:B----4-:R-:W-:Y:S02]  /*79de0*/  HMMA.16816.F32.BF16 R20, R24, R20, R16 ;  /* 0x000000141814723c */ /* 0x010fe40000041810 */
[----:B------:R-:W4:Y:S11]  /*79df0*/  LDL.LU.64 R16, [R1+0x5498] ;  /* 0x0054980001107983 */ /* 0x000f360000300a00 */
[----:B------:R-:W-:Y:S10]  /*79e00*/  @!UPT UIADD3 URZ, URZ, URZ, URZ ;  /* 0x0000003f3f3ff290 */ /* 0x000ff4000fffe03f */
[----:B------:R4:W-:Y:S01]  /*79e10*/  STL.64 [R1+0xfe0], R20 ;  /* 0x000fe01401007387 */ /* 0x0009e20000100a00 */
[----:B------:R-:W-:Y:S02]  /*79e20*/  STL.64 [R1+0xfe8], R22 ;  /* 0x000fe81601007387 */ /* 0x000fe40000100a00 */
[----:B----4-:R-:W-:Y:S02]  /*79e30*/  IMAD.MOV.U32 R20, RZ, RZ, R17 ;  /* 0x000000ffff147224 */ /* 0x010fe400078e0011 */
[----:B------:R-:W-:-:S05]  /*79e40*/  IMAD.MOV.U32 R21, RZ, RZ, R16 ;  /* 0x000000ffff157224 */ /* 0x000fca00078e0010 */
[----:B------:R0:W-:Y:S01]  /*79e50*/  STL.64 [R1+0x5408], R20 ;  /* 0x0054081401007387 */ /* 0x0001e20000100a00 */
[----:B------:R-:W4:Y:S02]  /*79e60*/  LDL.LU R16, [R1+0x160] ;  /* 0x0001600001107983 */ /* 0x000f240000300800 */
[----:B------:R-:W4:Y:S02]  /*79e70*/  LDL.LU R17, [R1+0x164] ;  /* 0x0001640001117983 */ /* 0x000f240000300800 */
[----:B------:R-:W2:Y:S01]  /*79e80*/  LDL.LU R18, [R1+0x168] ;  /* 0x0001680001127983 */ /* 0x000ea20000300800 */
[----:B------:R-:W2:Y:S01]  /*79e90*/  LDL.LU R19, [R1+0x16c] ;  /* 0x00016c0001137983 */ /* 0x000ea20000300800 */
[----:B0-----:R-:W-:Y:S02]  /*79ea0*/  IMAD.MOV.U32 R20, RZ, RZ, R0 ;  /* 0x000000ffff147224 */ /* 0x001fe400078e0000 */
        /* <DEDUP_REMOVED lines=11> */
[----:B------:R-:W-:-:S05]  /*79f60*/  IMAD.MOV.U32 R21, RZ, RZ, R14 ;  /* 0x000000ffff157224 */ /* 0x000fca00078e000e */
[----:B------:R-:W-:Y:S04]  /*79f70*/  STL.64 [R1+0x5438], R20 ;  /* 0x0054381401007387 */ /* 0x000fe80000100a00 */
        /* <DEDUP_REMOVED lines=54> */
[----:B0-----:R-:W2:Y:S01]  /*7a2e0*/  LDL.64 R4, [R1+0x20] ;  /* 0x0000200001047983 */ /* 0x001ea20000100a00 */
[----:B------:R-:W-:Y:S02]  /*7a2f0*/  STL.64 [R1+0x53b0], R10 ;  /* 0x0053b00a01007387 */ /* 0x000fe40000100a00 */
[----:B---3--:R0:W-:Y:S02]  /*7a300*/  STL.64 [R1+0x53a8], R8 ;  /* 0x0053a80801007387 */ /* 0x0081e40000100a00 */
[----:B0-----:R-:W3:Y:S01]  /*7a310*/  LDL.64 R8, [R1] ;  /* 0x0000000001087983 */ /* 0x001ee20000100a00 */
[----:B----4-:R-:W-:Y:S03]  /*7a320*/  HMMA.16816.F32.BF16 R12, R24, R20, R12 ;  /* 0x00000014180c723c */ /* 0x010fe6000004180c */
[----:B---3--:R0:W-:Y:S04]  /*7a330*/  STL.64 [R1+0x53b8], R8 ;  /* 0x0053b80801007387 */ /* 0x0081e80000100a00 */
[----:B0-----:R-:W3:Y:S04]  /*7a340*/  LDL.64 R8, [R1+0x10] ;  /* 0x0000100001087983 */ /* 0x001ee80000100a00 */
[----:B---3--:R0:W-:Y:S04]  /*7a350*/  STL.64 [R1+0x53d8], R8 ;  /* 0x0053d80801007387 */ /* 0x0081e80000100a00 */
[----:B0-----:R-:W3:Y:S01]  /*7a360*/  LDL.LU R8, [R1+0x400] ;  /* 0x0004000001087983 */ /* 0x001ee20000300800 */
[----:B------:R-:W3:Y:S02]  /*7a370*/  LDL.LU R9, [R1+0x404] ;  /* 0x0004040001097983 */ /* 0x000ee40000300800 */
[----:B------:R-:W3:Y:S02]  /*7a380*/  LDL.LU R10, [R1+0x408] ;  /* 0x00040800010a7983 */ /* 0x000ee40000300800 */
[----:B------:R-:W3:Y:S03]  /*7a390*/  LDL.LU R11, [R1+0x40c] ;  /* 0x00040c00010b7983 */ /* 0x000ee60000300800 */
[----:B------:R0:W-:Y:S01]  /*7a3a0*/  STL.64 [R1+0xfc0], R12 ;  /* 0x000fc00c01007387 */ /* 0x0001e20000100a00 */
[----:B------:R1:W-:Y:S03]  /*7a3b0*/  STL.64 [R1+0xfc8], R14 ;  /* 0x000fc80e01007387 */ /* 0x0003e60000100a00 */
        /* <DEDUP_REMOVED lines=47> */
[----:B------:R-:W3:Y:S01]  /*7a6b0*/  LDL.LU.64 R18, [R1+0x53e8] ;  /* 0x0053e80001127983 */ /* 0x000ee20000300a00 */
[----:B------:R-:W3:Y:S11]  /*7a6c0*/  LDL.LU.64 R16, [R1+0x53e0] ;  /* 0x0053e00001107983 */ /* 0x000ef60000300a00 */
[----:B------:R-:W-:Y:S09]  /*7a6d0*/  @!UPT UIADD3 URZ, URZ, URZ, URZ ;  /* 0x0000003f3f3ff290 */ /* 0x000ff2000fffe03f */
[----:B------:R0:W-:Y:S01]  /*7a6e0*/  STL.64 [R1+0xec0], R24 ;  /* 0x000ec01801007387 */ /* 0x0001e20000100a00 */
[----:B------:R1:W-:Y:S03]  /*7a6f0*/  STL.64 [R1+0xec8], R26 ;  /* 0x000ec81a01007387 */ /* 0x0003e60000100a00 */
[----:B0-----:R-:W2:Y:S01]  /*7a700*/  LDL.LU R24, [R1+0x3b0] ;  /* 0x0003b00001187983 */ /* 0x001ea20000300800 */
[----:B------:R-:W2:Y:S02]  /*7a710*/  LDL.LU R25, [R1+0x3b4] ;  /* 0x0003b40001197983 */ /* 0x000ea40000300800 */
[----:B-1----:R-:W2:Y:S02]  /*7a720*/  LDL.LU R26, [R1+0x3b8] ;  /* 0x0003b800011a7983 */ /* 0x002ea40000300800 */
[----:B------:R-:W2:Y:S02]  /*7a730*/  LDL.LU R27, [R1+0x3bc] ;  /* 0x0003bc00011b7983 */ /* 0x000ea40000300800 */
[----:B------:R-:W-:-:S02]  /*7a740*/  IMAD.MOV.U32 R3, RZ, RZ, R4 ;  /* 0x000000ffff037224 */ /* 0x000fc400078e0004 */
[----:B------:R-:W-:Y:S01]  /*7a750*/  IMAD.MOV.U32 R0, RZ, RZ, R5 ;  /* 0x000000ffff007224 */ /* 0x000fe200078e0005 */
[C---:B---3--:R-:W-:Y:S01]  /*7a760*/  HMMA.16816.F32.BF16 R8, R16.reuse, R4, R8 ;  /* 0x000000041008723c */ /* 0x048fe20000041808 */
[----:B--2---:R-:W-:Y:S01]  /*7a770*/  STL.64 [R1+0x5398], R26 ;  /* 0x0053981a01007387 */ /* 0x004fe20000100a00 */
[----:B------:R0:W-:Y:S03]  /*7a780*/  STL.64 [R1+0x5390], R24 ;  /* 0x0053901801007387 */ /* 0x0001e60000100a00 */
[----:B0-----:R-:W2:Y:S01]  /*7a790*/  LDL.LU R24, [R1+0x3c0] ;  /* 0x0003c00001187983 */ /* 0x001ea20000300800 */
[----:B------:R-:W2:Y:S02]  /*7a7a0*/  LDL.LU R25, [R1+0x3c4] ;  /* 0x0003c40001197983 */ /* 0x000ea40000300800 */
[----:B------:R-:W2:Y:S02]  /*7a7b0*/  LDL.LU R26, [R1+0x3c8] ;  /* 0x0003c800011a7983 */ /* 0x000ea40000300800 */
[----:B------:R-:W2:Y:S01]  /*7a7c0*/  LDL.LU R27, [R1+0x3cc] ;  /* 0x0003cc00011b7983 */ /* 0x000ea20000300800 */
[----:B------:R0:W-:Y:S04]  /*7a7d0*/  STL.64 [R1+0x52f8], R20 ;  /* 0x0052f81401007387 */ /* 0x0001e80000100a00 */
[----:B0-----:R-:W3:Y:S01]  /*7a7e0*/  LDL.LU R20, [R1+0x3e0] ;  /* 0x0003e00001147983 */ /* 0x001ee20000300800 */
[----:B------:R-:W3:Y:S02]  /*7a7f0*/  LDL.LU R21, [R1+0x3e4] ;  /* 0x0003e40001157983 */ /* 0x000ee40000300800 */
[----:B------:R-:W3:Y:S02]  /*7a800*/  LDL.LU R22, [R1+0x3e8] ;  /* 0x0003e80001167983 */ /* 0x000ee40000300800 */
[----:B------:R-:W3:Y:S03]  /*7a810*/  LDL.LU R23, [R1+0x3ec] ;  /* 0x0003ec0001177983 */ /* 0x000ee60000300800 */
[----:B------:R0:W-:Y:S01]  /*7a820*/  STL.64 [R1+0xea0], R8 ;  /* 0x000ea00801007387 */ /* 0x0001e20000100a00 */
[----:B------:R-:W-:Y:S03]  /*7a830*/  STL.64 [R1+0xea8], R10 ;  /* 0x000ea80a01007387 */ /* 0x000fe60000100a00 */
[----:B0-----:R-:W2:Y:S01]  /*7a840*/  LDL.LU.64 R8, [R1+0x53d8] ;  /* 0x0053d80001087983 */ /* 0x001ea20000300a00 */
[----:B------:R-:W2:Y:S02]  /*7a850*/  LDL.LU.64 R6, [R1+0x53d0] ;  /* 0x0053d00001067983 */ /* 0x000ea40000300a00 */
        /* <DEDUP_REMOVED lines=9> */
[----:B------:R-:W3:Y:S02]  /*7a8f0*/  LDL.LU.64 R8, [R1+0x53b8] ;  /* 0x0053b80001087983 */ /* 0x000ee40000300a00 */
[C---:B---3--:R-:W-:Y:S11]  /*7a900*/  HMMA.16816.F32.BF16 R20, R16.reuse, R8, R20 ;  /* 0x000000081014723c */ /* 0x048ff60000041814 */
[----:B------:R-:W-:Y:S11]  /*7a910*/  @!UPT UIADD3 URZ, URZ, URZ, URZ ;  /* 0x0000003f3f3ff290 */ /* 0x000ff6000fffe03f */
[----:B------:R-:W-:Y:S01]  /*7a920*/  @!UPT UIADD3 URZ, URZ, URZ, URZ ;  /* 0x0000003f3f3ff290 */ /* 0x000fe2000fffe03f */
[----:B------:R-:W-:Y:S01]  /*7a930*/  STL.64 [R1+0xe60], R20 ;  /* 0x000e601401007387 */ /* 0x000fe20000100a00 */
[----:B------:R0:W-:Y:S02]  /*7a940*/  STL.64 [R1+0xe68], R22 ;  /* 0x000e681601007387 */ /* 0x0001e40000100a00 */
[----:B------:R-:W4:Y:S02]  /*7a950*/  LDL.LU.64 R10, [R1+0x53b0] ;  /* 0x0053b000010a7983 */ /* 0x000f240000300a00 */
[----:B0-----:R-:W-:Y:S02]  /*7a960*/  IMAD.MOV.U32 R23, RZ, RZ, R8 ;  /* 0x000000ffff177224 */ /* 0x001fe400078e0008 */
[----:B------:R-:W-:Y:S02]  /*7a970*/  IMAD.MOV.U32 R22, RZ, RZ, R9 ;  /* 0x000000ffff167224 */ /* 0x000fe400078e0009 */
[----:B------:R-:W4:Y:S02]  /*7a980*/  LDL.LU.64 R8, [R1+0x53a8] ;  /* 0x0053a80001087983 */ /* 0x000f240000300a00 */
[C---:B----4-:R-:W-:Y:S11]  /*7a990*/  HMMA.16816.F32.BF16 R8, R16.reuse, R12, R8 ;  /* 0x0000000c1008723c */ /* 0x050ff60000041808 */
[----:B------:R-:W-:Y:S11]  /*7a9a0*/  @!UPT UIADD3 URZ, URZ, URZ, URZ ;  /* 0x0000003f3f3ff290 */ /* 0x000ff6000fffe03f */
[----:B------:R-:W-:Y:S01]  /*7a9b0*/  @!UPT UIADD3 URZ, URZ, URZ, URZ ;  /* 0x0000003f3f3ff290 */ /* 0x000fe2000fffe03f */
[----:B------:R0:W-:Y:S01]  /*7a9c0*/  STL.64 [R1+0xe40], R8 ;  /* 0x000e400801007387 */ /* 0x0001e20000100a00 */
[----:B------:R-:W-:Y:S03]  /*7a9d0*/  STL.64 [R1+0xe48], R10 ;  /* 0x000e480a01007387 */ /* 0x000fe60000100a00 */
[----:B0-----:R-:W3:Y:S01]  /*7a9e0*/  LDL.LU.64 R8, [R1+0x53a0] ;  /* 0x0053a00001087983 */ /* 0x001ee20000300a00 */
[----:B------:R-:W-:Y:S01]  /*7a9f0*/  STL.64 [R1+0x5350], R12 ;  /* 0x0053500c01007387 */ /* 0x000fe20000100a00 */
[C---:B---3--:R-:W-:Y:S11]  /*7aa00*/  HMMA.16816.F32.BF16 R24, R16.reuse, R8, R24 ;  /* 0x000000081018723c */ /* 0x048ff60000041818 */
[----:B------:R-:W-:Y:S11]  /*7aa10*/  @!UPT UIADD3 URZ, URZ, URZ, URZ ;  /* 0x0000003f3f3ff290 */ /* 0x000ff6000fffe03f */
[----:B------:R-:W-:Y:S01]  /*7aa20*/  @!UPT UIADD3 URZ, URZ, URZ, URZ ;  /* 0x0000003f3f3ff290 */ /* 0x000fe2000fffe03f */
[----:B------:R-:W-:Y:S01]  /*7aa30*/  STL.64 [R1+0xe30], R24 ;  /* 0x000e301801007387 */ /* 0x000fe20000100a00 */
[----:B------:R0:W-:Y:S03]  /*7aa40*/  STL.64 [R1+0xe38], R26 ;  /* 0x000e381a01007387 */ /* 0x0001e60000100a00 */
[----:B0-----:R-:W2:Y:S01]  /*7aa50*/  LDL.LU.64 R26, [R1+0x5398] ;  /* 0x00539800011a7983 */ /* 0x001ea20000300a00 */
[----:B------:R-:W2:Y:S02]  /*7aa60*/  LDL.LU.64 R24, [R1+0x5390] ;  /* 0x0053900001187983 */ /* 0x000ea40000300a00 */
[----:B------:R0:W-:Y:S02]  /*7aa70*/  STL.64 [R1+0x5330], R8 ;  /* 0x0053300801007387 */ /* 0x0001e40000100a00 */
[----:B0-----:R-:W3:Y:S01]  /*7aa80*/  LDL.LU R8, [R1+0x7a0] ;  /* 0x0007a00001087983 */ /* 0x001ee20000300800 */
[----:B--2---:R-:W-:Y:S11]  /*7aa90*/  HMMA.16816.F32.BF16 R24, R16, R4, R24 ;  /* 0x000000041018723c */ /* 0x004ff60000041818 */
[----:B------:R-:W-:Y:S11]  /*7aaa0*/  @!UPT UIADD3 URZ, URZ, URZ, URZ ;  /* 0x0000003f3f3ff290 */ /* 0x000ff6000fffe03f */
[----:B------:R-:W-:Y:S01]  /*7aab0*/  @!UPT UIADD3 URZ, URZ, URZ, URZ ;  /* 0x0000003f3f3ff290 */ /* 0x000fe2000fffe03f */
[----:B------:R-:W-:Y:S01]  /*7aac0*/  STL.64 [R1+0xe10], R24 ;  /* 0x000e101801007387 */ /* 0x000fe20000100a00 */
[----:B------:R-:W-:Y:S02]  /*7aad0*/  STL.64 [R1+0xe18], R26 ;  /* 0x000e181a01007387 */ /* 0x000fe40000100a00 */
[----:B------:R-:W3:Y:S02]  /*7aae0*/  LDL.LU R9, [R1+0x7a4] ;  /* 0x0007a40001097983 */ /* 0x000ee40000300800 */
[----:B------:R-:W2:Y:S01]  /*7aaf0*/  LDL.LU R10, [R1+0x7a8] ;  /* 0x0007a800010a7983 */ /* 0x000ea20000300800 */
[----:B------:R-:W2:Y:S01]  /*7ab00*/  LDL.LU R11, [R1+0x7ac] ;  /* 0x0007ac00010b7983 */ /* 0x000ea20000300800 */
[----:B------:R-:W-:Y:S02]  /*7ab10*/  IMAD.MOV.U32 R12, RZ, RZ, R15 ;  /* 0x000000ffff0c7224 */ /* 0x000fe400078e000f */
[----:B------:R-:W-:Y:S01]  /*7ab20*/  IMAD.MOV.U32 R13, RZ, RZ, R14 ;  /* 0x000000ffff0d7224 */ /* 0x000fe200078e000e */
[----:B------:R-:W0:Y:S04]  /*7ab30*/  LDSM.16.MT88.4 R24, [R2+0x10100] ;  /* 0x010100000218783b */ /* 0x000e280000004200 */
[----:B--2---:R-:W-:Y:S01]  /*7ab40*/  STL.64 [R1+0x5360], R10 ;  /* 0x0053600a01007387 */ /* 0x004fe20000100a00 */
[----:B---3--:R-:W-:Y:S02]  /*7ab50*/  STL.64 [R1+0x5358], R8 ;  /* 0x0053580801007387 */ /* 0x008fe40000100a00 */
[----:B------:R1:W-:Y:S02]  /*7ab60*/  STL.64 [R1+0x5368], R12 ;  /* 0x0053680c01007387 */ /* 0x0003e40000100a00 */
[----:B-1----:R-:W2:Y:S01]  /*7ab70*/  LDL.LU R12, [R1+0x7d0] ;  /* 0x0007d000010c7983 */ /* 0x002ea20000300800 */
[----:B------:R-:W2:Y:S02]  /*7ab80*/  LDL.LU R13, [R1+0x7d4] ;  /* 0x0007d400010d7983 */ /* 0x000ea40000300800 */
[----:B------:R-:W3:Y:S02]  /*7ab90*/  LDL.LU R14, [R1+0x7d8] ;  /* 0x0007d800010e7983 */ /* 0x000ee40000300800 */
[----:B------:R-:W3:Y:S02]  /*7aba0*/  LDL.LU R15, [R1+0x7dc] ;  /* 0x0007dc00010f7983 */ /* 0x000ee40000300800 */
[----:B---3--:R-:W-:Y:S01]  /*7abb0*/  STL.64 [R1+0x5378], R14 ;  /* 0x0053780e01007387 */ /* 0x008fe20000100a00 */
[----:B--2---:R-:W-:Y:S02]  /*7abc0*/  STL.64 [R1+0x5370], R12 ;  /* 0x0053700c01007387 */ /* 0x004fe40000100a00 */
[----:B------:R-:W2:Y:S02]  /*7abd0*/  LDL.LU R8, [R1+0x7c0] ;  /* 0x0007c00001087983 */ /* 0x000ea40000300800 */
[----:B------:R-:W2:Y:S01]  /*7abe0*/  LDL.LU R9, [R1+0x7c4] ;  /* 0x0007c40001097983 */ /* 0x000ea20000300800 */
[----:B------:R-:W3:Y:S01]  /*7abf0*/  LDL.LU R10, [R1+0x7c8] ;  /* 0x0007c800010a7983 */ /* 0x000ee20000300800 */
[----:B------:R-:W3:Y:S03]  /*7ac00*/  LDL.LU R11, [R1+0x7cc] ;  /* 0x0007cc00010b7983 */ /* 0x000ee60000300800 */
[----:B---3--:R-:W-:Y:S01]  /*7ac10*/  STL.64 [R1+0x5388], R10 ;  /* 0x0053880a01007387 */ /* 0x008fe20000100a00 */
[----:B--2---:R1:W-:Y:S03]  /*7ac20*/  STL.64 [R1+0x5380], R8 ;  /* 0x0053800801007387 */ /* 0x0043e60000100a00 */
[----:B-1----:R-:W2:Y:S01]  /*7ac30*/  LDL.LU R8, [R1+0x7e0] ;  /* 0x0007e00001087983 */ /* 0x002ea20000300800 */
[----:B------:R-:W2:Y:S02]  /*7ac40*/  LDL.LU R9, [R1+0x7e4] ;  /* 0x0007e40001097983 */ /* 0x000ea40000300800 */
[----:B------:R-:W2:Y:S02]  /*7ac50*/  LDL.LU R10, [R1+0x7e8] ;  /* 0x0007e800010a7983 */ /* 0x000ea40000300800 */
[----:B------:R-:W2:Y:S01]  /*7ac60*/  LDL.LU R11, [R1+0x7ec] ;  /* 0x0007ec00010b7983 */ /* 0x000ea20000300800 */
[----:B------:R-:W3:Y:S01]  /*7ac70*/  LDL.64 R20, [R1+0x90] ;  /* 0x0000900001147983 */ /* 0x000ee20000100a00 */
[----:B------:R1:W-:Y:S03]  /*7ac80*/  STL.64 [R1+0x5318], R4 ;  /* 0x0053180401007387 */ /* 0x0003e60000100a00 */
[----:B-1----:R-:W4:Y:S01]  /*7ac90*/  LDL.64 R4, [R1+0xa0] ;  /* 0x0000a00001047983 */ /* 0x002f220000100a00 */
[----:B------:R-:W-:Y:S02]  /*7aca0*/  STL [R1+0x5278], R2 ;  /* 0x0052780201007387 */ /* 0x000fe40000100800 */
[----:B0-----:R-:W-:Y:S02]  /*7acb0*/  STL.64 [R1+0x51b8], R26 ;  /* 0x0051b81a01007387 */ /* 0x001fe40000100a00 */
[----:B------:R0:W-:Y:S02]  /*7acc0*/  STL.64 [R1+0x51b0], R24 ;  /* 0x0051b01801007387 */ /* 0x0001e40000100a00 */
[----:B0-----:R-:W2:Y:S01]  /*7acd0*/  LDL.LU R24, [R1+0x340] ;  /* 0x0003400001187983 */ /* 0x001ea20000300800 */
[----:B------:R-:W2:Y:S02]  /*7ace0*/  LDL.LU R25, [R1+0x344] ;  /* 0x0003440001197983 */ /* 0x000ea40000300800 */
[----:B------:R-:W2:Y:S02]  /*7acf0*/  LDL.LU R26, [R1+0x348] ;  /* 0x00034800011a7983 */ /* 0x000ea40000300800 */
[----:B------:R-:W2:Y:S02]  /*7ad00*/  LDL.LU R27, [R1+0x34c] ;  /* 0x00034c00011b7983 */ /* 0x000ea40000300800 */
[----:B------:R-:W-:-:S02]  /*7ad10*/  IMAD.MOV.U32 R12, RZ, RZ, R29 ;  /* 0x000000ffff0c7224 */ /* 0x000fc400078e001d */
[----:B------:R-:W-:Y:S01]  /*7ad20*/  IMAD.MOV.U32 R13, RZ, RZ, R28 ;  /* 0x000000ffff0d7224 */ /* 0x000fe200078e001c */
[----:B--2---:R-:W-:Y:S01]  /*7ad30*/  STL.64 [R1+0x5288], R26 ;  /* 0x0052881a01007387 */ /* 0x004fe20000100a00 */
[----:B------:R0:W-:Y:S03]  /*7ad40*/  STL.64 [R1+0x5280], R24 ;  /* 0x0052801801007387 */ /* 0x0001e60000100a00 */
[----:B0-----:R-:W2:Y:S01]  /*7ad50*/  LDL.LU R24, [R1+0x360] ;  /* 0x0003600001187983 */ /* 0x001ea20000300800 */
[----:B------:R-:W2:Y:S02]  /*7ad60*/  LDL.LU R25, [R1+0x364] ;  /* 0x0003640001197983 */ /* 0x000ea40000300800 */
[----:B------:R-:W2:Y:S02]  /*7ad70*/  LDL.LU R26, [R1+0x368] ;  /* 0x00036800011a7983 */ /* 0x000ea40000300800 */
[----:B------:R-:W2:Y:S01]  /*7ad80*/  LDL.LU R27, [R1+0x36c] ;  /* 0x00036c00011b7983 */ /* 0x000ea20000300800 */
[----:B------:R-:W-:Y:S01]  /*7ad90*/  HMMA.16816.F32.BF16 R12, R16, R12, R8 ;  /* 0x0000000c100c723c */ /* 0x000fe20000041808 */
[----:B--2---:R-:W-:Y:S01]  /*7ada0*/  STL.64 [R1+0x5298], R26 ;  /* 0x0052981a01007387 */ /* 0x004fe20000100a00 */
[----:B------:R0:W-:Y:S02]  /*7adb0*/  STL.64 [R1+0x5290], R24 ;  /* 0x0052901801007387 */ /* 0x0001e40000100a00 */
[----:B0-----:R-:W-:-:S02]  /*7adc0*/  IMAD.MOV.U32 R24, RZ, RZ, R23 ;  /* 0x000000ffff187224 */ /* 0x001fc400078e0017 */
[----:B------:R-:W-:-:S05]  /*7add0*/  IMAD.MOV.U32 R25, RZ, RZ, R22 ;  /* 0x000000ffff197224 */ /* 0x000fca00078e0016 */
[----:B------:R0:W-:Y:S04]  /*7ade0*/  STL.64 [R1+0x52b0], R24 ;  /* 0x0052b01801007387 */ /* 0x0001e80000100a00 */
[----:B0-----:R-:W2:Y:S01]  /*7adf0*/  LDL.64 R24, [R1+0xc0] ;  /* 0x0000c00001187983 */ /* 0x001ea20000100a00 */
[----:B------:R-:W2:Y:S02]  /*7ae00*/  LDL.LU.64 R10, [R1+0x5388] ;  /* 0x00538800010a7983 */ /* 0x000ea40000300a00 */
[----:B------:R-:W2:Y:S05]  /*7ae10*/  LDL.LU.64 R8, [R1+0x5380] ;  /* 0x0053800001087983 */ /* 0x000eaa0000300a00 */
        /* <DEDUP_REMOVED lines=9> */
[----:B0-----:R-:W2:Y:S01]  /*7aeb0*/  LDL.LU.64 R12, [R1+0x5368] ;  /* 0x00536800010c7983 */ /* 0x001ea20000300a00 */
[----:B------:R-:W-:Y:S02]  /*7aec0*/  IMAD.MOV.U32 R2, RZ, RZ, R25 ;  /* 0x000000ffff027224 */ /* 0x000fe400078e0019 */
[----:B------:R-:W-:Y:S02]  /*7aed0*/  IMAD.MOV.U32 R24, RZ, RZ, R7 ;  /* 0x000000ffff187224 */ /* 0x000fe400078e0007 */
[----:B------:R-:W-:-:S05]  /*7aee0*/  IMAD.MOV.U32 R25, RZ, RZ, R6 ;  /* 0x000000ffff197224 */ /* 0x000fca00078e0006 */
[----:B------:R0:W-:Y:S04]  /*7aef0*/  STL.64 [R1+0x52c8], R24 ;  /* 0x0052c81801007387 */ /* 0x0001e80000100a00 */
[----:B0-----:R-:W3:Y:S01]  /*7af00*/  LDL.LU R24, [R1+0x7b0] ;  /* 0x0007b00001187983 */ /* 0x001ee20000300800 */
[----:B------:R-:W3:Y:S02]  /*7af10*/  LDL.LU R25, [R1+0x7b4] ;  /* 0x0007b40001197983 */ /* 0x000ee40000300800 */
[----:B------:R-:W3:Y:S02]  /*7af20*/  LDL.LU R26, [R1+0x7b8] ;  /* 0x0007b800011a7983 */ /* 0x000ee40000300800 */
[----:B------:R-:W3:Y:S01]  /*7af30*/  LDL.LU R27, [R1+0x7bc] ;  /* 0x0007bc00011b7983 */ /* 0x000ee20000300800 */
[----:B------:R4:W-:Y:S01]  /*7af40*/  STL [R1+0x527c], R2 ;  /* 0x00527c0201007387 */ /* 0x0009e20000100800 */
[----:B--2---:R-:W-:Y:S03]  /*7af50*/  HMMA.16816.F32.BF16 R12, R16, R12, R8 ;  /* 0x0000000c100c723c */ /* 0x004fe60000041808 */
[----:B------:R-:W2:Y:S01]  /*7af60*/  LDL.LU.64 R10, [R1+0x5360] ;  /* 0x00536000010a7983 */ /* 0x000ea20000300a00 */
[----:B------:R-:W2:Y:S02]  /*7af70*/  LDL.LU.64 R8, [R1+0x5358] ;  /* 0x0053580001087983 */ /* 0x000ea40000300a00 */
[----:B----4-:R-:W-:-:S02]  /*7af80*/  IMAD.MOV.U32 R2, RZ, RZ, R5 ;  /* 0x000000ffff027224 */ /* 0x010fc400078e0005 */
[----:B---3--:R-:W-:Y:S11]  /*7af90*/  HMMA.16816.F32.BF16 R24, R16, R4, R24 ;  /* 0x000000041018723c */ /* 0x008ff60000041818 */
[----:B------:R-:W-:Y:S04]  /*7afa0*/  @!UPT UIADD3 URZ, URZ, URZ, URZ ;  /* 0x0000003f3f3ff290 */ /* 0x000fe8000fffe03f */
[----:B------:R0:W-:Y:S01]  /*7afb0*/  STL.64 [R1+0xdc0], R12 ;  /* 0x000dc00c01007387 */ /* 0x0001e20000100a00 */
[----:B------:R1:W-:Y:S03]  /*7afc0*/  STL.64 [R1+0xdc8], R14 ;  /* 0x000dc80e01007387 */ /* 0x0003e60000100a00 */
[----:B0-----:R-:W3:Y:S01]  /*7afd0*/  LDL.LU.64 R12, [R1+0x5350] ;  /* 0x00535000010c7983 */ /* 0x001ee20000300a00 */
[----:B-1----:R-:W-:Y:S02]  /*7afe0*/  IMAD.MOV.U32 R15, RZ, RZ, R20 ;  /* 0x000000ffff0f7224 */ /* 0x002fe400078e0014 */
[----:B------:R-:W-:Y:S01]  /*7aff0*/  IMAD.MOV.U32 R14, RZ, RZ, R21 ;  /* 0x000000ffff0e7224 */ /* 0x000fe200078e0015 */
[----:B------:R0:W-:Y:S01]  /*7b000*/  STL.64 [R1+0xda0], R24 ;  /* 0x000da01801007387 */ /* 0x0001e20000100a00 */
[----:B------:R-:W-:Y:S02]  /*7b010*/  STL.64 [R1+0xda8], R26 ;  /* 0x000da81a01007387 */ /* 0x000fe40000100a00 */
[----:B0-----:R-:W-:-:S02]  /*7b020*/  IMAD.MOV.U32 R24, RZ, RZ, R3 ;  /* 0x000000ffff187224 */ /* 0x001fc400078e0003 */
[----:B------:R-:W-:-:S05]  /*7b030*/  IMAD.MOV.U32 R25, RZ, RZ, R0 ;  /* 0x000000ffff197224 */ /* 0x000fca00078e0000 */
[----:B------:R0:W-:Y:S01]  /*7b040*/  STL.64 [R1+0x52f0], R24 ;  /* 0x0052f01801007387 */ /* 0x0001e20000100a00 */
[C---:B--2---:R-:W-:Y:S11]  /*7b050*/  HMMA.16816.F32.BF16 R4, R16.reuse, R20, R8 ;  /* 0x000000141004723c */ /* 0x044ff60000041808 */
[----:B------:R-:W-:Y:S11]  /*7b060*/  @!UPT UIADD3 URZ, URZ, URZ, URZ ;  /* 0x0000003f3f3ff290 */ /* 0x000ff6000fffe03f */
[----:B------:R-:W-:Y:S01]  /*7b070*/  @!UPT UIADD3 URZ, URZ, URZ, URZ ;  /* 0x0000003f3f3ff290 */ /* 0x000fe2000fffe03f */
[----:B------:R1:W-:Y:S01]  /*7b080*/  STL.64 [R1+0xd80], R4 ;  /* 0x000d800401007387 */ /* 0x0003e20000100a00 */
[----:B------:R2:W-:Y:S02]  /*7b090*/  STL.64 [R1+0xd88], R6 ;  /* 0x000d880601007387 */ /* 0x0005e40000100a00 */
[----:B------:R-:W4:Y:S02]  /*7b0a0*/  LDL.64 R20, [R1+0x50] ;  /* 0x0000500001147983 */ /* 0x000f240000100a00 */
[----:B----4-:R-:W-:Y:S01]  /*7b0b0*/  STL.64 [R1+0x5310], R20 ;  /* 0x0053101401007387 */ /* 0x010fe20000100a00 */
[----:B0-----:R-:W4:Y:S02]  /*7b0c0*/  LDL.LU R24, [R1+0x3a0] ;  /* 0x0003a00001187983 */ /* 0x001f240000300800 */
[----:B------:R-:W4:Y:S02]  /*7b0d0*/  LDL.LU R25, [R1+0x3a4] ;  /* 0x0003a40001197983 */ /* 0x000f240000300800 */
[----:B------:R-:W3:Y:S01]  /*7b0e0*/  LDL.LU R26, [R1+0x3a8] ;  /* 0x0003a800011a7983 */ /* 0x000ee20000300800 */
[----:B------:R-:W3:Y:S01]  /*7b0f0*/  LDL.LU R27, [R1+0x3ac] ;  /* 0x0003ac00011b7983 */ /* 0x000ee20000300800 */
[----:B-1----:R-:W3:Y:S02]  /*7b100*/  LDL.LU R4, [R1+0x770] ;  /* 0x0007700001047983 */ /* 0x002ee40000300800 */
[----:B------:R-:W3:Y:S02]  /*7b110*/  LDL.LU R5, [R1+0x774] ;  /* 0x0007740001057983 */ /* 0x000ee40000300800 */
[----:B--2---:R-:W2:Y:S01]  /*7b120*/  LDL.LU R6, [R1+0x778] ;  /* 0x0007780001067983 */ /* 0x004ea20000300800 */
[----:B------:R-:W2:Y:S01]  /*7b130*/  LDL.LU R7, [R1+0x77c] ;  /* 0x00077c0001077983 */ /* 0x000ea20000300800 */
[----:B------:R-:W2:Y:S02]  /*7b140*/  LDL.LU R8, [R1+0x780] ;  /* 0x0007800001087983 */ /* 0x000ea40000300800 */
[----:B------:R-:W2:Y:S02]  /*7b150*/  LDL.LU R9, [R1+0x784] ;  /* 0x0007840001097983 */ /* 0x000ea40000300800 */
[----:B------:R-:W2:Y:S01]  /*7b160*/  LDL.LU R10, [R1+0x788] ;  /* 0x00078800010a7983 */ /* 0x000ea20000300800 */
[----:B------:R-:W2:Y:S04]  /*7b170*/  LDL.LU R11, [R1+0x78c] ;  /* 0x00078c00010b7983 */ /* 0x000ea80000300800 */
[----:B--2---:R-:W-:Y:S01]  /*7b180*/  STL.64 [R1+0x5340], R10 ;  /* 0x0053400a01007387 */ /* 0x004fe20000100a00 */
[----:B------:R0:W-:Y:S03]  /*7b190*/  STL.64 [R1+0x5338], R8 ;  /* 0x0053380801007387 */ /* 0x0001e60000100a00 */
[----:B0-----:R-:W2:Y:S01]  /*7b1a0*/  LDL.64 R8, [R1+0x80] ;  /* 0x0000800001087983 */ /* 0x001ea20000100a00 */
[----:B------:R-:W-:Y:S02]  /*7b1b0*/  STL.64 [R1+0x5328], R6 ;  /* 0x0053280601007387 */ /* 0x000fe40000100a00 */
[----:B---3--:R0:W-:Y:S02]  /*7b1c0*/  STL.64 [R1+0x5320], R4 ;  /* 0x0053200401007387 */ /* 0x0081e40000100a00 */
[----:B0-----:R-:W3:Y:S04]  /*7b1d0*/  LDL.64 R4, [R1+0x70] ;  /* 0x0000700001047983 */ /* 0x001ee80000100a00 */
[----:B---3--:R0:W-:Y:S04]  /*7b1e0*/  STL.64 [R1+0x5348], R4 ;  /* 0x0053480401007387 */ /* 0x0081e80000100a00 */
[----:B0-----:R-:W2:Y:S01]  /*7b1f0*/  LDL.LU R4, [R1+0x790] ;  /* 0x0007900001047983 */ /* 0x001ea20000300800 */
[----:B------:R-:W2:Y:S02]  /*7b200*/  LDL.LU R5, [R1+0x794] ;  /* 0x0007940001057983 */ /* 0x000ea40000300800 */
[----:B------:R-:W2:Y:S02]  /*7b210*/  LDL.LU R6, [R1+0x798] ;  /* 0x0007980001067983 */ /* 0x000ea40000300800 */
[----:B------:R-:W2:Y:S01]  /*7b220*/  LDL.LU R7, [R1+0x79c] ;  /* 0x00079c0001077983 */ /* 0x000ea20000300800 */
[----:B------:R-:W3:Y:S01]  /*7b230*/  LDL.64 R20, [R1+0x60] ;  /* 0x0000600001147983 */ /* 0x000ee20000100a00 */
[----:B------:R-:W-:Y:S02]  /*7b240*/  STL.64 [R1+0x5308], R26 ;  /* 0x0053081a01007387 */ /* 0x000fe40000100a00 */
[----:B----4-:R0:W-:Y:S02]  /*7b250*/  STL.64 [R1+0x5300], R24 ;  /* 0x0053001801007387 */ /* 0x0101e40000100a00 */
        /* <DEDUP_REMOVED lines=16> */
[----:B------:R-:W-:Y:S01]  /*7b360*/  HMMA.16816.F32.BF16 R4, R16, R8, R4 ;  /* 0x000000081004723c */ /* 0x000fe20000041804 */
[----:B------:R-:W-:-:S02]  /*7b370*/  IMAD.MOV.U32 R3, RZ, RZ, R8 ;  /* 0x000000ffff037224 */ /* 0x000fc400078e0008 */
[----:B------:R-:W-:Y:S01]  /*7b380*/  IMAD.MOV.U32 R0, RZ, RZ, R9 ;  /* 0x000000ffff007224 */ /* 0x000fe200078e0009 */
[----:B--2---:R-:W-:Y:S01]  /*7b390*/  STL.64 [R1+0x52d8], R14 ;  /* 0x0052d80e01007387 */ /* 0x004fe20000100a00 */
[----:B------:R0:W-:Y:S03]  /*7b3a0*/  STL.64 [R1+0x52d0], R12 ;  /* 0x0052d00c01007387 */ /* 0x0001e60000100a00 */
[----:B0-----:R-:W2:Y:S01]  /*7b3b0*/  LDL.LU R12, [R1+0x390] ;  /* 0x00039000010c7983 */ /* 0x001ea20000300800 */
[----:B------:R-:W2:Y:S02]  /*7b3c0*/  LDL.LU R13, [R1+0x394] ;  /* 0x00039400010d7983 */ /* 0x000ea40000300800 */
[----:B------:R-:W2:Y:S02]  /*7b3d0*/  LDL.LU R14, [R1+0x398] ;  /* 0x00039800010e7983 */ /* 0x000ea40000300800 */
[----:B------:R-:W2:Y:S10]  /*7b3e0*/  LDL.LU R15, [R1+0x39c] ;  /* 0x00039c00010f7983 */ /* 0x000eb40000300800 */
        /* <DEDUP_REMOVED lines=36> */
[----:B------:R-:W4:Y:S11]  /*7b630*/  LDL.LU.64 R20, [R1+0x52e0] ;  /* 0x0052e00001147983 */ /* 0x000f360000300a00 */
[----:B------:R-:W-:Y:S08]  /*7b640*/  @!UPT UIADD3 URZ, URZ, URZ, URZ ;  /* 0x0000003f3f3ff290 */ /* 0x000ff0000fffe03f */
[----:B------:R0:W-:Y:S01]  /*7b650*/  STL.64 [R1+0xcf0], R16 ;  /* 0x000cf01001007387 */ /* 0x0001e20000100a00 */
[----:B------:R1:W-:Y:S03]  /*7b660*/  STL.64 [R1+0xcf8], R18 ;  /* 0x000cf81201007387 */ /* 0x0003e60000100a00 */
        /* <DEDUP_REMOVED lines=31> */
[----:B0-----:R-:W3:Y:S01]  /*7b860*/  LDL.LU.64 R26, [R1+0x5288] ;  /* 0x00528800011a7983 */ /* 0x001ee20000300a00 */
[----:B------:R-:W3:Y:S01]  /*7b870*/  LDL.LU.64 R24, [R1+0x5280] ;  /* 0x0052800001187983 */ /* 0x000ee20000300a00 */
[C---:B------:R-:W-:Y:S01]  /*7b880*/  HMMA.16816.F32.BF16 R16, R20.reuse, R8, R16 ;  /* 0x000000081410723c */ /* 0x040fe20000041810 */
[----:B------:R0:W-:Y:S01]  /*7b890*/  STL.64 [R1+0x5180], R12 ;  /* 0x0051800c01007387 */ /* 0x0001e20000100a00 */
[----:B------:R-:W-:Y:S11]  /*7b8a0*/  STL.64 [R1+0x5178], R8 ;  /* 0x0051780801007387 */ /* 0x000ff60000100a00 */
[----:B------:R-:W-:Y:S10]  /*7b8b0*/  @!UPT UIADD3 URZ, URZ, URZ, URZ ;  /* 0x0000003f3f3ff290 */ /* 0x000ff4000fffe03f */
[----:B------:R-:W-:Y:S01]  /*7b8c0*/  STL.64 [R1+0xc70], R16 ;  /* 0x000c701001007387 */ /* 0x000fe20000100a00 */
[----:B------:R3:W-:Y:S02]  /*7b8d0*/  STL.64 [R1+0xc78], R18 ;  /* 0x000c781201007387 */ /* 0x0007e40000100a00 */
[----:B0-----:R-:W-:Y:S02]  /*7b8e0*/  IMAD.MOV.U32 R12, RZ, RZ, R11 ;  /* 0x000000ffff0c7224 */ /* 0x001fe400078e000b */
[----:B------:R-:W-:Y:S01]  /*7b8f0*/  IMAD.MOV.U32 R13, RZ, RZ, R10 ;  /* 0x000000ffff0d7224 */ /* 0x000fe200078e000a */
[----:B---3--:R-:W-:Y:S11]  /*7b900*/  HMMA.16816.F32.BF16 R16, R20, R4, R24 ;  /* 0x000000041410723c */ /* 0x008ff60000041818 */
[----:B------:R-:W-:Y:S11]  /*7b910*/  @!UPT UIADD3 URZ, URZ, URZ, URZ ;  /* 0x0000003f3f3ff290 */ /* 0x000ff6000fffe03f */
[----:B------:R-:W-:Y:S01]  /*7b920*/  @!UPT UIADD3 URZ, URZ, URZ, URZ ;  /* 0x0000003f3f3ff290 */ /* 0x000fe2000fffe03f */
[----:B------:R-:W-:Y:S01]  /*7b930*/  STL.64 [R1+0xc50], R16 ;  /* 0x000c501001007387 */ /* 0x000fe20000100a00 */
[----:B------:R-:W-:Y:S02]  /*7b940*/  STL.64 [R1+0xc58], R18 ;  /* 0x000c581201007387 */ /* 0x000fe40000100a00 */
[----:B------:R-:W-:Y:S02]  /*7b950*/  STL.64 [R1+0x51f0], R12 ;  /* 0x0051f00c01007387 */ /* 0x000fe40000100a00 */
[----:B------:R-:W2:Y:S01]  /*7b960*/  LDL.LU R8, [R1+0x6f0] ;  /* 0x0006f00001087983 */ /* 0x000ea20000300800 */
[----:B------:R-:W2:Y:S01]  /*7b970*/  LDL.LU R9, [R1+0x6f4] ;  /* 0x0006f40001097983 */ /* 0x000ea20000300800 */
[----:B------:R-:W3:Y:S02]  /*7b980*/  LDL.LU R10, [R1+0x6f8] ;  /* 0x0006f800010a7983 */ /* 0x000ee40000300800 */
[----:B------:R-:W3:Y:S02]  /*7b990*/  LDL.LU R11, [R1+0x6fc] ;  /* 0x0006fc00010b7983 */ /* 0x000ee40000300800 */
[----:B---3--:R-:W-:Y:S01]  /*7b9a0*/  STL.64 [R1+0x5200], R10 ;  /* 0x0052000a01007387 */ /* 0x008fe20000100a00 */
[----:B--2---:R4:W-:Y:S02]  /*7b9b0*/  STL.64 [R1+0x51f8], R8 ;  /* 0x0051f80801007387 */ /* 0x0049e40000100a00 */
[----:B------:R-:W2:Y:S02]  /*7b9c0*/  LDL.LU R24, [R1+0x330] ;  /* 0x0003300001187983 */ /* 0x000ea40000300800 */
[----:B------:R-:W2:Y:S01]  /*7b9d0*/  LDL.LU R25, [R1+0x334] ;  /* 0x0003340001197983 */ /* 0x000ea20000300800 */
[----:B------:R-:W3:Y:S01]  /*7b9e0*/  LDL.LU R26, [R1+0x338] ;  /* 0x00033800011a7983 */ /* 0x000ee20000300800 */
[----:B------:R-:W3:Y:S02]  /*7b9f0*/  LDL.LU R27, [R1+0x33c] ;  /* 0x00033c00011b7983 */ /* 0x000ee40000300800 */
[----:B----4-:R-:W-:-:S02]  /*7ba00*/  IMAD.MOV.U32 R8, RZ, RZ, R15 ;  /* 0x000000ffff087224 */ /* 0x010fc400078e000f */
[----:B------:R-:W-:-:S05]  /*7ba10*/  IMAD.MOV.U32 R9, RZ, RZ, R14 ;  /* 0x000000ffff097224 */ /* 0x000fca00078e000e */
[----:B------:R0:W-:Y:S01]  /*7ba20*/  STL.64 [R1+0x5218], R8 ;  /* 0x0052180801007387 */ /* 0x0001e20000100a00 */
[----:B------:R-:W4:Y:S02]  /*7ba30*/  LDL.LU R12, [R1+0x700] ;  /* 0x00070000010c7983 */ /* 0x000f240000300800 */
[----:B------:R-:W4:Y:S02]  /*7ba40*/  LDL.LU R13, [R1+0x704] ;  /* 0x00070400010d7983 */ /* 0x000f240000300800 */
[----:B------:R-:W2:Y:S01]  /*7ba50*/  LDL.LU R14, [R1+0x708] ;  /* 0x00070800010e7983 */ /* 0x000ea20000300800 */
[----:B------:R-:W2:Y:S04]  /*7ba60*/  LDL.LU R15, [R1+0x70c] ;  /* 0x00070c00010f7983 */ /* 0x000ea80000300800 */
[----:B0-----:R-:W2:Y:S01]  /*7ba70*/  LDL R8, [R1+0xa0] ;  /* 0x0000a00001087983 */ /* 0x001ea20000100800 */
[----:B------:R-:W-:-:S02]  /*7ba80*/  IMAD.MOV.U32 R9, RZ, RZ, R2 ;  /* 0x000000ffff097224 */ /* 0x000fc400078e0002 */
[----:B------:R-:W3:Y:S03]  /*7ba90*/  LDL.LU R2, [R1+0x527c] ;  /* 0x00527c0001027983 */ /* 0x000ee60000300800 */
[----:B--2---:R-:W-:Y:S01]  /*7baa0*/  STL.64 [R1+0x5230], R8 ;  /* 0x0052300801007387 */ /* 0x004fe20000100a00 */
        /* <DEDUP_REMOVED lines=8> */
[----:B--2---:R-:W-:Y:S01]  /*7bb30*/  STL.64 [R1+0x5248], R8 ;  /* 0x0052480801007387 */ /* 0x004fe20000100a00 */
[----:B----4-:R-:W-:Y:S02]  /*7bb40*/  STL.64 [R1+0x5228], R14 ;  /* 0x0052280e01007387 */ /* 0x010fe40000100a00 */
[----:B------:R0:W-:Y:S02]  /*7bb50*/  STL.64 [R1+0x5220], R12 ;  /* 0x0052200c01007387 */ /* 0x0001e40000100a00 */
[----:B0-----:R-:W2:Y:S01]  /*7bb60*/  LDL.LU R12, [R1+0x720] ;  /* 0x00072000010c7983 */ /* 0x001ea20000300800 */
[----:B------:R-:W2:Y:S02]  /*7bb70*/  LDL.LU R13, [R1+0x724] ;  /* 0x00072400010d7983 */ /* 0x000ea40000300800 */
[----:B------:R-:W4:Y:S02]  /*7bb80*/  LDL.LU R14, [R1+0x728] ;  /* 0x00072800010e7983 */ /* 0x000f240000300800 */
[----:B------:R-:W4:Y:S01]  /*7bb90*/  LDL.LU R15, [R1+0x72c] ;  /* 0x00072c00010f7983 */ /* 0x000f220000300800 */
[----:B------:R-:W2:Y:S01]  /*7bba0*/  LDL R8, [R1+0xc0] ;  /* 0x0000c00001087983 */ /* 0x000ea20000100800 */
[----:B---3--:R-:W-:-:S02]  /*7bbb0*/  IMAD.MOV.U32 R9, RZ, RZ, R2 ;  /* 0x000000ffff097224 */ /* 0x008fc400078e0002 */
[----:B------:R-:W3:Y:S03]  /*7bbc0*/  LDL.LU R2, [R1+0x5278] ;  /* 0x0052780001027983 */ /* 0x000ee60000300800 */
[----:B--2---:R-:W-:Y:S01]  /*7bbd0*/  STL.64 [R1+0x5260], R8 ;  /* 0x0052600801007387 */ /* 0x004fe20000100a00 */
[----:B----4-:R-:W-:Y:S02]  /*7bbe0*/  STL.64 [R1+0x5240], R14 ;  /* 0x0052400e01007387 */ /* 0x010fe40000100a00 */
[----:B------:R0:W-:Y:S01]  /*7bbf0*/  STL.64 [R1+0x5238], R12 ;  /* 0x0052380c01007387 */ /* 0x0001e20000100a00 */
[----:B---3--:R-:W1:Y:S04]  /*7bc00*/  LDSM.16.MT88.4 R16, [R2+0x10180] ;  /* 0x010180000210783b */ /* 0x008e680000004200 */
[----:B0-----:R-:W2:Y:S01]  /*7bc10*/  LDL.LU R12, [R1+0x730] ;  /* 0x00073000010c7983 */ /* 0x001ea20000300800 */
[----:B------:R-:W2:Y:S02]  /*7bc20*/  LDL.LU R13, [R1+0x734] ;  /* 0x00073400010d7983 */ /* 0x000ea40000300800 */
[----:B------:R-:W3:Y:S02]  /*7bc30*/  LDL.LU R14, [R1+0x738] ;  /* 0x00073800010e7983 */ /* 0x000ee40000300800 */
[----:B------:R-:W3:Y:S01]  /*7bc40*/  LDL.LU R15, [R1+0x73c] ;  /* 0x00073c00010f7983 */ /* 0x000ee20000300800 */
[----:B------:R-:W4:Y:S04]  /*7bc50*/  LDL R8, [R1+0x30] ;  /* 0x0000300001087983 */ /* 0x000f280000100800 */
[----:B------:R-:W4:Y:S04]  /*7bc60*/  LDL R9, [R1+0x34] ;  /* 0x0000340001097983 */ /* 0x000f280000100800 */
        /* <DEDUP_REMOVED lines=8> */
[----:B0-----:R-:W4:Y:S01]  /*7bcf0*/  LDL.LU R12, [R1+0x750] ;  /* 0x00075000010c7983 */ /* 0x001f220000300800 */
[----:B------:R-:W4:Y:S02]  /*7bd00*/  LDL.LU R13, [R1+0x754] ;  /* 0x00075400010d7983 */ /* 0x000f240000300800 */
[----:B------:R-:W4:Y:S02]  /*7bd10*/  LDL.LU R14, [R1+0x758] ;  /* 0x00075800010e7983 */ /* 0x000f240000300800 */
[----:B------:R-:W4:Y:S01]  /*7bd20*/  LDL.LU R15, [R1+0x75c] ;  /* 0x00075c00010f7983 */ /* 0x000f220000300800 */
[----:B------:R-:W-:Y:S01]  /*7bd30*/  STL.64 [R1+0x51c8], R26 ;  /* 0x0051c81a01007387 */ /* 0x000fe20000100a00 */
[----:B------:R0:W-:Y:S02]  /*7bd40*/  STL.64 [R1+0x51c0], R24 ;  /* 0x0051c01801007387 */ /* 0x0001e40000100a00 */
[----:B0-----:R-:W-:-:S02]  /*7bd50*/  IMAD.MOV.U32 R24, RZ, RZ, R29 ;  /* 0x000000ffff187224 */ /* 0x001fc400078e001d */
[----:B------:R-:W-:-:S05]  /*7bd60*/  IMAD.MOV.U32 R25, RZ, RZ, R28 ;  /* 0x000000ffff197224 */ /* 0x000fca00078e001c */
[----:B------:R-:W-:Y:S01]  /*7bd70*/  STL.64 [R1+0x51d8], R24 ;  /* 0x0051d81801007387 */ /* 0x000fe20000100a00 */
[----:B------:R-:W-:Y:S02]  /*7bd80*/  STL.64 [R1+0x51a8], R4 ;  /* 0x0051a80401007387 */ /* 0x000fe40000100a00 */
[----:B-1----:R-:W-:Y:S02]  /*7bd90*/  STL.64 [R1+0x50d8], R18 ;  /* 0x0050d81201007387 */ /* 0x002fe40000100a00 */
[----:B------:R0:W-:Y:S02]  /*7bda0*/  STL.64 [R1+0x50d0], R16 ;  /* 0x0050d01001007387 */ /* 0x0001e40000100a00 */
[----:B0-----:R-:W2:Y:S04]  /*7bdb0*/  LDL.64 R16, [R1+0x40] ;  /* 0x0000400001107983 */ /* 0x001ea80000100a00 */
[----:B--2---:R0:W-:Y:S04]  /*7bdc0*/  STL.64 [R1+0x51d0], R16 ;  /* 0x0051d01001007387 */ /* 0x0041e80000100a00 */
        /* <DEDUP_REMOVED lines=11> */
[----:B------:R-:W3:Y:S01]  /*7be80*/  LDL.LU.64 R14, [R1+0x5270] ;  /* 0x00527000010e7983 */ /* 0x000ee20000300a00 */
[----:B------:R-:W3:Y:S11]  /*7be90*/  LDL.LU.64 R12, [R1+0x5268] ;  /* 0x00526800010c7983 */ /* 0x000ef60000300a00 */
        /* <DEDUP_REMOVED lines=24> */
[----:B------:R-:W-:Y:S02]  /*7c020*/  IMAD.MOV.U32 R4, RZ, RZ, R3 ;  /* 0x000000ffff047224 */ /* 0x000fe400078e0003 */
[----:B------:R-:W-:Y:S01]  /*7c030*/  IMAD.MOV.U32 R5, RZ, RZ, R0 ;  /* 0x000000ffff057224 */ /* 0x000fe200078e0000 */
[----:B---3--:R-:W-:Y:S01]  /*7c040*/  HMMA.16816.F32.BF16 R8, R20, R8, R12 ;  /* 0x000000081408723c */ /* 0x008fe2000004180c */
[----:B------:R-:W3:Y:S01]  /*7c050*/  LDL.LU.64 R14, [R1+0x5210] ;  /* 0x00521000010e7983 */ /* 0x000ee20000300a00 */
[----:B------:R-:W3:Y:S02]  /*7c060*/  LDL.LU.64 R12, [R1+0x5208] ;  /* 0x00520800010c7983 */ /* 0x000ee40000300a00 */
[----:B------:R-:W-:-:S02]  /*7c070*/  IMAD.MOV.U32 R24, RZ, RZ, R7 ;  /* 0x000000ffff187224 */ /* 0x000fc400078e0007 */
[----:B------:R-:W-:Y:S11]  /*7c080*/  IMAD.MOV.U32 R25, RZ, RZ, R6 ;  /* 0x000000ffff197224 */ /* 0x000ff600078e0006 */
[----:B------:R-:W-:Y:S06]  /*7c090*/  @!UPT UIADD3 URZ, URZ, URZ, URZ ;  /* 0x0000003f3f3ff290 */ /* 0x000fec000fffe03f */
[----:B------:R-:W-:Y:S01]  /*7c0a0*/  STL.64 [R1+0xbf0], R8 ;  /* 0x000bf00801007387 */ /* 0x000fe20000100a00 */
[----:B------:R0:W-:Y:S03]  /*7c0b0*/  STL.64 [R1+0xbf8], R10 ;  /* 0x000bf80a01007387 */ /* 0x0001e60000100a00 */
[----:B0-----:R-:W4:Y:S01]  /*7c0c0*/  LDL.LU.64 R10, [R1+0x5200] ;  /* 0x00520000010a7983 */ /* 0x001f220000300a00 */
[----:B------:R-:W4:Y:S01]  /*7c0d0*/  LDL.LU.64 R8, [R1+0x51f8] ;  /* 0x0051f80001087983 */ /* 0x000f220000300a00 */
[C---:B---3--:R-:W-:Y:S02]  /*7c0e0*/  HMMA.16816.F32.BF16 R4, R20.reuse, R4, R12 ;  /* 0x000000041404723c */ /* 0x048fe4000004180c */
[----:B------:R-:W4:Y:S11]  /*7c0f0*/  LDL.LU.64 R12, [R1+0x51f0] ;  /* 0x0051f000010c7983 */ /* 0x000f360000300a00 */
[----:B------:R-:W-:Y:S10]  /*7c100*/  @!UPT UIADD3 URZ, URZ, URZ, URZ ;  /* 0x0000003f3f3ff290 */ /* 0x000ff4000fffe03f */
[----:B------:R0:W-:Y:S01]  /*7c110*/  STL.64 [R1+0xbd0], R4 ;  /* 0x000bd00401007387 */ /* 0x0001e20000100a00 */
[----:B------:R1:W-:Y:S03]  /*7c120*/  STL.64 [R1+0xbd8], R6 ;  /* 0x000bd80601007387 */ /* 0x0003e60000100a00 */
[----:B0-----:R-:W3:Y:S01]  /*7c130*/  LDL.LU R4, [R1+0x320] ;  /* 0x0003200001047983 */ /* 0x001ee20000300800 */
[C---:B----4-:R-:W-:Y:S11]  /*7c140*/  HMMA.16816.F32.BF16 R8, R20.reuse, R12, R8 ;  /* 0x0000000c1408723c */ /* 0x050ff60000041808 */
[----:B------:R-:W-:Y:S11]  /*7c150*/  @!UPT UIADD3 URZ, URZ, URZ, URZ ;  /* 0x0000003f3f3ff290 */ /* 0x000ff6000fffe03f */
[----:B------:R-:W-:Y:S01]  /*7c160*/  @!UPT UIADD3 URZ, URZ, URZ, URZ ;  /* 0x0000003f3f3ff290 */ /* 0x000fe2000fffe03f */
[----:B------:R-:W-:Y:S01]  /*7c170*/  STL.64 [R1+0xbc0], R8 ;  /* 0x000bc00801007387 */ /* 0x000fe20000100a00 */
[----:B------:R-:W-:Y:S02]  /*7c180*/  STL.64 [R1+0xbc8], R10 ;  /* 0x000bc80a01007387 */ /* 0x000fe40000100a00 */
[----:B------:R-:W3:Y:S02]  /*7c190*/  LDL.LU R5, [R1+0x324] ;  /* 0x0003240001057983 */ /* 0x000ee40000300800 */
[----:B-1----:R-:W3:Y:S01]  /*7c1a0*/  LDL.LU R6, [R1+0x328] ;  /* 0x0003280001067983 */ /* 0x002ee20000300800 */
[----:B------:R-:W3:Y:S01]  /*7c1b0*/  LDL.LU R7, [R1+0x32c] ;  /* 0x00032c0001077983 */ /* 0x000ee20000300800 */
[----:B------:R-:W4:Y:S03]  /*7c1c0*/  LDL.64 R12, [R1] ;  /* 0x00000000010c7983 */ /* 0x000f260000100a00 */
[----:B----4-:R0:W-:Y:S04]  /*7c1d0*/  STL.64 [R1+0x5198], R12 ;  /* 0x0051980c01007387 */ /* 0x0101e80000100a00 */
[----:B0-----:R-:W4:Y:S01]  /*7c1e0*/  LDL.64 R12, [R1+0x10] ;  /* 0x00001000010c7983 */ /* 0x001f220000100a00 */
[C---:B--2---:R-:W-:Y:S03]  /*7c1f0*/  HMMA.16816.F32.BF16 R24, R20.reuse, R24, R16 ;  /* 0x000000181418723c */ /* 0x044fe60000041810 */
[----:B----4-:R0:W-:Y:S04]  /*7c200*/  STL.64 [R1+0x51a0], R12 ;  /* 0x0051a00c01007387 */ /* 0x0101e80000100a00 */
[----:B0-----:R-:W3:Y:S01]  /*7c210*/  LDL.64 R12, [R1+0x20] ;  /* 0x00002000010c7983 */ /* 0x001ee20000100a00 */
[----:B------:R-:W2:Y:S02]  /*7c220*/  LDL.LU R8, [R1+0x2f0] ;  /* 0x0002f00001087983 */ /* 0x000ea40000300800 */
[----:B------:R-:W2:Y:S02]  /*7c230*/  LDL.LU R9, [R1+0x2f4] ;  /* 0x0002f40001097983 */ /* 0x000ea40000300800 */
[----:B------:R-:W4:Y:S01]  /*7c240*/  LDL.LU R10, [R1+0x2f8] ;  /* 0x0002f800010a7983 */ /* 0x000f220000300800 */
[----:B------:R-:W4:Y:S04]  /*7c250*/  LDL.LU R11, [R1+0x2fc] ;  /* 0x0002fc00010b7983 */ /* 0x000f280000300800 */
[----:B----4-:R-:W-:Y:S01]  /*7c260*/  STL.64 [R1+0x5190], R10 ;  /* 0x0051900a01007387 */ /* 0x010fe20000100a00 */
[----:B--2---:R0:W-:Y:S03]  /*7c270*/  STL.64 [R1+0x5188], R8 ;  /* 0x0051880801007387 */ /* 0x0041e60000100a00 */
[----:B0-----:R-:W2:Y:S01]  /*7c280*/  LDL.LU R8, [R1+0x300] ;  /* 0x0003000001087983 */ /* 0x001ea20000300800 */
[----:B------:R-:W2:Y:S02]  /*7c290*/  LDL.LU R9, [R1+0x304] ;  /* 0x0003040001097983 */ /* 0x000ea40000300800 */
[----:B------:R-:W2:Y:S02]  /*7c2a0*/  LDL.LU R10, [R1+0x308] ;  /* 0x00030800010a7983 */ /* 0x000ea40000300800 */
[----:B------:R-:W2:Y:S01]  /*7c2b0*/  LDL.LU R11, [R1+0x30c] ;  /* 0x00030c00010b7983 */ /* 0x000ea20000300800 */
[----:B------:R-:W4:Y:S01]  /*7c2c0*/  LDL.LU.64 R18, [R1+0x51e8] ;  /* 0x0051e80001127983 */ /* 0x000f220000300a00 */
[----:B------:R-:W4:Y:S02]  /*7c2d0*/  LDL.LU.64 R16, [R1+0x51e0] ;  /* 0x0051e00001107983 */ /* 0x000f240000300a00 */
[----:B------:R0:W-:Y:S02]  /*7c2e0*/  STL.64 [R1+0xba0], R24 ;  /* 0x000ba01801007387 */ /* 0x0001e40000100a00 */
[----:B------:R4:W-:Y:S01]  /*7c2f0*/  STL.64 [R1+0xba8], R26 ;  /* 0x000ba81a01007387 */ /* 0x0009e20000100a00 */
        /* <DEDUP_REMOVED lines=16> */
[----:B-1----:R-:W2:Y:S02]  /*7c400*/  LDL.LU R22, [R1+0x2d8] ;  /* 0x0002d80001167983 */ /* 0x002ea40000300800 */
[----:B------:R-:W2:Y:S01]  /*7c410*/  LDL.LU R23, [R1+0x2dc] ;  /* 0x0002dc0001177983 */ /* 0x000ea20000300800 */
[----:B---3--:R-:W-:Y:S01]  /*7c420*/  HMMA.16816.F32.BF16 R4, R24, R12, R4 ;  /* 0x0000000c1804723c */ /* 0x008fe20000041804 */
[----:B--2---:R-:W-:Y:S01]  /*7c430*/  STL.64 [R1+0x5170], R22 ;  /* 0x0051701601007387 */ /* 0x004fe20000100a00 */
[----:B----4-:R0:W-:Y:S03]  /*7c440*/  STL.64 [R1+0x5168], R20 ;  /* 0x0051681401007387 */ /* 0x0101e60000100a00 */
        /* <DEDUP_REMOVED lines=22> */
[----:B------:R-:W3:Y:S03]  /*7c5b0*/  LDL.LU.64 R12, [R1+0x5198] ;  /* 0x00519800010c7983 */ /* 0x000ee60000300a00 */
[----:B------:R-:W-:Y:S02]  /*7c5c0*/  STL.64 [R1+0x5150], R18 ;  /* 0x0051501201007387 */ /* 0x000fe40000100a00 */
[----:B------:R-:W2:Y:S01]  /*7c5d0*/  LDL.64 R16, [R1+0xc0] ;  /* 0x0000c00001107983 */ /* 0x000ea20000100a00 */
[----:B---3--:R-:W-:Y:S01]  /*7c5e0*/  HMMA.16816.F32.BF16 R8, R24, R12, R8 ;  /* 0x0000000c1808723c */ /* 0x008fe20000041808 */
[----:B--2---:R0:W-:Y:S01]  /*7c5f0*/  STL.64 [R1+0x5160], R16 ;  /* 0x0051601001007387 */ /* 0x0041e20000100a00 */
[----:B------:R-:W-:-:S02]  /*7c600*/  IMAD.MOV.U32 R29, RZ, RZ, R12 ;  /* 0x000000ffff1d7224 */ /* 0x000fc400078e000c */
        /* <DEDUP_REMOVED lines=14> */
[----:B------:R0:W-:Y:S01]  /*7c6f0*/  STL.64 [R1+0xb10], R8 ;  /* 0x000b100801007387 */ /* 0x0001e20000100a00 */
[----:B------:R-:W-:Y:S03]  /*7c700*/  STL.64 [R1+0xb18], R10 ;  /* 0x000b180a01007387 */ /* 0x000fe60000100a00 */
[----:B0-----:R-:W3:Y:S01]  /*7c710*/  LDL.LU.64 R8, [R1+0x5178] ;  /* 0x0051780001087983 */ /* 0x001ee20000300a00 */
[----:B------:R0:W-:Y:S03]  /*7c720*/  STL.64 [R1+0x5158], R12 ;  /* 0x0051580c01007387 */ /* 0x0001e60000100a00 */
        /* <DEDUP_REMOVED lines=9> */
[----:B0-----:R-:W3:Y:S01]  /*7c7c0*/  LDL.LU.64 R22, [R1+0x5170] ;  /* 0x0051700001167983 */ /* 0x001ee20000300a00 */
[----:B------:R-:W3:Y:S02]  /*7c7d0*/  LDL.LU.64 R20, [R1+0x5168] ;  /* 0x0051680001147983 */ /* 0x000ee40000300a00 */
[----:B----4-:R0:W-:Y:S02]  /*7c7e0*/  STL.64 [R1+0x50e0], R4 ;  /* 0x0050e00401007387 */ /* 0x0101e40000100a00 */
[----:B------:R-:W-:Y:S01]  /*7c7f0*/  STL.64 [R1+0x5138], R6 ;  /* 0x0051380601007387 */ /* 0x000fe20000100a00 */
[C---:B---3--:R-:W-:Y:S11]  /*7c800*/  HMMA.16816.F32.BF16 R20, R24.reuse, R4, R20 ;  /* 0x000000041814723c */ /* 0x048ff60000041814 */
[----:B------:R-:W-:Y:S11]  /*7c810*/  @!UPT UIADD3 URZ, URZ, URZ, URZ ;  /* 0x0000003f3f3ff290 */ /* 0x000ff6000fffe03f */
[----:B------:R-:W-:Y:S01]  /*7c820*/  @!UPT UIADD3 URZ, URZ, URZ, URZ ;  /* 0x0000003f3f3ff290 */ /* 0x000fe2000fffe03f */
[----:B------:R-:W-:Y:S01]  /*7c830*/  STL.64 [R1+0xae0], R20 ;  /* 0x000ae01401007387 */ /* 0x000fe20000100a00 */
[----:B------:R-:W-:Y:S02]  /*7c840*/  STL.64 [R1+0xae8], R22 ;  /* 0x000ae81601007387 */ /* 0x000fe40000100a00 */
[----:B0-----:R-:W2:Y:S02]  /*7c850*/  LDL.64 R4, [R1+0x30] ;  /* 0x0000300001047983 */ /* 0x001ea40000100a00 */
[----:B------:R-:W0:Y:S02]  /*7c860*/  LDSM.16.MT88.4 R20, [R2+0x10200] ;  /* 0x010200000214783b */ /* 0x000e240000004200 */
[----:B0-----:R-:W-:Y:S02]  /*7c870*/  STL.64 [R1+0x4f68], R22 ;  /* 0x004f681601007387 */ /* 0x001fe40000100a00 */
[----:B------:R0:W-:Y:S02]  /*7c880*/  STL.64 [R1+0x4f60], R20 ;  /* 0x004f601401007387 */ /* 0x0001e40000100a00 */
[----:B0-----:R-:W3:Y:S01]  /*7c890*/  LDL.64 R20, [R1+0xb0] ;  /* 0x0000b00001147983 */ /* 0x001ee20000100a00 */
[----:B--2---:R-:W-:Y:S01]  /*7c8a0*/  HMMA.16816.F32.BF16 R16, R24, R4, R16 ;  /* 0x000000041810723c */ /* 0x004fe20000041810 */
[----:B------:R-:W-:-:S02]  /*7c8b0*/  IMAD.MOV.U32 R10, RZ, RZ, R4 ;  /* 0x000000ffff0a7224 */ /* 0x000fc400078e0004 */
[----:B------:R-:W-:Y:S11]  /*7c8c0*/  IMAD.MOV.U32 R3, RZ, RZ, R5 ;  /* 0x000000ffff037224 */ /* 0x000ff600078e0005 */
[----:B------:R-:W-:Y:S09]  /*7c8d0*/  @!UPT UIADD3 URZ, URZ, URZ, URZ ;  /* 0x0000003f3f3ff290 */ /* 0x000ff2000fffe03f */
[----:B------:R0:W-:Y:S01]  /*7c8e0*/  STL.64 [R1+0xad0], R16 ;  /* 0x000ad01001007387 */ /* 0x0001e20000100a00 */
[----:B------:R-:W-:Y:S03]  /*7c8f0*/  STL.64 [R1+0xad8], R18 ;  /* 0x000ad81201007387 */ /* 0x000fe60000100a00 */
[----:B0-----:R-:W2:Y:S01]  /*7c900*/  LDL.LU.64 R16, [R1+0x5160] ;  /* 0x0051600001107983 */ /* 0x001ea20000300a00 */
        /* <DEDUP_REMOVED lines=8> */
[----:B------:R-:W2:Y:S02]  /*7c990*/  LDL.LU R6, [R1+0x6a8] ;  /* 0x0006a80001067983 */ /* 0x000ea40000300800 */
[----:B------:R-:W2:Y:S01]  /*7c9a0*/  LDL.LU R7, [R1+0x6ac] ;  /* 0x0006ac0001077983 */ /* 0x000ea20000300800 */
[----:B------:R-:W-:Y:S01]  /*7c9b0*/  HMMA.16816.F32.BF16 R12, R24, R16, R12 ;  /* 0x00000010180c723c */ /* 0x000fe2000004180c */
[----:B------:R-:W-:Y:S01]  /*7c9c0*/  STL [R1+0x504c], R3 ;  /* 0x00504c0301007387 */ /* 0x000fe20000100800 */
[----:B------:R-:W-:Y:S02]  /*7c9d0*/  STL [R1+0x5048], R10 ;  /* 0x0050480a01007387 */ /* 0x000fe40000100800 */
[----:B------:R-:W-:-:S02]  /*7c9e0*/  IMAD.MOV.U32 R11, RZ, RZ, R17 ;  /* 0x000000ffff0b7224 */ /* 0x000fc400078e0011 */
[----:B---3--:R-:W-:Y:S11]  /*7c9f0*/  IMAD.MOV.U32 R28, RZ, RZ, R20 ;  /* 0x000000ffff1c7224 */ /* 0x008ff600078e0014 */
[----:B------:R-:W-:Y:S06]  /*7ca00*/  @!UPT UIADD3 URZ, URZ, URZ, URZ ;  /* 0x0000003f3f3ff290 */ /* 0x000fec000fffe03f */
[----:B------:R0:W-:Y:S01]  /*7ca10*/  STL.64 [R1+0xac0], R12 ;  /* 0x000ac00c01007387 */ /* 0x0001e20000100a00 */
[----:B------:R1:W-:Y:S03]  /*7ca20*/  STL.64 [R1+0xac8], R14 ;  /* 0x000ac80e01007387 */ /* 0x0003e60000100a00 */
[----:B0-----:R-:W3:Y:S01]  /*7ca30*/  LDL.LU.64 R12, [R1+0x5158] ;  /* 0x00515800010c7983 */ /* 0x001ee20000300a00 */
[----:B-1----:R-:W-:Y:S02]  /*7ca40*/  IMAD.MOV.U32 R14, RZ, RZ, R16 ;  /* 0x000000ffff0e7224 */ /* 0x002fe400078e0010 */
[----:B------:R-:W4:Y:S02]  /*7ca50*/  LDL.LU.64 R18, [R1+0x5150] ;  /* 0x0051500001127983 */ /* 0x000f240000300a00 */
[----:B------:R-:W3:Y:S01]  /*7ca60*/  LDL.64 R16, [R1+0x90] ;  /* 0x0000900001107983 */ /* 0x000ee20000100a00 */
[----:B------:R-:W-:Y:S01]  /*7ca70*/  STL [R1+0x5054], R11 ;  /* 0x0050540b01007387 */ /* 0x000fe20000100800 */
[----:B------:R-:W-:Y:S02]  /*7ca80*/  STL [R1+0x5050], R14 ;  /* 0x0050500e01007387 */ /* 0x000fe40000100800 */
[----:B------:R-:W-:Y:S01]  /*7ca90*/  IMAD.MOV.U32 R15, RZ, RZ, R21 ;  /* 0x000000ffff0f7224 */ /* 0x000fe200078e0015 */
        /* <DEDUP_REMOVED lines=8> */
[----:B------:R-:W2:Y:S01]  /*7cb20*/  LDL.LU R21, [R1+0x894] ;  /* 0x0008940001157983 */ /* 0x000ea20000300800 */
[----:B------:R-:W2:Y:S01]  /*7cb30*/  LDL.LU R22, [R1+0x898] ;  /* 0x0008980001167983 */ /* 0x000ea20000300800 */
[----:B------:R-:W2:Y:S03]  /*7cb40*/  LDL.LU R23, [R1+0x89c] ;  /* 0x00089c0001177983 */ /* 0x000ea60000300800 */
[----:B--2---:R-:W-:Y:S01]  /*7cb50*/  STL.64 [R1+0x5078], R22 ;  /* 0x0050781601007387 */ /* 0x004fe20000100a00 */
[----:B------:R0:W-:Y:S03]  /*7cb60*/  STL.64 [R1+0x5070], R20 ;  /* 0x0050701401007387 */ /* 0x0001e60000100a00 */
[----:B0-----:R-:W2:Y:S01]  /*7cb70*/  LDL.LU R20, [R1+0x850] ;  /* 0x0008500001147983 */ /* 0x001ea20000300800 */
[----:B------:R-:W2:Y:S02]  /*7cb80*/  LDL.LU R21, [R1+0x854] ;  /* 0x0008540001157983 */ /* 0x000ea40000300800 */
[----:B------:R-:W2:Y:S02]  /*7cb90*/  LDL.LU R22, [R1+0x858] ;  /* 0x0008580001167983 */ /* 0x000ea40000300800 */
[----:B------:R-:W2:Y:S02]  /*7cba0*/  LDL.LU R23, [R1+0x85c] ;  /* 0x00085c0001177983 */ /* 0x000ea40000300800 */
[----:B--2---:R-:W-:Y:S01]  /*7cbb0*/  STL.64 [R1+0x5088], R22 ;  /* 0x0050881601007387 */ /* 0x004fe20000100a00 */
[----:B------:R0:W-:Y:S02]  /*7cbc0*/  STL.64 [R1+0x5080], R20 ;  /* 0x0050801401007387 */ /* 0x0001e40000100a00 */
[----:B0-----:R-:W-:-:S02]  /*7cbd0*/  IMAD.MOV.U32 R20, RZ, RZ, R29 ;  /* 0x000000ffff147224 */ /* 0x001fc400078e001d */
[----:B------:R-:W-:-:S05]  /*7cbe0*/  IMAD.MOV.U32 R21, RZ, RZ, R0 ;  /* 0x000000ffff157224 */ /* 0x000fca00078e0000 */
[----:B------:R0:W-:Y:S04]  /*7cbf0*/  STL.64 [R1+0x50a0], R20 ;  /* 0x0050a01401007387 */ /* 0x0001e80000100a00 */
[----:B0-----:R-:W2:Y:S01]  /*7cc00*/  LDL.64 R20, [R1+0xa0] ;  /* 0x0000a00001147983 */ /* 0x001ea20000100a00 */
[----:B------:R-:W-:Y:S02]  /*7cc10*/  STL [R1+0x505c], R15 ;  /* 0x00505c0f01007387 */ /* 0x000fe40000100800 */
[----:B---3--:R0:W-:Y:S02]  /*7cc20*/  STL.64 [R1+0x5128], R12 ;  /* 0x0051280c01007387 */ /* 0x0081e40000100a00 */
[----:B0-----:R-:W3:Y:S01]  /*7cc30*/  LDL.LU R12, [R1+0x680] ;  /* 0x00068000010c7983 */ /* 0x001ee20000300800 */
[----:B------:R-:W3:Y:S02]  /*7cc40*/  LDL.LU R13, [R1+0x684] ;  /* 0x00068400010d7983 */ /* 0x000ee40000300800 */
[----:B------:R-:W3:Y:S02]  /*7cc50*/  LDL.LU R14, [R1+0x688] ;  /* 0x00068800010e7983 */ /* 0x000ee40000300800 */
[----:B------:R-:W3:Y:S01]  /*7cc60*/  LDL.LU R15, [R1+0x68c] ;  /* 0x00068c00010f7983 */ /* 0x000ee20000300800 */
[----:B------:R-:W-:Y:S01]  /*7cc70*/  STL [R1+0x5058], R28 ;  /* 0x0050581c01007387 */ /* 0x000fe20000100800 */
[C---:B--2---:R-:W-:Y:S11]  /*7cc80*/  HMMA.16816.F32.BF16 R4, R24.reuse, R20, R4 ;  /* 0x000000141804723c */ /* 0x044ff60000041804 */
[----:B------:R-:W-:Y:S11]  /*7cc90*/  @!UPT UIADD3 URZ, URZ, URZ, URZ ;  /* 0x0000003f3f3ff290 */ /* 0x000ff6000fffe03f */
[----:B------:R-:W-:Y:S01]  /*7cca0*/  @!UPT UIADD3 URZ, URZ, URZ, URZ ;  /* 0x0000003f3f3ff290 */ /* 0x000fe2000fffe03f */
[----:B------:R-:W-:Y:S01]  /*7ccb0*/  STL.64 [R1+0xa90], R4 ;  /* 0x000a900401007387 */ /* 0x000fe20000100a00 */
[----:B------:R0:W-:Y:S03]  /*7ccc0*/  STL.64 [R1+0xa98], R6 ;  /* 0x000a980601007387 */ /* 0x0001e60000100a00 */
[----:B0-----:R-:W2:Y:S01]  /*7ccd0*/  LDL.LU.64 R6, [R1+0x5138] ;  /* 0x0051380001067983 */ /* 0x001ea20000300a00 */
[----:B---3--:R-:W-:Y:S01]  /*7cce0*/  HMMA.16816.F32.BF16 R12, R24, R16, R12 ;  /* 0x00000010180c723c */ /* 0x008fe2000004180c */
[----:B------:R-:W-:Y:S02]  /*7ccf0*/  IMAD.MOV.U32 R0, RZ, RZ, R20 ;  /* 0x000000ffff007224 */ /* 0x000fe400078e0014 */
[----:B------:R-:W-:Y:S02]  /*7cd00*/  IMAD.MOV.U32 R29, RZ, RZ, R21 ;  /* 0x000000ffff1d7224 */ /* 0x000fe400078e0015 */
[----:B----4-:R-:W-:-:S02]  /*7cd10*/  IMAD.MOV.U32 R20, RZ, RZ, R19 ;  /* 0x000000ffff147224 */ /* 0x010fc400078e0013 */
[----:B------:R-:W-:-:S05]  /*7cd20*/  IMAD.MOV.U32 R21, RZ, RZ, R18 ;  /* 0x000000ffff157224 */ /* 0x000fca00078e0012 */
[----:B------:R-:W-:Y:S01]  /*7cd30*/  STL.64 [R1+0x50b8], R20 ;  /* 0x0050b81401007387 */ /* 0x000fe20000100a00 */
[----:B------:R-:W-:Y:S02]  /*7cd40*/  STL [R1+0x5064], R29 ;  /* 0x0050641d01007387 */ /* 0x000fe40000100800 */
[----:B------:R-:W-:Y:S08]  /*7cd50*/  STL [R1+0x5060], R0 ;  /* 0x0050600001007387 */ /* 0x000ff00000100800 */
[----:B------:R0:W-:Y:S01]  /*7cd60*/  STL.64 [R1+0xa80], R12 ;  /* 0x000a800c01007387 */ /* 0x0001e20000100a00 */
[----:B------:R-:W-:Y:S03]  /*7cd70*/  STL.64 [R1+0xa88], R14 ;  /* 0x000a880e01007387 */ /* 0x000fe60000100a00 */
[----:B0-----:R-:W3:Y:S01]  /*7cd80*/  LDL.64 R12, [R1+0x80] ;  /* 0x00008000010c7983 */ /* 0x001ee20000100a00 */
[----:B--2---:R-:W-:-:S02]  /*7cd90*/  IMAD.MOV.U32 R20, RZ, RZ, R7 ;  /* 0x000000ffff147224 */ /* 0x004fc400078e0007 */
[----:B------:R-:W-:-:S05]  /*7cda0*/  IMAD.MOV.U32 R21, RZ, RZ, R6 ;  /* 0x000000ffff157224 */ /* 0x000fca00078e0006 */
[----:B------:R0:W-:Y:S04]  /*7cdb0*/  STL.64 [R1+0x50f0], R20 ;  /* 0x0050f01401007387 */ /* 0x0001e80000100a00 */
[----:B0-----:R-:W2:Y:S01]  /*7cdc0*/  LDL.LU R20, [R1+0x640] ;  /* 0x0006400001147983 */ /* 0x001ea20000300800 */
[----:B------:R-:W2:Y:S02]  /*7cdd0*/  LDL.LU R21, [R1+0x644] ;  /* 0x0006440001157983 */ /* 0x000ea40000300800 */
[----:B------:R-:W4:Y:S02]  /*7cde0*/  LDL.LU R22, [R1+0x648] ;  /* 0x0006480001167983 */ /* 0x000f240000300800 */
[----:B------:R-:W4:Y:S02]  /*7cdf0*/  LDL.LU R23, [R1+0x64c] ;  /* 0x00064c0001177983 */ /* 0x000f240000300800 */
[----:B----4-:R-:W-:Y:S01]  /*7ce00*/  STL.64 [R1+0x5100], R22 ;  /* 0x0051001601007387 */ /* 0x010fe20000100a00 */
[----:B--2---:R0:W-:Y:S03]  /*7ce10*/  STL.64 [R1+0x50f8], R20 ;  /* 0x0050f81401007387 */ /* 0x0041e60000100a00 */
[----:B0-----:R-:W2:Y:S04]  /*7ce20*/  LDL.64 R20, [R1+0x60] ;  /* 0x0000600001147983 */ /* 0x001ea80000100a00 */
[----:B--2---:R0:W-:Y:S04]  /*7ce30*/  STL.64 [R1+0x5110], R20 ;  /* 0x0051101401007387 */ /* 0x0041e80000100a00 */
[----:B0-----:R-:W2:Y:S01]  /*7ce40*/  LDL.64 R20, [R1+0x70] ;  /* 0x0000700001147983 */ /* 0x001ea20000100a00 */
[----:B------:R-:W-:-:S02]  /*7ce50*/  IMAD.MOV.U32 R3, RZ, RZ, R16 ;  /* 0x000000ffff037224 */ /* 0x000fc400078e0010 */
[----:B------:R-:W-:Y:S01]  /*7ce60*/  IMAD.MOV.U32 R10, RZ, RZ, R17 ;  /* 0x000000ffff0a7224 */ /* 0x000fe200078e0011 */
[----:B--2---:R0:W-:Y:S04]  /*7ce70*/  STL.64 [R1+0x5130], R20 ;  /* 0x0051301401007387 */ /* 0x0041e80000100a00 */
[----:B0-----:R-:W3:Y:S01]  /*7ce80*/  LDL.LU R20, [R1+0x670] ;  /* 0x0006700001147983 */ /* 0x001ee20000300800 */
[----:B------:R-:W3:Y:S02]  /*7ce90*/  LDL.LU R21, [R1+0x674] ;  /* 0x0006740001157983 */ /* 0x000ee40000300800 */
[----:B------:R-:W3:Y:S02]  /*7cea0*/  LDL.LU R22, [R1+0x678] ;  /* 0x0006780001167983 */ /* 0x000ee40000300800 */
[----:B------:R-:W3:Y:S01]  /*7ceb0*/  LDL.LU R23, [R1+0x67c] ;  /* 0x00067c0001177983 */ /* 0x000ee20000300800 */
[----:B------:R-:W2:Y:S04]  /*7cec0*/  LDL.64 R16, [R1+0x50] ;  /* 0x0000500001107983 */ /* 0x000ea80000100a00 */
[----:B--2---:R0:W-:Y:S04]  /*7ced0*/  STL.64 [R1+0x5108], R16 ;  /* 0x0051081001007387 */ /* 0x0041e80000100a00 */
[----:B0-----:R-:W2:Y:S01]  /*7cee0*/  LDL.LU R16, [R1+0x650] ;  /* 0x0006500001107983 */ /* 0x001ea20000300800 */
[----:B------:R-:W2:Y:S02]  /*7cef0*/  LDL.LU R17, [R1+0x654] ;  /* 0x0006540001117983 */ /* 0x000ea40000300800 */
[----:B------:R-:W4:Y:S02]  /*7cf00*/  LDL.LU R18, [R1+0x658] ;  /* 0x0006580001127983 */ /* 0x000f240000300800 */
[----:B------:R-:W4:Y:S01]  /*7cf10*/  LDL.LU R19, [R1+0x65c] ;  /* 0x00065c0001137983 */ /* 0x000f220000300800 */
[----:B---3--:R-:W-:Y:S01]  /*7cf20*/  HMMA.16816.F32.BF16 R20, R24, R12, R20 ;  /* 0x0000000c1814723c */ /* 0x008fe20000041814 */
[----:B------:R-:W-:-:S02]  /*7cf30*/  IMAD.MOV.U32 R11, RZ, RZ, R12 ;  /* 0x000000ffff0b7224 */ /* 0x000fc400078e000c */
[----:B------:R-:W-:Y:S01]  /*7cf40*/  IMAD.MOV.U32 R14, RZ, RZ, R13 ;  /* 0x000000ffff0e7224 */ /* 0x000fe200078e000d */
[----:B----4-:R-:W-:Y:S01]  /*7cf50*/  STL.64 [R1+0x5120], R18 ;  /* 0x0051201201007387 */ /* 0x010fe20000100a00 */
        /* <DEDUP_REMOVED lines=10> */
[----:B------:R-:W-:Y:S02]  /*7d000*/  STL [R1+0x5068], R3 ;  /* 0x0050680301007387 */ /* 0x000fe40000100800 */
[----:B------:R0:W-:Y:S02]  /*7d010*/  STL.64 [R1+0xa70], R20 ;  /* 0x000a701401007387 */ /* 0x0001e40000100a00 */
[----:B------:R-:W-:Y:S01]  /*7d020*/  STL.64 [R1+0xa78], R22 ;  /* 0x000a781601007387 */ /* 0x000fe20000100a00 */
[----:B0-----:R-:W2:Y:S01]  /*7d030*/  LDL.LU.64 R20, [R1+0x5130] ;  /* 0x0051300001147983 */ /* 0x001ea20000300a00 */
[----:B------:R-:W4:Y:S01]  /*7d040*/  LDL.LU.64 R12, [R1+0x5128] ;  /* 0x00512800010c7983 */ /* 0x000f220000300a00 */
        /* <DEDUP_REMOVED lines=22> */
[----:B------:R-:W-:-:S02]  /*7d1b0*/  IMAD.MOV.U32 R29, RZ, RZ, R20 ;  /* 0x000000ffff1d7224 */ /* 0x000fc400078e0014 */
[----:B------:R-:W-:Y:S01]  /*7d1c0*/  IMAD.MOV.U32 R0, RZ, RZ, R21 ;  /* 0x000000ffff007224 */ /* 0x000fe200078e0015 */
[----:B----4-:R-:W-:Y:S01]  /*7d1d0*/  STL.64 [R1+0x50c8], R14 ;  /* 0x0050c80e01007387 */ /* 0x010fe20000100a00 */
[----:B--2---:R0:W-:Y:S03]  /*7d1e0*/  STL.64 [R1+0x50c0], R12 ;  /* 0x0050c00c01007387 */ /* 0x0041e60000100a00 */
[----:B0-----:R-:W2:Y:S01]  /*7d1f0*/  LDL.LU R12, [R1+0x630] ;  /* 0x00063000010c7983 */ /* 0x001ea20000300800 */
[----:B------:R-:W2:Y:S02]  /*7d200*/  LDL.LU R13, [R1+0x634] ;  /* 0x00063400010d7983 */ /* 0x000ea40000300800 */
[----:B------:R-:W2:Y:S02]  /*7d210*/  LDL.LU R14, [R1+0x638] ;  /* 0x00063800010e7983 */ /* 0x000ea40000300800 */
[----:B------:R-:W2:Y:S10]  /*7d220*/  LDL.LU R15, [R1+0x63c] ;  /* 0x00063c00010f7983 */ /* 0x000eb40000300800 */
        /* <DEDUP_REMOVED lines=9> */
[----:B------:R0:W-:Y:S01]  /*7d2c0*/  STL.64 [R1+0xa40], R20 ;  /* 0x000a401401007387 */ /* 0x0001e20000100a00 */
[----:B------:R-:W-:Y:S03]  /*7d2d0*/  STL.64 [R1+0xa48], R22 ;  /* 0x000a481601007387 */ /* 0x000fe60000100a00 */
[----:B0-----:R-:W2:Y:S01]  /*7d2e0*/  LDL.LU.64 R20, [R1+0x50f0] ;  /* 0x0050f00001147983 */ /* 0x001ea20000300a00 */
[----:B------:R-:W3:Y:S02]  /*7d2f0*/  LDL.LU.64 R16, [R1+0x50e8] ;  /* 0x0050e80001107983 */ /* 0x000ee40000300a00 */
[----:B---3--:R-:W-:Y:S01]  /*7d300*/  HMMA.16816.F32.BF16 R24, R24, R16, R4 ;  /* 0x000000101818723c */ /* 0x008fe20000041804 */
[----:B------:R-:W3:Y:S06]  /*7d310*/  LDL.LU.64 R4, [R1+0x50e0] ;  /* 0x0050e00001047983 */ /* 0x000eec0000300a00 */
[----:B------:R-:W-:-:S02]  /*7d320*/  IMAD.MOV.U32 R7, RZ, RZ, R16 ;  /* 0x000000ffff077224 */ /* 0x000fc400078e0010 */
[----:B------:R-:W-:Y:S11]  /*7d330*/  IMAD.MOV.U32 R6, RZ, RZ, R17 ;  /* 0x000000ffff067224 */ /* 0x000ff600078e0011 */
[----:B------:R-:W-:Y:S03]  /*7d340*/  @!UPT UIADD3 URZ, URZ, URZ, URZ ;  /* 0x0000003f3f3ff290 */ /* 0x000fe6000fffe03f */
        /* <DEDUP_REMOVED lines=39> */
[----:B------:R-:W-:Y:S01]  /*7d5c0*/  STL.64 [R1+0x4f70], R8 ;  /* 0x004f700801007387 */ /* 0x000fe20000100a00 */
[----:B------:R-:W-:Y:S01]  /*7d5d0*/  STL.64 [R1+0x360], R24 ;  /* 0x0003601801007387 */ /* 0x000fe20000100a00 */
[----:B------:R-:W-:Y:S02]  /*7d5e0*/  STL.64 [R1+0x368], R26 ;  /* 0x0003681a01007387 */ /* 0x000fe40000100a00 */
[----:B------:R-:W0:Y:S04]  /*7d5f0*/  LDSM.16.MT88.4 R24, [R2+0x10280] ;  /* 0x010280000218783b */ /* 0x000e280000004200 */
[----:B---3--:R-:W-:Y:S01]  /*7d600*/  STL.64 [R1+0x4f08], R4 ;  /* 0x004f080401007387 */ /* 0x008fe20000100a00 */
[----:B--2---:R-:W-:Y:S11]  /*7d610*/  HMMA.16816.F32.BF16 R20, R16, R4, R20 ;  /* 0x000000041014723c */ /* 0x004ff60000041814 */
[----:B------:R-:W-:Y:S11]  /*7d620*/  @!UPT UIADD3 URZ, URZ, URZ, URZ ;  /* 0x0000003f3f3ff290 */ /* 0x000ff6000fffe03f */
[----:B------:R-:W-:Y:S01]  /*7d630*/  @!UPT UIADD3 URZ, URZ, URZ, URZ ;  /* 0x0000003f3f3ff290 */ /* 0x000fe2000fffe03f */
[----:B------:R-:W-:Y:S01]  /*7d640*/  STL.64 [R1+0x350], R20 ;  /* 0x0003501401007387 */ /* 0x000fe20000100a00 */
[----:B------:R-:W-:Y:S02]  /*7d650*/  STL.64 [R1+0x358], R22 ;  /* 0x0003581601007387 */ /* 0x000fe40000100a00 */
[----:B0-----:R-:W-:Y:S02]  /*7d660*/  STL.64 [R1+0x4e80], R26 ;  /* 0x004e801a01007387 */ /* 0x001fe40000100a00 */
        /* <DEDUP_REMOVED lines=8> */
[----:B------:R-:W4:Y:S02]  /*7d6f0*/  LDL.LU R20, [R1+0x9a0] ;  /* 0x0009a00001147983 */ /* 0x000f240000300800 */
[----:B------:R-:W4:Y:S02]  /*7d700*/  LDL.LU R21, [R1+0x9a4] ;  /* 0x0009a40001157983 */ /* 0x000f240000300800 */
[----:B------:R-:W2:Y:S01]  /*7d710*/  LDL.LU R22, [R1+0x9a8] ;  /* 0x0009a80001167983 */ /* 0x000ea20000300800 */
[----:B------:R-:W2:Y:S01]  /*7d720*/  LDL.LU R23, [R1+0x9ac] ;  /* 0x0009ac0001177983 */ /* 0x000ea20000300800 */
[----:B------:R-:W-:-:S02]  /*7d730*/  IMAD.MOV.U32 R8, RZ, RZ, R10 ;  /* 0x000000ffff087224 */ /* 0x000fc400078e000a */
[----:B------:R-:W-:Y:S01]  /*7d740*/  IMAD.MOV.U32 R9, RZ, RZ, R3 ;  /* 0x000000ffff097224 */ /* 0x000fe200078e0003 */
[----:B--2---:R-:W-:Y:S01]  /*7d750*/  STL.64 [R1+0x4f88], R22 ;  /* 0x004f881601007387 */ /* 0x004fe20000100a00 */
[----:B----4-:R1:W-:Y:S02]  /*7d760*/  STL.64 [R1+0x4f80], R20 ;  /* 0x004f801401007387 */ /* 0x0103e40000100a00 */
[----:B------:R-:W2:Y:S02]  /*7d770*/  LDL.LU R10, [R1+0x506c] ;  /* 0x00506c00010a7983 */ /* 0x000ea40000300800 */
[----:B------:R-:W4:Y:S01]  /*7d780*/  LDL.LU R3, [R1+0x5068] ;  /* 0x0050680001037983 */ /* 0x000f220000300800 */
[----:B------:R-:W-:Y:S01]  /*7d790*/  STL.64 [R1+0x4f90], R8 ;  /* 0x004f900801007387 */ /* 0x000fe20000100a00 */
[----:B0-----:R-:W2:Y:S02]  /*7d7a0*/  LDL.LU R24, [R1+0x9b0] ;  /* 0x0009b00001187983 */ /* 0x001ea40000300800 */
[----:B------:R-:W2:Y:S02]  /*7d7b0*/  LDL.LU R25, [R1+0x9b4] ;  /* 0x0009b40001197983 */ /* 0x000ea40000300800 */
[----:B------:R-:W2:Y:S01]  /*7d7c0*/  LDL.LU R26, [R1+0x9b8] ;  /* 0x0009b800011a7983 */ /* 0x000ea20000300800 */
[----:B------:R-:W2:Y:S01]  /*7d7d0*/  LDL.LU R27, [R1+0x9bc] ;  /* 0x0009bc00011b7983 */ /* 0x000ea20000300800 */
[----:B-1----:R-:W-:-:S02]  /*7d7e0*/  IMAD.MOV.U32 R20, RZ, RZ, R29 ;  /* 0x000000ffff147224 */ /* 0x002fc400078e001d */
[----:B------:R-:W-:Y:S01]  /*7d7f0*/  IMAD.MOV.U32 R21, RZ, RZ, R0 ;  /* 0x000000ffff157224 */ /* 0x000fe200078e0000 */
[----:B--2---:R-:W-:Y:S01]  /*7d800*/  STL.64 [R1+0x4fa0], R26 ;  /* 0x004fa01a01007387 */ /* 0x004fe20000100a00 */
[----:B------:R0:W-:Y:S02]  /*7d810*/  STL.64 [R1+0x4f98], R24 ;  /* 0x004f981801007387 */ /* 0x0001e40000100a00 */
[----:B------:R-:W2:Y:S02]  /*7d820*/  LDL.LU R29, [R1+0x5064] ;  /* 0x00506400011d7983 */ /* 0x000ea40000300800 */
[----:B------:R-:W2:Y:S01]  /*7d830*/  LDL.LU R0, [R1+0x5060] ;  /* 0x0050600001007983 */ /* 0x000ea20000300800 */
[----:B------:R1:W-:Y:S01]  /*7d840*/  STL.64 [R1+0x4fa8], R20 ;  /* 0x004fa81401007387 */ /* 0x0003e20000100a00 */
[----:B0-----:R-:W-:Y:S02]  /*7d850*/  IMAD.MOV.U32 R24, RZ, RZ, R15 ;  /* 0x000000ffff187224 */ /* 0x001fe400078e000f */
        /* <DEDUP_REMOVED lines=33> */
[----:B------:R-:W-:Y:S02]  /*7da70*/  STL.64 [R1+0x4fe8], R20 ;  /* 0x004fe81401007387 */ /* 0x000fe40000100a00 */
[----:B------:R-:W2:Y:S02]  /*7da80*/  LDL.LU R0, [R1+0x5044] ;  /* 0x0050440001007983 */ /* 0x000ea40000300800 */
[----:B------:R-:W2:Y:S01]  /*7da90*/  LDL.LU R29, [R1+0x5040] ;  /* 0x00504000011d7983 */ /* 0x000ea20000300800 */
[----:B------:R0:W-:Y:S02]  /*7daa0*/  STL.64 [R1+0x4ff8], R24 ;  /* 0x004ff81801007387 */ /* 0x0001e40000100a00 */
[----:B0-----:R-:W-:Y:S02]  /*7dab0*/  IMAD.MOV.U32 R24, RZ, RZ, R28 ;  /* 0x000000ffff187224 */ /* 0x001fe400078e001c */
[----:B------:R-:W-:-:S05]  /*7dac0*/  IMAD.MOV.U32 R25, RZ, RZ, R15 ;  /* 0x000000ffff197224 */ /* 0x000fca00078e000f */
[----:B------:R0:W-:Y:S01]  /*7dad0*/  STL.64 [R1+0x5010], R24 ;  /* 0x0050101801007387 */ /* 0x0001e20000100a00 */
[----:B------:R-:W2:Y:S02]  /*7dae0*/  LDL.LU R20, [R1+0x900] ;  /* 0x0009000001147983 */ /* 0x000ea40000300800 */
[----:B------:R-:W2:Y:S02]  /*7daf0*/  LDL.LU R21, [R1+0x904] ;  /* 0x0009040001157983 */ /* 0x000ea40000300800 */
[----:B------:R-:W2:Y:S01]  /*7db00*/  LDL.LU R22, [R1+0x908] ;  /* 0x0009080001167983 */ /* 0x000ea20000300800 */
[----:B------:R-:W2:Y:S01]  /*7db10*/  LDL.LU R23, [R1+0x90c] ;  /* 0x00090c0001177983 */ /* 0x000ea20000300800 */
        /* <DEDUP_REMOVED lines=26> */
[----:B------:R-:W2:Y:S04]  /*7dcc0*/  LDL.64 R12, [R1] ;  /* 0x00000000010c7983 */ /* 0x000ea80000100a00 */
[----:B--2---:R0:W-:Y:S04]  /*7dcd0*/  STL.64 [R1+0x4f38], R12 ;  /* 0x004f380c01007387 */ /* 0x0041e80000100a00 */
[----:B0-----:R-:W2:Y:S04]  /*7dce0*/  LDL.64 R12, [R1+0x10] ;  /* 0x00001000010c7983 */ /* 0x001ea80000100a00 */
[----:B--2---:R0:W-:Y:S04]  /*7dcf0*/  STL.64 [R1+0x4f40], R12 ;  /* 0x004f400c01007387 */ /* 0x0041e80000100a00 */
        /* <DEDUP_REMOVED lines=10> */
[----:B------:R-:W-:-:S07]  /*7dda0*/  IMAD.MOV.U32 R25, RZ, RZ, R3 ;  /* 0x000000ffff197224 */ /* 0x000fce00078e0003 */
        /* <DEDUP_REMOVED lines=9> */
[----:B0-----:R-:W2:Y:S01]  /*7de40*/  LDL.64 R4, [R1+0x20] ;  /* 0x0000200001047983 */ /* 0x001ea20000100a00 */
[----:B------:R-:W3:Y:S02]  /*7de50*/  LDL.LU.64 R22, [R1+0x5038] ;  /* 0x0050380001167983 */ /* 0x000ee40000300a00 */
[----:B------:R-:W3:Y:S04]  /*7de60*/  LDL.LU.64 R20, [R1+0x5030] ;  /* 0x0050300001147983 */ /* 0x000ee80000300a00 */
        /* <DEDUP_REMOVED lines=46> */
[----:B------:R-:W3:Y:S11]  /*7e150*/  LDL.LU.64 R8, [R1+0x4f90] ;  /* 0x004f900001087983 */ /* 0x000ef60000300a00 */
[----:B------:R-:W-:Y:S10]  /*7e160*/  @!UPT UIADD3 URZ, URZ, URZ, URZ ;  /* 0x0000003f3f3ff290 */ /* 0x000ff4000fffe03f */
        /* <DEDUP_REMOVED lines=9> */
[----:B0-----:R-:W3:Y:S01]  /*7e200*/  LDL.LU.64 R8, [R1+0x4f70] ;  /* 0x004f700001087983 */ /* 0x001ee20000300a00 */
[----:B----4-:R-:W-:Y:S03]  /*7e210*/  HMMA.16816.F32.BF16 R16, R16, R24, R20 ;  /* 0x000000181010723c */ /* 0x010fe60000041814 */
[----:B------:R-:W4:Y:S01]  /*7e220*/  LDL.LU.64 R22, [R1+0x4f68] ;  /* 0x004f680001167983 */ /* 0x000f220000300a00 */
[----:B------:R-:W4:Y:S02]  /*7e230*/  LDL.LU.64 R20, [R1+0x4f60] ;  /* 0x004f600001147983 */ /* 0x000f240000300a00 */
[----:B--2---:R-:W-:-:S02]  /*7e240*/  IMAD.MOV.U32 R11, RZ, RZ, R4 ;  /* 0x000000ffff0b7224 */ /* 0x004fc400078e0004 */
[----:B------:R-:W-:Y:S11]  /*7e250*/  IMAD.MOV.U32 R10, RZ, RZ, R5 ;  /* 0x000000ffff0a7224 */ /* 0x000ff600078e0005 */
[----:B------:R-:W-:Y:S04]  /*7e260*/  @!UPT UIADD3 URZ, URZ, URZ, URZ ;  /* 0x0000003f3f3ff290 */ /* 0x000fe8000fffe03f */
[----:B------:R0:W-:Y:S01]  /*7e270*/  STL.64 [R1+0x2c0], R16 ;  /* 0x0002c01001007387 */ /* 0x0001e20000100a00 */
[----:B------:R1:W-:Y:S02]  /*7e280*/  STL.64 [R1+0x2c8], R18 ;  /* 0x0002c81201007387 */ /* 0x0003e40000100a00 */
[----:B0-----:R-:W-:Y:S02]  /*7e290*/  IMAD.MOV.U32 R16, RZ, RZ, R29 ;  /* 0x000000ffff107224 */ /* 0x001fe400078e001d */
[----:B------:R-:W-:Y:S01]  /*7e2a0*/  IMAD.MOV.U32 R17, RZ, RZ, R0 ;  /* 0x000000ffff117224 */ /* 0x000fe200078e0000 */
[----:B------:R-:W2:Y:S01]  /*7e2b0*/  LDL.LU R29, [R1+0x4f5c] ;  /* 0x004f5c00011d7983 */ /* 0x000ea20000300800 */
[----:B------:R-:W2:Y:S02]  /*7e2c0*/  LDL.LU R0, [R1+0x4f58] ;  /* 0x004f580001007983 */ /* 0x000ea40000300800 */
[----:B-1----:R-:W3:Y:S02]  /*7e2d0*/  LDL.LU R18, [R1+0xb88] ;  /* 0x000b880001127983 */ /* 0x002ee40000300800 */
[----:B------:R-:W3:Y:S01]  /*7e2e0*/  LDL.LU R19, [R1+0xb8c] ;  /* 0x000b8c0001137983 */ /* 0x000ee20000300800 */
[----:B------:R0:W-:Y:S04]  /*7e2f0*/  STL.64 [R1+0x4e90], R24 ;  /* 0x004e901801007387 */ /* 0x0001e80000100a00 */
[----:B0-----:R-:W3:Y:S01]  /*7e300*/  LDL.LU R24, [R1+0xab0] ;  /* 0x000ab00001187983 */ /* 0x001ee20000300800 */
[----:B------:R-:W3:Y:S02]  /*7e310*/  LDL.LU R25, [R1+0xab4] ;  /* 0x000ab40001197983 */ /* 0x000ee40000300800 */
[----:B------:R-:W3:Y:S01]  /*7e320*/  LDL.LU.64 R6, [R1+0x4f50] ;  /* 0x004f500001067983 */ /* 0x000ee20000300a00 */
[----:B----4-:R-:W-:Y:S01]  /*7e330*/  HMMA.16816.F32.BF16 R12, R20, R4, R12 ;  /* 0x00000004140c723c */ /* 0x010fe2000004180c */
[----:B------:R-:W4:Y:S11]  /*7e340*/  LDL.LU.64 R4, [R1+0x4f48] ;  /* 0x004f480001047983 */ /* 0x000f360000300a00 */
[----:B------:R-:W-:Y:S11]  /*7e350*/  @!UPT UIADD3 URZ, URZ, URZ, URZ ;  /* 0x0000003f3f3ff290 */ /* 0x000ff6000fffe03f */
[----:B------:R0:W-:Y:S04]  /*7e360*/  STL.64 [R1+0x2b0], R12 ;  /* 0x0002b00c01007387 */ /* 0x0001e80000100a00 */
[----:B0-----:R-:W3:Y:S01]  /*7e370*/  LDL.LU.64 R12, [R1+0x4f40] ;  /* 0x004f4000010c7983 */ /* 0x001ee20000300a00 */
[----:B--2---:R-:W-:Y:S02]  /*7e380*/  IMAD.MOV.U32 R26, RZ, RZ, R29 ;  /* 0x000000ffff1a7224 */ /* 0x004fe400078e001d */
[----:B------:R-:W-:Y:S02]  /*7e390*/  IMAD.MOV.U32 R27, RZ, RZ, R0 ;  /* 0x000000ffff1b7224 */ /* 0x000fe400078e0000 */
[----:B------:R-:W-:Y:S02]  /*7e3a0*/  IMAD.MOV.U32 R29, RZ, RZ, R14 ;  /* 0x000000ffff1d7224 */ /* 0x000fe400078e000e */
[----:B------:R-:W-:-:S03]  /*7e3b0*/  IMAD.MOV.U32 R0, RZ, RZ, R15 ;  /* 0x000000ffff007224 */ /* 0x000fc600078e000f */
        /* <DEDUP_REMOVED lines=9> */
[----:B------:R-:W4:Y:S02]  /*7e450*/  LDL.LU.64 R12, [R1+0x4f38] ;  /* 0x004f3800010c7983 */ /* 0x000f240000300a00 */
[C---:B----4-:R-:W-:Y:S01]  /*7e460*/  HMMA.16816.F32.BF16 R4, R20.reuse, R12, R4 ;  /* 0x0000000c1404723c */ /* 0x050fe20000041804 */
[----:B------:R-:W-:Y:S11]  /*7e470*/  IMAD.MOV.U32 R3, RZ, RZ, R13 ;  /* 0x000000ffff037224 */ /* 0x000ff600078e000d */
[----:B------:R-:W-:Y:S11]  /*7e480*/  @!UPT UIADD3 URZ, URZ, URZ, URZ ;  /* 0x0000003f3f3ff290 */ /* 0x000ff6000fffe03f */
        /* <DEDUP_REMOVED lines=13> */
[----:B0-----:R-:W3:Y:S01]  /*7e560*/  LDL.64 R12, [R1+0x30] ;  /* 0x00003000010c7983 */ /* 0x001ee20000100a00 */
[C---:B--2---:R-:W-:Y:S11]  /*7e570*/  HMMA.16816.F32.BF16 R4, R20.reuse, R8, R4 ;  /* 0x000000081404723c */ /* 0x044ff60000041804 */
[----:B------:R-:W-:Y:S11]  /*7e580*/  @!UPT UIADD3 URZ, URZ, URZ, URZ ;  /* 0x0000003f3f3ff290 */ /* 0x000ff6000fffe03f */
[----:B------:R-:W-:Y:S01]  /*7e590*/  @!UPT UIADD3 URZ, URZ, URZ, URZ ;  /* 0x0000003f3f3ff290 */ /* 0x000fe2000fffe03f */
[----:B------:R-:W-:Y:S01]  /*7e5a0*/  STL.64 [R1+0x278], R6 ;  /* 0x0002780601007387 */ /* 0x000fe20000100a00 */
[----:B------:R-:W-:Y:S02]  /*7e5b0*/  IMAD.MOV.U32 R29, RZ, RZ, R4 ;  /* 0x000000ffff1d7224 */ /* 0x000fe400078e0004 */
[----:B------:R-:W-:Y:S02]  /*7e5c0*/  IMAD.MOV.U32 R0, RZ, RZ, R5 ;  /* 0x000000ffff007224 */ /* 0x000fe400078e0005 */
[----:B------:R-:W2:Y:S01]  /*7e5d0*/  LDL.LU.64 R4, [R1+0x4f08] ;  /* 0x004f080001047983 */ /* 0x000ea20000300a00 */
[----:B------:R0:W-:Y:S02]  /*7e5e0*/  STL.64 [R1+0x4ea8], R8 ;  /* 0x004ea80801007387 */ /* 0x0001e40000100a00 */
[----:B------:R1:W-:Y:S01]  /*7e5f0*/  STL.64 [R1+0x4ee0], R10 ;  /* 0x004ee00a01007387 */ /* 0x0003e20000100a00 */
[----:B0-----:R-:W3:Y:S01]  /*7e600*/  LDL.LU R8, [R1+0xbb0] ;  /* 0x000bb00001087983 */ /* 0x001ee20000300800 */
[----:B------:R-:W3:Y:S02]  /*7e610*/  LDL.LU R9, [R1+0xbb4] ;  /* 0x000bb40001097983 */ /* 0x000ee40000300800 */
[----:B-1----:R-:W3:Y:S02]  /*7e620*/  LDL.LU R10, [R1+0xbb8] ;  /* 0x000bb800010a7983 */ /* 0x002ee40000300800 */
[----:B------:R-:W3:Y:S01]  /*7e630*/  LDL.LU R11, [R1+0xbbc] ;  /* 0x000bbc00010b7983 */ /* 0x000ee20000300800 */
[----:B------:R-:W-:Y:S01]  /*7e640*/  STL [R1+0x4048], R0 ;  /* 0x0040480001007387 */ /* 0x000fe20000100800 */
[----:B------:R-:W-:Y:S01]  /*7e650*/  STL [R1+0x3d60], R29 ;  /* 0x003d601d01007387 */ /* 0x000fe20000100800 */
[C---:B--2---:R-:W-:Y:S11]  /*7e660*/  HMMA.16816.F32.BF16 R16, R20.reuse, R4, R16 ;  /* 0x000000041410723c */ /* 0x044ff60000041810 */
[----:B------:R-:W-:Y:S11]  /*7e670*/  @!UPT UIADD3 URZ, URZ, URZ, URZ ;  /* 0x0000003f3f3ff290 */ /* 0x000ff6000fffe03f */
[----:B------:R-:W-:Y:S01]  /*7e680*/  @!UPT UIADD3 URZ, URZ, URZ, URZ ;  /* 0x0000003f3f3ff290 */ /* 0x000fe2000fffe03f */
[----:B------:R-:W-:Y:S01]  /*7e690*/  STL.64 [R1+0x260], R16 ;  /* 0x0002601001007387 */ /* 0x000fe20000100a00 */
[----:B------:R-:W-:Y:S02]  /*7e6a0*/  STL.64 [R1+0x268], R18 ;  /* 0x0002681201007387 */ /* 0x000fe40000100a00 */
[----:B------:R-:W0:Y:S01]  /*7e6b0*/  LDSM.16.MT88.4 R16, [R2+0x10300] ;  /* 0x010300000210783b */ /* 0x000e220000004200 */
[----:B---3--:R-:W-:Y:S01]  /*7e6c0*/  HMMA.16816.F32.BF16 R8, R20, R12, R8 ;  /* 0x0000000c1408723c */ /* 0x008fe20000041808 */
[----:B------:R-:W-:Y:S04]  /*7e6d0*/  STL [R1+0x4df4], R2 ;  /* 0x004df40201007387 */ /* 0x000fe80000100800 */
[----:B0-----:R-:W-:Y:S01]  /*7e6e0*/  STL.64 [R1+0x4d20], R18 ;  /* 0x004d201201007387 */ /* 0x001fe20000100a00 */
[----:B------:R0:W-:Y:S03]  /*7e6f0*/  STL.64 [R1+0x4d18], R16 ;  /* 0x004d181001007387 */ /* 0x0001e60000100a00 */
[----:B0-----:R-:W2:Y:S11]  /*7e700*/  LDL.64 R16, [R1+0xc0] ;  /* 0x0000c00001107983 */ /* 0x001eb60000100a00 */
[----:B------:R-:W-:Y:S03]  /*7e710*/  @!UPT UIADD3 URZ, URZ, URZ, URZ ;  /* 0x0000003f3f3ff290 */ /* 0x000fe6000fffe03f */
[----:B------:R0:W-:Y:S02]  /*7e720*/  STL.64 [R1+0x250], R8 ;  /* 0x0002500801007387 */ /* 0x0001e40000100a00 */
[----:B------:R1:W-:Y:S01]  /*7e730*/  STL.64 [R1+0x258], R10 ;  /* 0x0002580a01007387 */ /* 0x0003e20000100a00 */
[----:B0-----:R-:W3:Y:S01]  /*7e740*/  LDL.LU R8, [R1+0xc60] ;  /* 0x000c600001087983 */ /* 0x001ee20000300800 */
[----:B------:R-:W3:Y:S02]  /*7e750*/  LDL.LU R9, [R1+0xc64] ;  /* 0x000c640001097983 */ /* 0x000ee40000300800 */
[----:B-1----:R-:W4:Y:S02]  /*7e760*/  LDL.LU R10, [R1+0xc68] ;  /* 0x000c6800010a7983 */ /* 0x002f240000300800 */
[----:B------:R-:W4:Y:S02]  /*7e770*/  LDL.LU R11, [R1+0xc6c] ;  /* 0x000c6c00010b7983 */ /* 0x000f240000300800 */
        /* <DEDUP_REMOVED lines=18> */
[----:B------:R-:W4:Y:S01]  /*7e8a0*/  LDL.64 R24, [R1+0x90] ;  /* 0x0000900001187983 */ /* 0x000f220000100a00 */
[----:B------:R-:W-:Y:S02]  /*7e8b0*/  STL [R1+0x4dfc], R0 ;  /* 0x004dfc0001007387 */ /* 0x000fe40000100800 */
[----:B------:R-:W-:Y:S02]  /*7e8c0*/  STL [R1+0x4df8], R6 ;  /* 0x004df80601007387 */ /* 0x000fe40000100800 */
[----:B--2---:R-:W-:-:S02]  /*7e8d0*/  IMAD.MOV.U32 R28, RZ, RZ, R16 ;  /* 0x000000ffff1c7224 */ /* 0x004fc400078e0010 */
[----:B------:R-:W-:Y:S01]  /*7e8e0*/  IMAD.MOV.U32 R7, RZ, RZ, R17 ;  /* 0x000000ffff077224 */ /* 0x000fe200078e0011 */
[----:B---3--:R-:W-:Y:S11]  /*7e8f0*/  HMMA.16816.F32.BF16 R8, R20, R16, R8 ;  /* 0x000000101408723c */ /* 0x008ff60000041808 */
[----:B------:R-:W-:Y:S11]  /*7e900*/  @!UPT UIADD3 URZ, URZ, URZ, URZ ;  /* 0x0000003f3f3ff290 */ /* 0x000ff6000fffe03f */
[----:B------:R-:W-:Y:S01]  /*7e910*/  @!UPT UIADD3 URZ, URZ, URZ, URZ ;  /* 0x0000003f3f3ff290 */ /* 0x000fe2000fffe03f */
[----:B------:R-:W-:Y:S01]  /*7e920*/  STL.64 [R1+0x520], R8 ;  /* 0x0005200801007387 */ /* 0x000fe20000100a00 */
[----:B------:R0:W-:Y:S03]  /*7e930*/  STL.64 [R1+0x528], R10 ;  /* 0x0005280a01007387 */ /* 0x0001e60000100a00 */
[----:B0-----:R-:W2:Y:S01]  /*7e940*/  LDL.LU.64 R10, [R1+0x4f00] ;  /* 0x004f0000010a7983 */ /* 0x001ea20000300a00 */
[----:B------:R-:W2:Y:S02]  /*7e950*/  LDL.LU.64 R8, [R1+0x4ef8] ;  /* 0x004ef80001087983 */ /* 0x000ea40000300a00 */
[----:B------:R-:W3:Y:S02]  /*7e960*/  LDL.LU R16, [R1+0xdd0] ;  /* 0x000dd00001107983 */ /* 0x000ee40000300800 */
[----:B------:R-:W3:Y:S01]  /*7e970*/  LDL.LU R17, [R1+0xdd4] ;  /* 0x000dd40001117983 */ /* 0x000ee20000300800 */
[----:B------:R-:W2:Y:S01]  /*7e980*/  LDL.LU R18, [R1+0xdd8] ;  /* 0x000dd80001127983 */ /* 0x000ea20000300800 */
[----:B------:R-:W2:Y:S03]  /*7e990*/  LDL.LU R19, [R1+0xddc] ;  /* 0x000ddc0001137983 */ /* 0x000ea60000300800 */
[----:B--2---:R-:W-:Y:S01]  /*7e9a0*/  STL.64 [R1+0x4e30], R18 ;  /* 0x004e301201007387 */ /* 0x004fe20000100a00 */
[----:B---3--:R0:W-:Y:S03]  /*7e9b0*/  STL.64 [R1+0x4e28], R16 ;  /* 0x004e281001007387 */ /* 0x0081e60000100a00 */
[----:B0-----:R-:W2:Y:S01]  /*7e9c0*/  LDL R16, [R1] ;  /* 0x0000000001107983 */ /* 0x001ea20000100800 */
[----:B------:R-:W-:-:S05]  /*7e9d0*/  IMAD.MOV.U32 R17, RZ, RZ, R3 ;  /* 0x000000ffff117224 */ /* 0x000fca00078e0003 */
[----:B--2---:R0:W-:Y:S04]  /*7e9e0*/  STL.64 [R1+0x4e48], R16 ;  /* 0x004e481001007387 */ /* 0x0041e80000100a00 */
[----:B0-----:R-:W2:Y:S01]  /*7e9f0*/  LDL.64 R16, [R1+0xb0] ;  /* 0x0000b00001107983 */ /* 0x001ea20000100a00 */
[----:B------:R-:W-:Y:S02]  /*7ea00*/  STL [R1+0x4e04], R7 ;  /* 0x004e040701007387 */ /* 0x000fe40000100800 */
[----:B------:R-:W-:Y:S01]  /*7ea10*/  STL [R1+0x4e00], R28 ;  /* 0x004e001c01007387 */ /* 0x000fe20000100800 */
[----:B--2---:R-:W-:Y:S01]  /*7ea20*/  HMMA.16816.F32.BF16 R8, R20, R16, R8 ;  /* 0x000000101408723c */ /* 0x004fe20000041808 */
[----:B------:R-:W-:Y:S02]  /*7ea30*/  IMAD.MOV.U32 R3, RZ, RZ, R16 ;  /* 0x000000ffff037224 */ /* 0x000fe400078e0010 */
[----:B------:R-:W-:-:S04]  /*7ea40*/  IMAD.MOV.U32 R29, RZ, RZ, R17 ;  /* 0x000000ffff1d7224 */ /* 0x000fc800078e0011 */
[----:B------:R-:W-:Y:S02]  /*7ea50*/  IMAD.MOV.U32 R16, RZ, RZ, R27 ;  /* 0x000000ffff107224 */ /* 0x000fe400078e001b */
[----:B------:R-:W-:Y:S11]  /*7ea60*/  IMAD.MOV.U32 R17, RZ, RZ, R26 ;  /* 0x000000ffff117224 */ /* 0x000ff600078e001a */
[----:B------:R-:W-:Y:S03]  /*7ea70*/  @!UPT UIADD3 URZ, URZ, URZ, URZ ;  /* 0x0000003f3f3ff290 */ /* 0x000fe6000fffe03f */
[----:B------:R-:W-:Y:S01]  /*7ea80*/  STL.64 [R1+0x510], R8 ;  /* 0x0005100801007387 */ /* 0x000fe20000100a00 */
[----:B------:R0:W-:Y:S03]  /*7ea90*/  STL.64 [R1+0x518], R10 ;  /* 0x0005180a01007387 */ /* 0x0001e60000100a00 */
[----:B0-----:R-:W2:Y:S01]  /*7eaa0*/  LDL.LU.64 R10, [R1+0x4ef0] ;  /* 0x004ef000010a7983 */ /* 0x001ea20000300a00 */
[----:B------:R-:W2:Y:S02]  /*7eab0*/  LDL.LU.64 R8, [R1+0x4ee8] ;  /* 0x004ee80001087983 */ /* 0x000ea40000300a00 */
[----:B------:R0:W-:Y:S02]  /*7eac0*/  STL.64 [R1+0x4e60], R16 ;  /* 0x004e601001007387 */ /* 0x0001e40000100a00 */
[----:B0-----:R-:W2:Y:S01]  /*7ead0*/  LDL.64 R16, [R1+0xa0] ;  /* 0x0000a00001107983 */ /* 0x001ea20000100a00 */
[----:B------:R-:W-:Y:S02]  /*7eae0*/  STL [R1+0x4e0c], R29 ;  /* 0x004e0c1d01007387 */ /* 0x000fe40000100800 */
[----:B------:R-:W-:Y:S01]  /*7eaf0*/  STL [R1+0x4e08], R3 ;  /* 0x004e080301007387 */ /* 0x000fe20000100800 */
        /* <DEDUP_REMOVED lines=8> */
[----:B----4-:R-:W-:Y:S02]  /*7eb80*/  IMAD.MOV.U32 R28, RZ, RZ, R24 ;  /* 0x000000ffff1c7224 */ /* 0x010fe400078e0018 */
[----:B------:R-:W-:-:S02]  /*7eb90*/  IMAD.MOV.U32 R0, RZ, RZ, R25 ;  /* 0x000000ffff007224 */ /* 0x000fc400078e0019 */
[----:B--2---:R-:W-:Y:S02]  /*7eba0*/  IMAD.MOV.U32 R16, RZ, RZ, R11 ;  /* 0x000000ffff107224 */ /* 0x004fe400078e000b */
[----:B------:R-:W-:Y:S02]  /*7ebb0*/  IMAD.MOV.U32 R17, RZ, RZ, R10 ;  /* 0x000000ffff117224 */ /* 0x000fe400078e000a */
[----:B------:R-:W-:Y:S03]  /*7ebc0*/  HMMA.16816.F32.BF16 R8, R20, R24, R12 ;  /* 0x000000181408723c */ /* 0x000fe6000004180c */
[----:B------:R-:W-:Y:S01]  /*7ebd0*/  STL.64 [R1+0x4e88], R16 ;  /* 0x004e881001007387 */ /* 0x000fe20000100a00 */
[----:B------:R-:W-:Y:S02]  /*7ebe0*/  STL [R1+0x4e10], R6 ;  /* 0x004e100601007387 */ /* 0x000fe40000100800 */
[----:B------:R0:W-:Y:S02]  /*7ebf0*/  STL.64 [R1+0x4ed0], R4 ;  /* 0x004ed00401007387 */ /* 0x0001e40000100a00 */
[----:B0-----:R-:W2:Y:S11]  /*7ec00*/  LDL.64 R4, [R1+0x80] ;  /* 0x0000800001047983 */ /* 0x001eb60000100a00 */
[----:B------:R-:W-:Y:S04]  /*7ec10*/  @!UPT UIADD3 URZ, URZ, URZ, URZ ;  /* 0x0000003f3f3ff290 */ /* 0x000fe8000fffe03f */
[----:B------:R-:W-:Y:S01]  /*7ec20*/  STL.64 [R1+0x4f0], R8 ;  /* 0x0004f00801007387 */ /* 0x000fe20000100a00 */
[----:B------:R-:W-:Y:S02]  /*7ec30*/  STL.64 [R1+0x4f8], R10 ;  /* 0x0004f80a01007387 */ /* 0x000fe40000100a00 */
[----:B------:R-:W3:Y:S02]  /*7ec40*/  LDL.64 R24, [R1+0x50] ;  /* 0x0000500001187983 */ /* 0x000ee40000100a00 */
[----:B---3--:R0:W-:Y:S04]  /*7ec50*/  STL.64 [R1+0x4eb8], R24 ;  /* 0x004eb81801007387 */ /* 0x0081e80000100a00 */
[----:B0-----:R-:W3:Y:S04]  /*7ec60*/  LDL.64 R24, [R1+0x70] ;  /* 0x0000700001187983 */ /* 0x001ee80000100a00 */
[----:B---3--:R0:W-:Y:S04]  /*7ec70*/  STL.64 [R1+0x4ed8], R24 ;  /* 0x004ed81801007387 */ /* 0x0081e80000100a00 */
        /* <DEDUP_REMOVED lines=11> */
[----:B------:R-:W4:Y:S02]  /*7ed30*/  LDL.LU R15, [R1+0xd2c] ;  /* 0x000d2c00010f7983 */ /* 0x000f240000300800 */
[----:B--2---:R-:W-:-:S02]  /*7ed40*/  IMAD.MOV.U32 R3, RZ, RZ, R4 ;  /* 0x000000ffff037224 */ /* 0x004fc400078e0004 */
[----:B------:R-:W-:Y:S01]  /*7ed50*/  IMAD.MOV.U32 R7, RZ, RZ, R5 ;  /* 0x000000ffff077224 */ /* 0x000fe200078e0005 */
[C---:B---3--:R-:W-:Y:S01]  /*7ed60*/  HMMA.16816.F32.BF16 R24, R20.reuse, R4, R24 ;  /* 0x000000041418723c */ /* 0x048fe20000041818 */
[----:B----4-:R-:W-:Y:S01]  /*7ed70*/  STL.64 [R1+0x4ec8], R14 ;  /* 0x004ec80e01007387 */ /* 0x010fe20000100a00 */
[----:B------:R0:W-:Y:S03]  /*7ed80*/  STL.64 [R1+0x4ec0], R12 ;  /* 0x004ec00c01007387 */ /* 0x0001e60000100a00 */
        /* <DEDUP_REMOVED lines=10> */
[----:B------:R-:W4:Y:S02]  /*7ee30*/  LDL.LU R19, [R1+0xd5c] ;  /* 0x000d5c0001137983 */ /* 0x000f240000300800 */
[----:B------:R0:W-:Y:S01]  /*7ee40*/  STL.64 [R1+0x4e0], R24 ;  /* 0x0004e01801007387 */ /* 0x0001e20000100a00 */
[----:B------:R-:W-:Y:S03]  /*7ee50*/  STL.64 [R1+0x4e8], R26 ;  /* 0x0004e81a01007387 */ /* 0x000fe60000100a00 */
[----:B0-----:R-:W2:Y:S01]  /*7ee60*/  LDL.LU.64 R24, [R1+0x4ed8] ;  /* 0x004ed80001187983 */ /* 0x001ea20000300a00 */
        /* <DEDUP_REMOVED lines=10> */
[----:B------:R-:W-:Y:S01]  /*7ef10*/  STL.64 [R1+0x4e40], R6 ;  /* 0x004e400601007387 */ /* 0x000fe20000100a00 */
        /* <DEDUP_REMOVED lines=11> */
[C---:B------:R-:W-:Y:S08]  /*7efd0*/  HMMA.16816.F32.BF16 R12, R20.reuse, R8, R12 ;  /* 0x00000008140c723c */ /* 0x040ff0000004180c */
        /* <DEDUP_REMOVED lines=13> */
[----:B------:R-:W4:Y:S02]  /*7f0b0*/  LDL.LU.64 R8, [R1+0x4ea8] ;  /* 0x004ea80001087983 */ /* 0x000f240000300a00 */
[----:B------:R-:W-:Y:S01]  /*7f0c0*/  STL.64 [R1+0x4b0], R16 ;  /* 0x0004b01001007387 */ /* 0x000fe20000100a00 */
[----:B------:R0:W-:Y:S01]  /*7f0d0*/  STL.64 [R1+0x4b8], R18 ;  /* 0x0004b81201007387 */ /* 0x0001e20000100a00 */
[----:B------:R-:W-:-:S03]  /*7f0e0*/  IMAD.MOV.U32 R15, RZ, RZ, R25 ;  /* 0x000000ffff0f7224 */ /* 0x000fc600078e0019 */
        /* <DEDUP_REMOVED lines=43> */
[----:B-1----:R-:W2:Y:S02]  /*7f3a0*/  LDL.LU R18, [R1+0xf48] ;  /* 0x000f480001127983 */ /* 0x002ea40000300800 */
[----:B------:R-:W2:Y:S02]  /*7f3b0*/  LDL.LU R19, [R1+0xf4c] ;  /* 0x000f4c0001137983 */ /* 0x000ea40000300800 */
[----:B--2---:R-:W-:Y:S01]  /*7f3c0*/  STL.64 [R1+0x4d30], R18 ;  /* 0x004d301201007387 */ /* 0x004fe20000100a00 */
[----:B---3--:R0:W-:Y:S02]  /*7f3d0*/  STL.64 [R1+0x4d28], R16 ;  /* 0x004d281001007387 */ /* 0x0081e40000100a00 */
[----:B0-----:R-:W-:-:S02]  /*7f3e0*/  IMAD.MOV.U32 R16, RZ, RZ, R11 ;  /* 0x000000ffff107224 */ /* 0x001fc400078e000b */
[----:B------:R-:W-:Y:S01]  /*7f3f0*/  IMAD.MOV.U32 R17, RZ, RZ, R15 ;  /* 0x000000ffff117224 */ /* 0x000fe200078e000f */
[----:B------:R-:W2:Y:S01]  /*7f400*/  LDL.LU R11, [R1+0x4e20] ;  /* 0x004e2000010b7983 */ /* 0x000ea20000300800 */
[----:B------:R-:W3:Y:S03]  /*7f410*/  LDL.LU R15, [R1+0x4e1c] ;  /* 0x004e1c00010f7983 */ /* 0x000ee60000300800 */
[----:B------:R0:W-:Y:S02]  /*7f420*/  STL.64 [R1+0x4d40], R16 ;  /* 0x004d401001007387 */ /* 0x0001e40000100a00 */
[----:B0-----:R-:W-:Y:S02]  /*7f430*/  IMAD.MOV.U32 R16, RZ, RZ, R14 ;  /* 0x000000ffff107224 */ /* 0x001fe400078e000e */
[----:B------:R-:W-:Y:S01]  /*7f440*/  IMAD.MOV.U32 R17, RZ, RZ, R10 ;  /* 0x000000ffff117224 */ /* 0x000fe200078e000a */
[----:B------:R-:W3:Y:S01]  /*7f450*/  LDL.LU R14, [R1+0x4e18] ;  /* 0x004e1800010e7983 */ /* 0x000ee20000300800 */
[----:B------:R-:W2:Y:S03]  /*7f460*/  LDL.LU R10, [R1+0x4e14] ;  /* 0x004e1400010a7983 */ /* 0x000ea60000300800 */
[----:B------:R0:W-:Y:S04]  /*7f470*/  STL.64 [R1+0x4d58], R16 ;  /* 0x004d581001007387 */ /* 0x0001e80000100a00 */
[----:B0-----:R-:W4:Y:S01]  /*7f480*/  LDL.LU R16, [R1+0xdf0] ;  /* 0x000df00001107983 */ /* 0x001f220000300800 */
[----:B------:R-:W4:Y:S02]  /*7f490*/  LDL.LU R17, [R1+0xdf4] ;  /* 0x000df40001117983 */ /* 0x000f240000300800 */
[----:B------:R-:W4:Y:S02]  /*7f4a0*/  LDL.LU R18, [R1+0xdf8] ;  /* 0x000df80001127983 */ /* 0x000f240000300800 */
[----:B------:R-:W4:Y:S01]  /*7f4b0*/  LDL.LU R19, [R1+0xdfc] ;  /* 0x000dfc0001137983 */ /* 0x000f220000300800 */
[----:B---3--:R-:W-:Y:S01]  /*7f4c0*/  STL.64 [R1+0x4d08], R14 ;  /* 0x004d080e01007387 */ /* 0x008fe20000100a00 */
[----:B------:R0:W-:Y:S02]  /*7f4d0*/  STL.64 [R1+0x4d00], R12 ;  /* 0x004d000c01007387 */ /* 0x0001e40000100a00 */
[----:B--2---:R-:W-:Y:S02]  /*7f4e0*/  STL.64 [R1+0x4cf8], R10 ;  /* 0x004cf80a01007387 */ /* 0x004fe40000100a00 */
[----:B----4-:R1:W-:Y:S01]  /*7f4f0*/  STL.64 [R1+0x4cf0], R8 ;  /* 0x004cf00801007387 */ /* 0x0103e20000100a00 */
[C---:B0-----:R-:W-:Y:S08]  /*7f500*/  HMMA.16816.F32.BF16 R12, R24.reuse, R8, R16 ;  /* 0x00000008180c723c */ /* 0x041ff00000041810 */
[----:B-1----:R-:W-:Y:S01]  /*7f510*/  HMMA.16816.F32.BF16 R8, R24, R4, R20 ;  /* 0x000000041808723c */ /* 0x002fe20000041814 */
[----:B------:R-:W-:-:S02]  /*7f520*/  IMAD.MOV.U32 R16, RZ, RZ, R6 ;  /* 0x000000ffff107224 */ /* 0x000fc400078e0006 */
[----:B------:R-:W-:Y:S11]  /*7f530*/  IMAD.MOV.U32 R17, RZ, RZ, R29 ;  /* 0x000000ffff117224 */ /* 0x000ff600078e001d */
[----:B------:R-:W-:Y:S01]  /*7f540*/  @!UPT UIADD3 URZ, URZ, URZ, URZ ;  /* 0x0000003f3f3ff290 */ /* 0x000fe2000fffe03f */
[----:B------:R0:W-:Y:S01]  /*7f550*/  STL.64 [R1+0x460], R12 ;  /* 0x0004600c01007387 */ /* 0x0001e20000100a00 */
[----:B------:R-:W-:Y:S02]  /*7f560*/  STL.64 [R1+0x468], R14 ;  /* 0x0004680e01007387 */ /* 0x000fe40000100a00 */
[----:B------:R-:W2:Y:S05]  /*7f570*/  LDL.LU R6, [R1+0x4e10] ;  /* 0x004e100001067983 */ /* 0x000eaa0000300800 */
[----:B------:R-:W-:Y:S04]  /*7f580*/  STL.64 [R1+0x450], R8 ;  /* 0x0004500801007387 */ /* 0x000fe80000100a00 */
[----:B------:R-:W-:Y:S01]  /*7f590*/  STL.64 [R1+0x458], R10 ;  /* 0x0004580a01007387 */ /* 0x000fe20000100a00 */
[----:B------:R-:W3:Y:S02]  /*7f5a0*/  LDL.LU R29, [R1+0x4e0c] ;  /* 0x004e0c00011d7983 */ /* 0x000ee40000300800 */
[----:B------:R1:W-:Y:S02]  /*7f5b0*/  STL.64 [R1+0x4d70], R16 ;  /* 0x004d701001007387 */ /* 0x0003e40000100a00 */
[----:B0-----:R-:W-:-:S02]  /*7f5c0*/  IMAD.MOV.U32 R12, RZ, RZ, R3 ;  /* 0x000000ffff0c7224 */ /* 0x001fc400078e0003 */
[----:B------:R-:W-:Y:S01]  /*7f5d0*/  IMAD.MOV.U32 R13, RZ, RZ, R7 ;  /* 0x000000ffff0d7224 */ /* 0x000fe200078e0007 */
[----:B------:R-:W4:Y:S01]  /*7f5e0*/  LDL.LU R3, [R1+0x4e08] ;  /* 0x004e080001037983 */ /* 0x000f220000300800 */
[----:B------:R-:W2:Y:S03]  /*7f5f0*/  LDL.LU R7, [R1+0x4e04] ;  /* 0x004e040001077983 */ /* 0x000ea60000300800 */
[----:B------:R0:W-:Y:S04]  /*7f600*/  STL.64 [R1+0x4d78], R12 ;  /* 0x004d780c01007387 */ /* 0x0001e80000100a00 */
[----:B-1----:R-:W2:Y:S01]  /*7f610*/  LDL.LU R16, [R1+0xee0] ;  /* 0x000ee00001107983 */ /* 0x002ea20000300800 */
        /* <DEDUP_REMOVED lines=26> */
[----:B---3--:R-:W-:Y:S01]  /*7f7c0*/  IMAD.MOV.U32 R13, RZ, RZ, R29 ;  /* 0x000000ffff0d7224 */ /* 0x008fe200078e001d */
[----:B--2---:R-:W0:Y:S04]  /*7f7d0*/  LDSM.16.MT88.4 R20, [R2+0x10380] ;  /* 0x010380000214783b */ /* 0x004e280000004200 */
[----:B------:R-:W-:Y:S01]  /*7f7e0*/  STL.64 [R1+0x4db8], R18 ;  /* 0x004db81201007387 */ /* 0x000fe20000100a00 */
[----:B------:R-:W-:Y:S02]  /*7f7f0*/  STL.64 [R1+0x4db0], R16 ;  /* 0x004db01001007387 */ /* 0x000fe40000100a00 */
[----:B------:R-:W2:Y:S02]  /*7f800*/  LDL.LU R3, [R1+0x4df0] ;  /* 0x004df00001037983 */ /* 0x000ea40000300800 */
[----:B------:R1:W-:Y:S02]  /*7f810*/  STL.64 [R1+0x4dc0], R12 ;  /* 0x004dc00c01007387 */ /* 0x0003e40000100a00 */
[----:B-1----:R-:W-:-:S02]  /*7f820*/  IMAD.MOV.U32 R12, RZ, RZ, R28 ;  /* 0x000000ffff0c7224 */ /* 0x002fc400078e001c */
[----:B------:R-:W-:-:S05]  /*7f830*/  IMAD.MOV.U32 R13, RZ, RZ, R7 ;  /* 0x000000ffff0d7224 */ /* 0x000fca00078e0007 */
[----:B------:R-:W-:Y:S01]  /*7f840*/  STL.64 [R1+0x4dd8], R12 ;  /* 0x004dd80c01007387 */ /* 0x000fe20000100a00 */
[----:B------:R-:W3:Y:S02]  /*7f850*/  LDL.LU R16, [R1+0xe90] ;  /* 0x000e900001107983 */ /* 0x000ee40000300800 */
[----:B------:R-:W3:Y:S02]  /*7f860*/  LDL.LU R17, [R1+0xe94] ;  /* 0x000e940001117983 */ /* 0x000ee40000300800 */
[----:B------:R-:W4:Y:S01]  /*7f870*/  LDL.LU R18, [R1+0xe98] ;  /* 0x000e980001127983 */ /* 0x000f220000300800 */
[----:B------:R-:W4:Y:S04]  /*7f880*/  LDL.LU R19, [R1+0xe9c] ;  /* 0x000e9c0001137983 */ /* 0x000f280000300800 */
[----:B----4-:R-:W-:Y:S01]  /*7f890*/  STL.64 [R1+0x4dd0], R18 ;  /* 0x004dd01201007387 */ /* 0x010fe20000100a00 */
[----:B---3--:R1:W-:Y:S03]  /*7f8a0*/  STL.64 [R1+0x4dc8], R16 ;  /* 0x004dc81001007387 */ /* 0x0083e60000100a00 */
        /* <DEDUP_REMOVED lines=10> */
[----:B------:R-:W4:Y:S04]  /*7f950*/  LDL.LU.64 R8, [R1+0x20] ;  /* 0x0000200001087983 */ /* 0x000f280000300a00 */
        /* <DEDUP_REMOVED lines=9> */
[----:B-1----:R-:W2:Y:S01]  /*7f9f0*/  LDL.LU R8, [R1+0xf20] ;  /* 0x000f200001087983 */ /* 0x002ea20000300800 */
[----:B------:R-:W2:Y:S02]  /*7fa00*/  LDL.LU R9, [R1+0xf24] ;  /* 0x000f240001097983 */ /* 0x000ea40000300800 */
[----:B------:R-:W4:Y:S02]  /*7fa10*/  LDL.LU R10, [R1+0xf28] ;  /* 0x000f2800010a7983 */ /* 0x000f240000300800 */
[----:B------:R-:W4:Y:S01]  /*7fa20*/  LDL.LU R11, [R1+0xf2c] ;  /* 0x000f2c00010b7983 */ /* 0x000f220000300800 */
[C---:B---3--:R-:W-:Y:S01]  /*7fa30*/  HMMA.16816.F32.BF16 R12, R24.reuse, R12, R16 ;  /* 0x0000000c180c723c */ /* 0x048fe20000041810 */
[----:B----4-:R-:W-:Y:S01]  /*7fa40*/  STL.64 [R1+0x4d68], R10 ;  /* 0x004d680a01007387 */ /* 0x010fe20000100a00 */
[----:B--2---:R1:W-:Y:S03]  /*7fa50*/  STL.64 [R1+0x4d60], R8 ;  /* 0x004d600801007387 */ /* 0x0043e60000100a00 */
[----:B-1----:R-:W2:Y:S01]  /*7fa60*/  LDL.LU R8, [R1+0xf00] ;  /* 0x000f000001087983 */ /* 0x002ea20000300800 */
[----:B------:R-:W2:Y:S02]  /*7fa70*/  LDL.LU R9, [R1+0xf04] ;  /* 0x000f040001097983 */ /* 0x000ea40000300800 */
[----:B------:R-:W2:Y:S02]  /*7fa80*/  LDL.LU R10, [R1+0xf08] ;  /* 0x000f0800010a7983 */ /* 0x000ea40000300800 */
[----:B------:R-:W2:Y:S01]  /*7fa90*/  LDL.LU R11, [R1+0xf0c] ;  /* 0x000f0c00010b7983 */ /* 0x000ea20000300800 */
[----:B------:R1:W-:Y:S04]  /*7faa0*/  STL.64 [R1+0x4d10], R4 ;  /* 0x004d100401007387 */ /* 0x0003e80000100a00 */
[----:B-1----:R-:W3:Y:S01]  /*7fab0*/  LDL.LU R4, [R1+0xf90] ;  /* 0x000f900001047983 */ /* 0x002ee20000300800 */
[----:B------:R-:W3:Y:S02]  /*7fac0*/  LDL.LU R5, [R1+0xf94] ;  /* 0x000f940001057983 */ /* 0x000ee40000300800 */
[----:B------:R-:W3:Y:S02]  /*7fad0*/  LDL.LU R6, [R1+0xf98] ;  /* 0x000f980001067983 */ /* 0x000ee40000300800 */
[----:B------:R-:W3:Y:S01]  /*7fae0*/  LDL.LU R7, [R1+0xf9c] ;  /* 0x000f9c0001077983 */ /* 0x000ee20000300800 */
[----:B0-----:R-:W-:Y:S01]  /*7faf0*/  STL.64 [R1+0x4c30], R22 ;  /* 0x004c301601007387 */ /* 0x001fe20000100a00 */
[----:B------:R0:W-:Y:S03]  /*7fb00*/  STL.64 [R1+0x4c28], R20 ;  /* 0x004c281401007387 */ /* 0x0001e60000100a00 */
[----:B0-----:R-:W4:Y:S01]  /*7fb10*/  LDL.LU.64 R20, [R1+0x40] ;  /* 0x0000400001147983 */ /* 0x001f220000300a00 */
[----:B------:R-:W-:Y:S02]  /*7fb20*/  STL [R1+0x44f0], R2 ;  /* 0x0044f00201007387 */ /* 0x000fe40000100800 */
[----:B------:R-:W2:Y:S02]  /*7fb30*/  LDL.LU.64 R18, [R1+0x4de8] ;  /* 0x004de80001127983 */ /* 0x000ea40000300a00 */
[----:B------:R-:W2:Y:S01]  /*7fb40*/  LDL.LU.64 R16, [R1+0x4de0] ;  /* 0x004de00001107983 */ /* 0x000ea20000300a00 */
        /* <DEDUP_REMOVED lines=33> */
[----:B------:R-:W-:Y:S11]  /*7fd60*/  @!UPT UIADD3 URZ, URZ, URZ, URZ ;  /* 0x0000003f3f3ff290 */ /* 0x000ff6000fffe03f */
[----:B------:R-:W-:Y:S01]  /*7fd70*/  IMAD.MOV.U32 R28, RZ, RZ, R15 ;  /* 0x000000ffff1c7224 */ /* 0x000fe200078e000f */
[----:B------:R0:W-:Y:S01]  /*7fd80*/  STL.64 [R1+0x3f0], R12 ;  /* 0x0003f00c01007387 */ /* 0x0001e20000100a00 */
[----:B------:R-:W-:Y:S03]  /*7fd90*/  STL [R1+0x3f8], R14 ;  /* 0x0003f80e01007387 */ /* 0x000fe60000100800 */
[----:B0-----:R-:W3:Y:S01]  /*7fda0*/  LDL.LU.64 R12, [R1] ;  /* 0x00000000010c7983 */ /* 0x001ee20000300a00 */
[----:B------:R-:W-:Y:S01]  /*7fdb0*/  STL [R1+0x3bb8], R28 ;  /* 0x003bb81c01007387 */ /* 0x000fe20000100800 */
        /* <DEDUP_REMOVED lines=11> */
[----:B------:R0:W-:Y:S01]  /*7fe70*/  STL.64 [R1+0x3d0], R16 ;  /* 0x0003d01001007387 */ /* 0x0001e20000100a00 */
[----:B------:R2:W-:Y:S03]  /*7fe80*/  STL [R1+0x3d8], R18 ;  /* 0x0003d81201007387 */ /* 0x0005e60000100800 */
[----:B0-----:R-:W2:Y:S01]  /*7fe90*/  LDL.LU.64 R16, [R1+0x4d40] ;  /* 0x004d400001107983 */ /* 0x001ea20000300a00 */
[----:B------:R-:W-:-:S05]  /*7fea0*/  IMAD.MOV.U32 R28, RZ, RZ, R19 ;  /* 0x000000ffff1c7224 */ /* 0x000fca00078e0013 */
[----:B------:R-:W-:Y:S01]  /*7feb0*/  STL [R1+0x3bbc], R28 ;  /* 0x003bbc1c01007387 */ /* 0x000fe20000100800 */
[C---:B--2---:R-:W-:Y:S03]  /*7fec0*/  HMMA.16816.F32.BF16 R16, R24.reuse, R16, R8 ;  /* 0x000000101810723c */ /* 0x044fe60000041808 */
[----:B------:R-:W2:Y:S11]  /*7fed0*/  LDL.LU.64 R8, [R1+0x4d38] ;  /* 0x004d380001087983 */ /* 0x000eb60000300a00 */
[----:B------:R-:W-:Y:S09]  /*7fee0*/  @!UPT UIADD3 URZ, URZ, URZ, URZ ;  /* 0x0000003f3f3ff290 */ /* 0x000ff2000fffe03f */
[----:B------:R-:W-:Y:S01]  /*7fef0*/  STL.64 [R1+0x3c0], R16 ;  /* 0x0003c01001007387 */ /* 0x000fe20000100a00 */
[----:B------:R0:W-:Y:S03]  /*7ff00*/  STL.64 [R1+0x3c8], R18 ;  /* 0x0003c81201007387 */ /* 0x0001e60000100a00 */
[----:B0-----:R-:W4:Y:S01]  /*7ff10*/  LDL.LU.64 R18, [R1+0x4d30] ;  /* 0x004d300001127983 */ /* 0x001f220000300a00 */
[----:B------:R-:W4:Y:S02]  /*7ff20*/  LDL.LU.64 R16, [R1+0x4d28] ;  /* 0x004d280001107983 */ /* 0x000f240000300a00 */
[----:B----4-:R-:W-:Y:S01]  /*7ff30*/  HMMA.16816.F32.BF16 R24, R24, R20, R16 ;  /* 0x000000141818723c */ /* 0x010fe20000041810 */
[----:B------:R-:W4:Y:S01]  /*7ff40*/  LDL.LU.64 R18, [R1+0x4d20] ;  /* 0x004d200001127983 */ /* 0x000f220000300a00 */
[----:B------:R-:W4:Y:S11]  /*7ff50*/  LDL.LU.64 R16, [R1+0x4d18] ;  /* 0x004d180001107983 */ /* 0x000f360000300a00 */
[----:B------:R-:W-:Y:S10]  /*7ff60*/  @!UPT UIADD3 URZ, URZ, URZ, URZ ;  /* 0x0000003f3f3ff290 */ /* 0x000ff4000fffe03f */
[----:B------:R0:W-:Y:S01]  /*7ff70*/  STL.64 [R1+0x230], R24 ;  /* 0x0002301801007387 */ /* 0x0001e20000100a00 */
[----:B------:R1:W-:Y:S03]  /*7ff80*/  STL.64 [R1+0x238], R26 ;  /* 0x0002381a01007387 */ /* 0x0003e60000100a00 */
[----:B0-----:R-:W4:Y:S01]  /*7ff90*/  LDL.LU R24, [R1+0xf70] ;  /* 0x000f700001187983 */ /* 0x001f220000300800 */
[----:B------:R-:W4:Y:S02]  /*7ffa0*/  LDL.LU R25, [R1+0xf74] ;  /* 0x000f740001197983 */ /* 0x000f240000300800 */
[----:B-1----:R-:W4:Y:S02]  /*7ffb0*/  LDL.LU R26, [R1+0xf78] ;  /* 0x000f7800011a7983 */ /* 0x002f240000300800 */
[----:B------:R-:W4:Y:S01]  /*7ffc0*/  LDL.LU R27, [R1+0xf7c] ;  /* 0x000f7c00011b7983 */ /* 0x000f220000300800 */
[----:B------:R0:W-:Y:S01]  /*7ffd0*/  STL.64 [R1+0x4c40], R20 ;  /* 0x004c401401007387 */ /* 0x0001e20000100a00 */
[----:B--2---:R-:W-:-:S02]  /*7ffe0*/  IMAD.MOV.U32 R2, RZ, RZ, R8 ;  /* 0x000000ffff027224 */ /* 0x004fc400078e0008 */
[----:B------:R-:W-:Y:S01]  /*7fff0*/  IMAD.MOV.U32 R0, RZ, RZ, R9 ;  /* 0x000000ffff007224 */ /* 0x000fe200078e0009 */
        /* <DEDUP_REMOVED lines=8> */
[----:B------:R-:W-:Y:S02]  /*80080*/  STL.64 [R1+0x228], R26 ;  /* 0x0002281a01007387 */ /* 0x000fe40000100a00 */
[----:B------:R-:W4:Y:S02]  /*80090*/  LDL.LU R8, [R1+0xfd0] ;  /* 0x000fd00001087983 */ /* 0x000f240000300800 */
[----:B------:R-:W4:Y:S01]  /*800a0*/  LDL.LU R9, [R1+0xfd4] ;  /* 0x000fd40001097983 */ /* 0x000f220000300800 */
[----:B------:R-:W4:Y:S01]  /*800b0*/  LDL.LU R10, [R1+0xfd8] ;  /* 0x000fd800010a7983 */ /* 0x000f220000300800 */
[----:B------:R-:W4:Y:S03]  /*800c0*/  LDL.LU R11, [R1+0xfdc] ;  /* 0x000fdc00010b7983 */ /* 0x000f260000300800 */
[----:B0-----:R-:W2:Y:S04]  /*800d0*/  LDL.LU.64 R24, [R1+0x30] ;  /* 0x0000300001187983 */ /* 0x001ea80000300a00 */
[----:B--2---:R0:W-:Y:S04]  /*800e0*/  STL.64 [R1+0x4cd8], R24 ;  /* 0x004cd81801007387 */ /* 0x0041e80000100a00 */
[----:B0-----:R-:W3:Y:S02]  /*800f0*/  LDL.LU.64 R24, [R1+0x10] ;  /* 0x0000100001187983 */ /* 0x001ee40000300a00 */
[C---:B---3--:R-:W-:Y:S11]  /*80100*/  HMMA.16816.F32.BF16 R4, R16.reuse, R24, R4 ;  /* 0x000000181004723c */ /* 0x048ff60000041804 */
[----:B------:R-:W-:Y:S11]  /*80110*/  @!UPT UIADD3 URZ, URZ, URZ, URZ ;  /* 0x0000003f3f3ff290 */ /* 0x000ff6000fffe03f */
[----:B------:R-:W-:Y:S01]  /*80120*/  @!UPT UIADD3 URZ, URZ, URZ, URZ ;  /* 0x0000003f3f3ff290 */ /* 0x000fe2000fffe03f */
[----:B------:R0:W-:Y:S01]  /*80130*/  STL.64 [R1+0x210], R4 ;  /* 0x0002100401007387 */ /* 0x0001e20000100a00 */
[----:B------:R1:W-:Y:S03]  /*80140*/  STL.64 [R1+0x218], R6 ;  /* 0x0002180601007387 */ /* 0x0003e60000100a00 */
[----:B0-----:R-:W2:Y:S01]  /*80150*/  LDL.LU.64 R4, [R1+0x4d10] ;  /* 0x004d100001047983 */ /* 0x001ea20000300a00 */
[----:B------:R-:W-:Y:S01]  /*80160*/  HMMA.16816.F32.BF16 R20, R16, R12, R20 ;  /* 0x0000000c1014723c */ /* 0x000fe20000041814 */
[----:B-1----:R-:W-:Y:S02]  /*80170*/  IMAD.MOV.U32 R7, RZ, RZ, R24 ;  /* 0x000000ffff077224 */ /* 0x002fe400078e0018 */
[----:B------:R-:W-:-:S05]  /*80180*/  IMAD.MOV.U32 R6, RZ, RZ, R25 ;  /* 0x000000ffff067224 */ /* 0x000fca00078e0019 */
[----:B------:R-:W-:Y:S04]  /*80190*/  STL.64 [R1+0x4ce8], R6 ;  /* 0x004ce80601007387 */ /* 0x000fe80000100a00 */
[----:B--2---:R0:W-:Y:S04]  /*801a0*/  STL.64 [R1+0x4ce0], R4 ;  /* 0x004ce00401007387 */ /* 0x0041e80000100a00 */
        /* <DEDUP_REMOVED lines=9> */
[----:B------:R-:W-:Y:S02]  /*80240*/  STL.64 [R1+0x208], R22 ;  /* 0x0002081601007387 */ /* 0x000fe40000100a00 */
[----:B------:R-:W2:Y:S02]  /*80250*/  LDL.LU.64 R14, [R1+0x4d08] ;  /* 0x004d0800010e7983 */ /* 0x000ea40000300a00 */
[----:B0-----:R-:W-:-:S02]  /*80260*/  IMAD.MOV.U32 R21, RZ, RZ, R12 ;  /* 0x000000ffff157224 */ /* 0x001fc400078e000c */
[----:B------:R-:W-:Y:S02]  /*80270*/  IMAD.MOV.U32 R20, RZ, RZ, R13 ;  /* 0x000000ffff147224 */ /* 0x000fe400078e000d */
[----:B------:R-:W4:Y:S03]  /*80280*/  LDL.LU.64 R12, [R1+0x4d00] ;  /* 0x004d0000010c7983 */ /* 0x000f260000300a00 */
[----:B------:R0:W-:Y:S02]  /*80290*/  STL.64 [R1+0x4cb0], R20 ;  /* 0x004cb01401007387 */ /* 0x0001e40000100a00 */
[----:B0-----:R-:W2:Y:S01]  /*802a0*/  LDL.LU R20, [R1+0x1090] ;  /* 0x0010900001147983 */ /* 0x001ea20000300800 */
[----:B------:R-:W2:Y:S02]  /*802b0*/  LDL.LU R21, [R1+0x1094] ;  /* 0x0010940001157983 */ /* 0x000ea40000300800 */
[----:B------:R-:W2:Y:S02]  /*802c0*/  LDL.LU R22, [R1+0x1098] ;  /* 0x0010980001167983 */ /* 0x000ea40000300800 */
[----:B------:R-:W2:Y:S02]  /*802d0*/  LDL.LU R23, [R1+0x109c] ;  /* 0x00109c0001177983 */ /* 0x000ea40000300800 */
[----:B--2---:R-:W-:Y:S01]  /*802e0*/  STL.64 [R1+0x4cc0], R22 ;  /* 0x004cc01601007387 */ /* 0x004fe20000100a00 */
[----:B------:R0:W-:Y:S03]  /*802f0*/  STL.64 [R1+0x4cb8], R20 ;  /* 0x004cb81401007387 */ /* 0x0001e60000100a00 */
[----:B0-----:R-:W2:Y:S01]  /*80300*/  LDL.LU.64 R20, [R1+0xc0] ;  /* 0x0000c00001147983 */ /* 0x001ea20000300a00 */
[C---:B----4-:R-:W-:Y:S03]  /*80310*/  HMMA.16816.F32.BF16 R8, R16.reuse, R12, R8 ;  /* 0x0000000c1008723c */ /* 0x050fe60000041808 */
[----:B--2---:R0:W-:Y:S04]  /*80320*/  STL.64 [R1+0x4cd0], R20 ;  /* 0x004cd01401007387 */ /* 0x0041e80000100a00 */
[----:B0-----:R-:W2:Y:S01]  /*80330*/  LDL.LU R20, [R1+0x1040] ;  /* 0x0010400001147983 */ /* 0x001ea20000300800 */
[----:B------:R-:W2:Y:S02]  /*80340*/  LDL.LU R21, [R1+0x1044] ;  /* 0x0010440001157983 */ /* 0x000ea40000300800 */
[----:B------:R-:W2:Y:S02]  /*80350*/  LDL.LU R22, [R1+0x1048] ;  /* 0x0010480001167983 */ /* 0x000ea40000300800 */
[----:B------:R-:W2:Y:S11]  /*80360*/  LDL.LU R23, [R1+0x104c] ;  /* 0x00104c0001177983 */ /* 0x000eb60000300800 */
[----:B------:R-:W-:Y:S01]  /*80370*/  STL.64 [R1+0x1f0], R8 ;  /* 0x0001f00801007387 */ /* 0x000fe20000100a00 */
[----:B------:R0:W-:Y:S03]  /*80380*/  STL.64 [R1+0x1f8], R10 ;  /* 0x0001f80a01007387 */ /* 0x0001e60000100a00 */
[----:B0-----:R-:W4:Y:S01]  /*80390*/  LDL.LU.64 R10, [R1+0x4cf8] ;  /* 0x004cf800010a7983 */ /* 0x001f220000300a00 */
[----:B------:R-:W2:Y:S02]  /*803a0*/  LDL.LU.64 R8, [R1+0x4cf0] ;  /* 0x004cf00001087983 */ /* 0x000ea40000300a00 */
[----:B------:R-:W-:Y:S02]  /*803b0*/  STL.64 [R1+0x4be0], R14 ;  /* 0x004be00e01007387 */ /* 0x000fe40000100a00 */
[----:B------:R0:W-:Y:S02]  /*803c0*/  STL.64 [R1+0x4bd8], R12 ;  /* 0x004bd80c01007387 */ /* 0x0001e40000100a00 */
[----:B0-----:R-:W3:Y:S01]  /*803d0*/  LDL.LU.64 R12, [R1+0xa0] ;  /* 0x0000a000010c7983 */ /* 0x001ee20000300a00 */
[C---:B--2---:R-:W-:Y:S03]  /*803e0*/  HMMA.16816.F32.BF16 R4, R16.reuse, R8, R4 ;  /* 0x000000081004723c */ /* 0x044fe60000041804 */
[----:B---3--:R0:W-:Y:S04]  /*803f0*/  STL.64 [R1+0x4cc8], R12 ;  /* 0x004cc80c01007387 */ /* 0x0081e80000100a00 */
[----:B0-----:R-:W2:Y:S01]  /*80400*/  LDL.LU R12, [R1+0x1070] ;  /* 0x00107000010c7983 */ /* 0x001ea20000300800 */
[----:B------:R-:W2:Y:S02]  /*80410*/  LDL.LU R13, [R1+0x1074] ;  /* 0x00107400010d7983 */ /* 0x000ea40000300800 */
[----:B------:R-:W2:Y:S02]  /*80420*/  LDL.LU R14, [R1+0x1078] ;  /* 0x00107800010e7983 */ /* 0x000ea40000300800 */
[----:B------:R-:W2:Y:S11]  /*80430*/  LDL.LU R15, [R1+0x107c] ;  /* 0x00107c00010f7983 */ /* 0x000eb60000300800 */
[----:B------:R-:W-:Y:S01]  /*80440*/  STL.64 [R1+0x1e0], R4 ;  /* 0x0001e00401007387 */ /* 0x000fe20000100a00 */
[----:B------:R0:W-:Y:S03]  /*80450*/  STL.64 [R1+0x1e8], R6 ;  /* 0x0001e80601007387 */ /* 0x0001e60000100a00 */
[----:B0-----:R-:W3:Y:S01]  /*80460*/  LDL.LU.64 R6, [R1+0x4ce8] ;  /* 0x004ce80001067983 */ /* 0x001ee20000300a00 */
[----:B------:R-:W2:Y:S02]  /*80470*/  LDL.LU.64 R4, [R1+0x4ce0] ;  /* 0x004ce00001047983 */ /* 0x000ea40000300a00 */
[----:B----4-:R-:W-:Y:S02]  /*80480*/  STL.64 [R1+0x4bd0], R10 ;  /* 0x004bd00a01007387 */ /* 0x010fe40000100a00 */
[----:B------:R0:W-:Y:S02]  /*80490*/  STL.64 [R1+0x4bc8], R8 ;  /* 0x004bc80801007387 */ /* 0x0001e40000100a00 */
[----:B0-----:R-:W4:Y:S01]  /*804a0*/  LDL.LU R8, [R1+0x10b0] ;  /* 0x0010b00001087983 */ /* 0x001f220000300800 */
[----:B------:R-:W4:Y:S02]  /*804b0*/  LDL.LU R9, [R1+0x10b4] ;  /* 0x0010b40001097983 */ /* 0x000f240000300800 */
[----:B------:R-:W4:Y:S02]  /*804c0*/  LDL.LU R10, [R1+0x10b8] ;  /* 0x0010b800010a7983 */ /* 0x000f240000300800 */
[----:B------:R-:W4:Y:S01]  /*804d0*/  LDL.LU R11, [R1+0x10bc] ;  /* 0x0010bc00010b7983 */ /* 0x000f220000300800 */
[C---:B--2---:R-:W-:Y:S11]  /*804e0*/  HMMA.16816.F32.BF16 R24, R16.reuse, R4, R24 ;  /* 0x000000041018723c */ /* 0x044ff60000041818 */
[----:B------:R-:W-:Y:S11]  /*804f0*/  @!UPT UIADD3 URZ, URZ, URZ, URZ ;  /* 0x0000003f3f3ff290 */ /* 0x000ff6000fffe03f */
[----:B------:R-:W-:Y:S01]  /*80500*/  @!UPT UIADD3 URZ, URZ, URZ, URZ ;  /* 0x0000003f3f3ff290 */ /* 0x000fe2000fffe03f */
[----:B------:R0:W-:Y:S01]  /*80510*/  STL.64 [R1+0x1d0], R24 ;  /* 0x0001d01801007387 */ /* 0x0001e20000100a00 */
[----:B------:R-:W-:Y:S03]  /*80520*/  STL.64 [R1+0x1d8], R26 ;  /* 0x0001d81a01007387 */ /* 0x000fe60000100a00 */
[----:B0-----:R-:W2:Y:S01]  /*80530*/  LDL.LU.64 R24, [R1+0x4cd8] ;  /* 0x004cd80001187983 */ /* 0x001ea20000300a00 */
[----:B------:R-:W-:Y:S01]  /*80540*/  STL.64 [R1+0x4c48], R4 ;  /* 0x004c480401007387 */ /* 0x000fe20000100a00 */
        /* <DEDUP_REMOVED lines=8> */
[----:B------:R-:W0:Y:S01]  /*805d0*/  LDSM.16.MT88.4 R24, [R3+0x14000] ;  /* 0x014000000318783b */ /* 0x000e220000004200 */
[----:B------:R-:W-:Y:S03]  /*805e0*/  STL [R1+0x4b78], R3 ;  /* 0x004b780301007387 */ /* 0x000fe60000100800 */
[----:B0-----:R-:W-:Y:S01]  /*805f0*/  STL.64 [R1+0x4ac0], R26 ;  /* 0x004ac01a01007387 */ /* 0x001fe20000100a00 */
[----:B------:R0:W-:Y:S03]  /*80600*/  STL.64 [R1+0x4ab8], R24 ;  /* 0x004ab81801007387 */ /* 0x0001e60000100a00 */
[----:B0-----:R-:W3:Y:S01]  /*80610*/  LDL.64 R24, [R1+0xb0] ;  /* 0x0000b00001187983 */ /* 0x001ee20000100a00 */
[----:B--2---:R-:W-:Y:S01]  /*80620*/  HMMA.16816.F32.BF16 R12, R16, R20, R12 ;  /* 0x00000014100c723c */ /* 0x004fe2000004180c */
[----:B------:R-:W-:-:S02]  /*80630*/  IMAD.MOV.U32 R29, RZ, RZ, R20 ;  /* 0x000000ffff1d7224 */ /* 0x000fc400078e0014 */
[----:B------:R-:W-:Y:S11]  /*80640*/  IMAD.MOV.U32 R28, RZ, RZ, R21 ;  /* 0x000000ffff1c7224 */ /* 0x000ff600078e0015 */
[----:B------:R-:W-:Y:S09]  /*80650*/  @!UPT UIADD3 URZ, URZ, URZ, URZ ;  /* 0x0000003f3f3ff290 */ /* 0x000ff2000fffe03f */
[----:B------:R0:W-:Y:S01]  /*80660*/  STL.64 [R1+0x1b0], R12 ;  /* 0x0001b00c01007387 */ /* 0x0001e20000100a00 */
[----:B------:R-:W-:Y:S03]  /*80670*/  STL.64 [R1+0x1b8], R14 ;  /* 0x0001b80e01007387 */ /* 0x000fe60000100a00 */
[----:B0-----:R-:W4:Y:S01]  /*80680*/  LDL.LU.64 R12, [R1+0x4cc8] ;  /* 0x004cc800010c7983 */ /* 0x001f220000300a00 */
[----:B------:R-:W2:Y:S02]  /*80690*/  LDL.LU.64 R22, [R1+0x4cc0] ;  /* 0x004cc00001167983 */ /* 0x000ea40000300a00 */
[----:B------:R-:W2:Y:S02]  /*806a0*/  LDL.LU.64 R20, [R1+0x4cb8] ;  /* 0x004cb80001147983 */ /* 0x000ea40000300a00 */
[----:B------:R-:W-:Y:S01]  /*806b0*/  STL [R1+0x4b80], R28 ;  /* 0x004b801c01007387 */ /* 0x000fe20000100800 */
[----:B------:R-:W-:Y:S01]  /*806c0*/  STL [R1+0x4b7c], R29 ;  /* 0x004b7c1d01007387 */ /* 0x000fe20000100800 */
[----:B---3--:R-:W-:Y:S01]  /*806d0*/  IMAD.MOV.U32 R3, RZ, RZ, R25 ;  /* 0x000000ffff037224 */ /* 0x008fe200078e0019 */
[C---:B--2---:R-:W-:Y:S08]  /*806e0*/  HMMA.16816.F32.BF16 R20, R16.reuse, R24, R20 ;  /* 0x000000181014723c */ /* 0x044ff00000041814 */
[----:B----4-:R-:W-:Y:S01]  /*806f0*/  HMMA.16816.F32.BF16 R8, R16, R12, R8 ;  /* 0x0000000c1008723c */ /* 0x010fe20000041808 */
[----:B------:R-:W-:-:S02]  /*80700*/  IMAD.MOV.U32 R24, RZ, RZ, R5 ;  /* 0x000000ffff187224 */ /* 0x000fc400078e0005 */
[----:B------:R-:W-:Y:S11]  /*80710*/  IMAD.MOV.U32 R25, RZ, RZ, R4 ;  /* 0x000000ffff197224 */ /* 0x000ff600078e0004 */
[----:B------:R-:W-:Y:S01]  /*80720*/  @!UPT UIADD3 URZ, URZ, URZ, URZ ;  /* 0x0000003f3f3ff290 */ /* 0x000fe2000fffe03f */
[----:B------:R0:W-:Y:S01]  /*80730*/  STL.64 [R1+0x1a0], R20 ;  /* 0x0001a01401007387 */ /* 0x0001e20000100a00 */
[----:B------:R-:W-:Y:S03]  /*80740*/  STL.64 [R1+0x1a8], R22 ;  /* 0x0001a81601007387 */ /* 0x000fe60000100a00 */
[----:B0-----:R-:W2:Y:S01]  /*80750*/  LDL.LU.64 R20, [R1+0x4cb0] ;  /* 0x004cb00001147983 */ /* 0x001ea20000300a00 */
[----:B------:R0:W-:Y:S02]  /*80760*/  STL.64 [R1+0x4bb0], R24 ;  /* 0x004bb01801007387 */ /* 0x0001e40000100a00 */
[----:B------:R-:W-:Y:S02]  /*80770*/  STL [R1+0x4b84], R3 ;  /* 0x004b840301007387 */ /* 0x000fe40000100800 */
[----:B------:R1:W-:Y:S01]  /*80780*/  STL.64 [R1+0x190], R8 ;  /* 0x0001900801007387 */ /* 0x0003e20000100a00 */
[----:B------:R3:W-:Y:S04]  /*80790*/  STL.64 [R1+0x198], R10 ;  /* 0x0001980a01007387 */ /* 0x0007e80000100a00 */
[----:B0-----:R-:W4:Y:S01]  /*807a0*/  LDL.LU R24, [R1+0x1160] ;  /* 0x0011600001187983 */ /* 0x001f220000300800 */
[----:B------:R-:W4:Y:S02]  /*807b0*/  LDL.LU R25, [R1+0x1164] ;  /* 0x0011640001197983 */ /* 0x000f240000300800 */
[----:B------:R-:W4:Y:S02]  /*807c0*/  LDL.LU R26, [R1+0x1168] ;  /* 0x00116800011a7983 */ /* 0x000f240000300800 */
[----:B------:R-:W4:Y:S01]  /*807d0*/  LDL.LU R27, [R1+0x116c] ;  /* 0x00116c00011b7983 */ /* 0x000f220000300800 */
[----:B-1----:R-:W4:Y:S01]  /*807e0*/  LDL.LU R8, [R1+0x1180] ;  /* 0x0011800001087983 */ /* 0x002f220000300800 */
[----:B------:R-:W4:Y:S02]  /*807f0*/  LDL.LU R9, [R1+0x1184] ;  /* 0x0011840001097983 */ /* 0x000f240000300800 */
[----:B---3--:R-:W3:Y:S02]  /*80800*/  LDL.LU R10, [R1+0x1188] ;  /* 0x00118800010a7983 */ /* 0x008ee40000300800 */
[----:B------:R-:W3:Y:S02]  /*80810*/  LDL.LU R11, [R1+0x118c] ;  /* 0x00118c00010b7983 */ /* 0x000ee40000300800 */
[----:B------:R-:W-:-:S02]  /*80820*/  IMAD.MOV.U32 R28, RZ, RZ, R12 ;  /* 0x000000ffff1c7224 */ /* 0x000fc400078e000c */
[----:B------:R-:W-:Y:S02]  /*80830*/  IMAD.MOV.U32 R29, RZ, RZ, R13 ;  /* 0x000000ffff1d7224 */ /* 0x000fe400078e000d */
[----:B--2---:R-:W-:Y:S02]  /*80840*/  IMAD.MOV.U32 R12, RZ, RZ, R21 ;  /* 0x000000ffff0c7224 */ /* 0x004fe400078e0015 */
[----:B------:R-:W-:Y:S01]  /*80850*/  IMAD.MOV.U32 R13, RZ, RZ, R20 ;  /* 0x000000ffff0d7224 */ /* 0x000fe200078e0014 */
[----:B---3--:R-:W-:Y:S01]  /*80860*/  STL.64 [R1+0x4bf0], R10 ;  /* 0x004bf00a01007387 */ /* 0x008fe20000100a00 */
[----:B----4-:R0:W-:Y:S03]  /*80870*/  STL.64 [R1+0x4be8], R8 ;  /* 0x004be80801007387 */ /* 0x0101e60000100a00 */
        /* <DEDUP_REMOVED lines=8> */
[----:B--2---:R0:W-:Y:S03]  /*80900*/  STL.64 [R1+0x4c00], R8 ;  /* 0x004c000801007387 */ /* 0x0041e60000100a00 */
[----:B------:R-:W-:Y:S01]  /*80910*/  STL.64 [R1+0x4c10], R12 ;  /* 0x004c100c01007387 */ /* 0x000fe20000100a00 */
[----:B0-----:R-:W2:Y:S01]  /*80920*/  LDL.LU R8, [R1+0x11a0] ;  /* 0x0011a00001087983 */ /* 0x001ea20000300800 */
        /* <DEDUP_REMOVED lines=11> */
[----:B0-----:R-:W2:Y:S04]  /*809e0*/  LDL.LU.64 R4, [R1+0x60] ;  /* 0x0000600001047983 */ /* 0x001ea80000300a00 */
[----:B--2---:R0:W-:Y:S04]  /*809f0*/  STL.64 [R1+0x4c68], R4 ;  /* 0x004c680401007387 */ /* 0x0041e80000100a00 */
[----:B0-----:R-:W2:Y:S04]  /*80a00*/  LDL.64 R4, [R1+0x70] ;  /* 0x0000700001047983 */ /* 0x001ea80000100a00 */
[----:B--2---:R0:W-:Y:S04]  /*80a10*/  STL.64 [R1+0x4c80], R4 ;  /* 0x004c800401007387 */ /* 0x0041e80000100a00 */
[----:B0-----:R-:W2:Y:S04]  /*80a20*/  LDL.LU.64 R4, [R1+0x80] ;  /* 0x0000800001047983 */ /* 0x001ea80000300a00 */
[----:B--2---:R0:W-:Y:S04]  /*80a30*/  STL.64 [R1+0x4c98], R4 ;  /* 0x004c980401007387 */ /* 0x0041e80000100a00 */
[----:B0-----:R-:W2:Y:S01]  /*80a40*/  LDL.64 R4, [R1+0x90] ;  /* 0x0000900001047983 */ /* 0x001ea20000100a00 */
[----:B------:R-:W3:Y:S03]  /*80a50*/  LDL.LU.64 R20, [R1+0x50] ;  /* 0x0000500001147983 */ /* 0x000ee60000300a00 */
[----:B---3--:R0:W-:Y:S04]  /*80a60*/  STL.64 [R1+0x4c60], R20 ;  /* 0x004c601401007387 */ /* 0x0081e80000100a00 */
        /* <DEDUP_REMOVED lines=23> */
[----:B------:R-:W-:-:S05]  /*80be0*/  IMAD.MOV.U32 R13, RZ, RZ, R0 ;  /* 0x000000ffff0d7224 */ /* 0x000fca00078e0000 */
[----:B------:R0:W-:Y:S04]  /*80bf0*/  STL.64 [R1+0x4c38], R12 ;  /* 0x004c380c01007387 */ /* 0x0001e80000100a00 */
        /* <DEDUP_REMOVED lines=8> */
[----:B------:R-:W-:Y:S01]  /*80c80*/  STL.64 [R1+0x4bc0], R26 ;  /* 0x004bc01a01007387 */ /* 0x000fe20000100a00 */
[----:B------:R0:W-:Y:S02]  /*80c90*/  STL.64 [R1+0x4bb8], R24 ;  /* 0x004bb81801007387 */ /* 0x0001e40000100a00 */
[----:B--2---:R-:W-:Y:S01]  /*80ca0*/  IMAD.MOV.U32 R3, RZ, RZ, R5 ;  /* 0x000000ffff037224 */ /* 0x004fe200078e0005 */
[----:B0-----:R-:W2:Y:S01]  /*80cb0*/  LDL.LU R24, [R1+0x1170] ;  /* 0x0011700001187983 */ /* 0x001ea20000300800 */
[----:B------:R-:W2:Y:S02]  /*80cc0*/  LDL.LU R25, [R1+0x1174] ;  /* 0x0011740001197983 */ /* 0x000ea40000300800 */
[----:B------:R-:W2:Y:S02]  /*80cd0*/  LDL.LU R26, [R1+0x1178] ;  /* 0x00117800011a7983 */ /* 0x000ea40000300800 */
[----:B------:R-:W2:Y:S01]  /*80ce0*/  LDL.LU R27, [R1+0x117c] ;  /* 0x00117c00011b7983 */ /* 0x000ea20000300800 */
[----:B------:R-:W-:Y:S01]  /*80cf0*/  STL [R1+0x4b8c], R29 ;  /* 0x004b8c1d01007387 */ /* 0x000fe20000100800 */
[----:B------:R-:W-:Y:S01]  /*80d00*/  STL [R1+0x4b88], R28 ;  /* 0x004b881c01007387 */ /* 0x000fe20000100800 */
[C---:B---3--:R-:W-:Y:S11]  /*80d10*/  HMMA.16816.F32.BF16 R20, R16.reuse, R4, R20 ;  /* 0x000000041014723c */ /* 0x048ff60000041814 */
[----:B------:R-:W-:Y:S11]  /*80d20*/  @!UPT UIADD3 URZ, URZ, URZ, URZ ;  /* 0x0000003f3f3ff290 */ /* 0x000ff6000fffe03f */
[----:B------:R-:W-:Y:S01]  /*80d30*/  @!UPT UIADD3 URZ, URZ, URZ, URZ ;  /* 0x0000003f3f3ff290 */ /* 0x000fe2000fffe03f */
[----:B------:R-:W-:Y:S01]  /*80d40*/  STL.64 [R1+0x180], R20 ;  /* 0x0001801401007387 */ /* 0x000fe20000100a00 */
[----:B------:R0:W-:Y:S03]  /*80d50*/  STL.64 [R1+0x188], R22 ;  /* 0x0001881601007387 */ /* 0x0001e60000100a00 */
[----:B0-----:R-:W3:Y:S01]  /*80d60*/  LDL.LU.64 R22, [R1+0x4ca8] ;  /* 0x004ca80001167983 */ /* 0x001ee20000300a00 */
[----:B------:R-:W3:Y:S02]  /*80d70*/  LDL.LU.64 R20, [R1+0x4ca0] ;  /* 0x004ca00001147983 */ /* 0x000ee40000300a00 */
[----:B------:R-:W3:Y:S02]  /*80d80*/  LDL.LU.64 R4, [R1+0x4c98] ;  /* 0x004c980001047983 */ /* 0x000ee40000300a00 */
        /* <DEDUP_REMOVED lines=12> */
[C---:B---3--:R-:W-:Y:S01]  /*80e50*/  HMMA.16816.F32.BF16 R20, R16.reuse, R4, R20 ;  /* 0x000000041014723c */ /* 0x048fe20000041814 */
[----:B------:R-:W-:Y:S11]  /*80e60*/  IMAD.MOV.U32 R3, RZ, RZ, R5 ;  /* 0x000000ffff037224 */ /* 0x000ff600078e0005 */
[----:B------:R-:W-:Y:S11]  /*80e70*/  @!UPT UIADD3 URZ, URZ, URZ, URZ ;  /* 0x0000003f3f3ff290 */ /* 0x000ff6000fffe03f */
[----:B------:R-:W-:Y:S01]  /*80e80*/  STL.64 [R1+0x160], R20 ;  /* 0x0001601401007387 */ /* 0x000fe20000100a00 */
[----:B------:R0:W-:Y:S03]  /*80e90*/  STL.64 [R1+0x168], R22 ;  /* 0x0001681601007387 */ /* 0x0001e60000100a00 */
[----:B0-----:R-:W3:Y:S01]  /*80ea0*/  LDL.LU.64 R22, [R1+0x4c78] ;  /* 0x004c780001167983 */ /* 0x001ee20000300a00 */
[----:B------:R-:W3:Y:S02]  /*80eb0*/  LDL.LU.64 R20, [R1+0x4c70] ;  /* 0x004c700001147983 */ /* 0x000ee40000300a00 */
[----:B------:R-:W3:Y:S02]  /*80ec0*/  LDL.LU.64 R4, [R1+0x4c68] ;  /* 0x004c680001047983 */ /* 0x000ee40000300a00 */
[----:B---3--:R-:W-:Y:S01]  /*80ed0*/  HMMA.16816.F32.BF16 R20, R16, R4, R20 ;  /* 0x000000041014723c */ /* 0x008fe20000041814 */
[----:B------:R-:W-:-:S02]  /*80ee0*/  IMAD.MOV.U32 R28, RZ, RZ, R4 ;  /* 0x000000ffff1c7224 */ /* 0x000fc400078e0004 */
[----:B------:R-:W-:Y:S11]  /*80ef0*/  IMAD.MOV.U32 R29, RZ, RZ, R5 ;  /* 0x000000ffff1d7224 */ /* 0x000ff600078e0005 */
[----:B------:R-:W-:Y:S09]  /*80f00*/  @!UPT UIADD3 URZ, URZ, URZ, URZ ;  /* 0x0000003f3f3ff290 */ /* 0x000ff2000fffe03f */
        /* <DEDUP_REMOVED lines=14> */
[----:B----4-:R-:W-:Y:S02]  /*80ff0*/  HMMA.16816.F32.BF16 R16, R16, R20, R12 ;  /* 0x000000141010723c */ /* 0x010fe4000004180c */
[----:B------:R-:W4:Y:S01]  /*81000*/  LDL.LU.64 R12, [R1+0x4c38] ;  /* 0x004c3800010c7983 */ /* 0x000f220000300a00 */
[----:B------:R-:W-:-:S02]  /*81010*/  IMAD.MOV.U32 R2, RZ, RZ, R20 ;  /* 0x000000ffff027224 */ /* 0x000fc400078e0014 */
[----:B------:R-:W-:Y:S11]  /*81020*/  IMAD.MOV.U32 R0, RZ, RZ, R21 ;  /* 0x000000ffff007224 */ /* 0x000ff600078e0015 */
[----:B------:R-:W-:Y:S07]  /*81030*/  @!UPT UIADD3 URZ, URZ, URZ, URZ ;  /* 0x0000003f3f3ff290 */ /* 0x000fee000fffe03f */
        /* <DEDUP_REMOVED lines=49> */
[----:B0-----:R-:W2:Y:S01]  /*81350*/  LDL.LU.64 R24, [R1+0x4bb0] ;  /* 0x004bb00001187983 */ /* 0x001ea20000300a00 */
[----:B-1----:R-:W-:Y:S02]  /*81360*/  IMAD.MOV.U32 R26, RZ, RZ, R14 ;  /* 0x000000ffff1a7224 */ /* 0x002fe400078e000e */
[----:B------:R-:W-:Y:S01]  /*81370*/  IMAD.MOV.U32 R27, RZ, RZ, R15 ;  /* 0x000000ffff1b7224 */ /* 0x000fe200078e000f */
[----:B--2---:R-:W-:Y:S01]  /*81380*/  HMMA.16816.F32.BF16 R16, R20, R24, R16 ;  /* 0x000000181410723c */ /* 0x004fe20000041810 */
[----:B------:R-:W2:Y:S01]  /*81390*/  LDL.LU R24, [R1+0x1140] ;  /* 0x0011400001187983 */ /* 0x000ea20000300800 */
[----:B------:R-:W2:Y:S02]  /*813a0*/  LDL.LU R25, [R1+0x1144] ;  /* 0x0011440001197983 */ /* 0x000ea40000300800 */
[----:B------:R-:W3:Y:S02]  /*813b0*/  LDL.LU R14, [R1+0x4ba8] ;  /* 0x004ba800010e7983 */ /* 0x000ee40000300800 */
[----:B------:R-:W3:Y:S01]  /*813c0*/  LDL.LU R15, [R1+0x4ba4] ;  /* 0x004ba400010f7983 */ /* 0x000ee20000300800 */
[----:B------:R-:W-:Y:S04]  /*813d0*/  STL.64 [R1+0x4ad0], R26 ;  /* 0x004ad01a01007387 */ /* 0x000fe80000100a00 */
[----:B--2---:R0:W-:Y:S02]  /*813e0*/  STL.64 [R1+0x4ac8], R24 ;  /* 0x004ac81801007387 */ /* 0x0041e40000100a00 */
[----:B0-----:R-:W-:-:S02]  /*813f0*/  IMAD.MOV.U32 R24, RZ, RZ, R6 ;  /* 0x000000ffff187224 */ /* 0x001fc400078e0006 */
[----:B------:R-:W-:Y:S01]  /*81400*/  IMAD.MOV.U32 R25, RZ, RZ, R7 ;  /* 0x000000ffff197224 */ /* 0x000fe200078e0007 */
[----:B------:R-:W2:Y:S01]  /*81410*/  LDL.LU R6, [R1+0x4ba0] ;  /* 0x004ba00001067983 */ /* 0x000ea20000300800 */
[----:B------:R-:W2:Y:S07]  /*81420*/  LDL.LU R7, [R1+0x4b9c] ;  /* 0x004b9c0001077983 */ /* 0x000eae0000300800 */
[----:B------:R-:W-:Y:S01]  /*81430*/  IMAD.MOV.U32 R12, RZ, RZ, R16 ;  /* 0x000000ffff0c7224 */ /* 0x000fe200078e0010 */
[----:B------:R0:W-:Y:S01]  /*81440*/  STL.64 [R1+0x4ae8], R24 ;  /* 0x004ae81801007387 */ /* 0x0001e20000100a00 */
[----:B------:R-:W-:-:S02]  /*81450*/  IMAD.MOV.U32 R8, RZ, RZ, R18 ;  /* 0x000000ffff087224 */ /* 0x000fc400078e0012 */
[----:B------:R-:W-:Y:S02]  /*81460*/  IMAD.MOV.U32 R9, RZ, RZ, R17 ;  /* 0x000000ffff097224 */ /* 0x000fe400078e0011 */
[----:B------:R-:W-:Y:S02]  /*81470*/  IMAD.MOV.U32 R4, RZ, RZ, R19 ;  /* 0x000000ffff047224 */ /* 0x000fe400078e0013 */
[----:B0-----:R-:W-:Y:S02]  /*81480*/  IMAD.MOV.U32 R24, RZ, RZ, R28 ;  /* 0x000000ffff187224 */ /* 0x001fe400078e001c */
[----:B------:R-:W-:Y:S01]  /*81490*/  IMAD.MOV.U32 R25, RZ, RZ, R29 ;  /* 0x000000ffff197224 */ /* 0x000fe200078e001d */
[----:B------:R-:W2:Y:S01]  /*814a0*/  LDL.LU R28, [R1+0x4b98] ;  /* 0x004b9800011c7983 */ /* 0x000ea20000300800 */
[----:B------:R-:W2:Y:S03]  /*814b0*/  LDL.LU R29, [R1+0x4b94] ;  /* 0x004b9400011d7983 */ /* 0x000ea60000300800 */
[----:B------:R-:W-:Y:S01]  /*814c0*/  STL.64 [R1+0x4b00], R24 ;  /* 0x004b001801007387 */ /* 0x000fe20000100a00 */
[----:B------:R-:W-:Y:S02]  /*814d0*/  STL [R1+0x4058], R12 ;  /* 0x0040580c01007387 */ /* 0x000fe40000100800 */
[----:B---3--:R-:W-:Y:S02]  /*814e0*/  STL.64 [R1+0x4a90], R14 ;  /* 0x004a900e01007387 */ /* 0x008fe40000100a00 */
[----:B------:R-:W-:Y:S01]  /*814f0*/  STL [R1+0x3bc4], R8 ;  /* 0x003bc40801007387 */ /* 0x000fe20000100800 */
[----:B------:R-:W-:Y:S01]  /*81500*/  STL [R1+0x3bc0], R9 ;  /* 0x003bc00901007387 */ /* 0x000fe20000100800 */
[----:B----4-:R-:W-:Y:S02]  /*81510*/  STL.64 [R1+0x4a98], R10 ;  /* 0x004a980a01007387 */ /* 0x010fe40000100a00 */
[----:B------:R0:W-:Y:S01]  /*81520*/  STL [R1+0x3a30], R4 ;  /* 0x003a300401007387 */ /* 0x0001e20000100800 */
[----:B--2---:R1:W-:Y:S01]  /*81530*/  STL.64 [R1+0x4ab0], R6 ;  /* 0x004ab00601007387 */ /* 0x0043e20000100a00 */
[----:B0-----:R-:W2:Y:S02]  /*81540*/  LDL.LU R4, [R1+0x11f0] ;  /* 0x0011f00001047983 */ /* 0x001ea40000300800 */
[----:B------:R-:W2:Y:S01]  /*81550*/  LDL.LU R5, [R1+0x11f4] ;  /* 0x0011f40001057983 */ /* 0x000ea20000300800 */
[----:B-1----:R-:W3:Y:S01]  /*81560*/  LDL.LU R6, [R1+0x11f8] ;  /* 0x0011f80001067983 */ /* 0x002ee20000300800 */
[----:B------:R-:W3:Y:S02]  /*81570*/  LDL.LU R7, [R1+0x11fc] ;  /* 0x0011fc0001077983 */ /* 0x000ee40000300800 */
[----:B------:R-:W4:Y:S02]  /*81580*/  LDL.LU R24, [R1+0x70] ;  /* 0x0000700001187983 */ /* 0x000f240000300800 */
[----:B------:R-:W-:-:S02]  /*81590*/  IMAD.MOV.U32 R25, RZ, RZ, R3 ;  /* 0x000000ffff197224 */ /* 0x000fc400078e0003 */
[----:B------:R-:W2:Y:S04]  /*815a0*/  LDL.LU R3, [R1+0x4b90] ;  /* 0x004b900001037983 */ /* 0x000ea80000300800 */
        /* <DEDUP_REMOVED lines=19> */
[----:B------:R-:W-:-:S02]  /*816e0*/  IMAD.MOV.U32 R25, RZ, RZ, R3 ;  /* 0x000000ffff197224 */ /* 0x000fc400078e0003 */
[----:B------:R-:W3:Y:S03]  /*816f0*/  LDL.LU R3, [R1+0x4b84] ;  /* 0x004b840001037983 */ /* 0x000ee60000300800 */
[----:B--2---:R4:W-:Y:S02]  /*81700*/  STL.64 [R1+0x4b48], R24 ;  /* 0x004b481801007387 */ /* 0x0049e40000100a00 */
[----:B----4-:R-:W-:Y:S02]  /*81710*/  IMAD.MOV.U32 R24, RZ, RZ, R28 ;  /* 0x000000ffff187224 */ /* 0x010fe400078e001c */
[----:B------:R-:W-:Y:S01]  /*81720*/  IMAD.MOV.U32 R25, RZ, RZ, R29 ;  /* 0x000000ffff197224 */ /* 0x000fe200078e001d */
[----:B------:R-:W2:Y:S01]  /*81730*/  LDL.LU R28, [R1+0x4b80] ;  /* 0x004b8000011c7983 */ /* 0x000ea20000300800 */
[----:B------:R-:W4:Y:S03]  /*81740*/  LDL.LU R29, [R1+0x4b7c] ;  /* 0x004b7c00011d7983 */ /* 0x000f260000300800 */
[----:B------:R-:W-:Y:S01]  /*81750*/  STL.64 [R1+0x4b60], R24 ;  /* 0x004b601801007387 */ /* 0x000fe20000100a00 */
[----:B---3--:R-:W-:Y:S02]  /*81760*/  STL.64 [R1+0x4b10], R6 ;  /* 0x004b100601007387 */ /* 0x008fe40000100a00 */
[----:B------:R0:W-:Y:S02]  /*81770*/  STL.64 [R1+0x4b08], R4 ;  /* 0x004b080401007387 */ /* 0x0001e40000100a00 */
[----:B0-----:R-:W3:Y:S01]  /*81780*/  LDL.LU R4, [R1+0x1220] ;  /* 0x0012200001047983 */ /* 0x001ee20000300800 */
[----:B------:R-:W3:Y:S02]  /*81790*/  LDL.LU R5, [R1+0x1224] ;  /* 0x0012240001057983 */ /* 0x000ee40000300800 */
[----:B------:R-:W2:Y:S02]  /*817a0*/  LDL.LU R6, [R1+0x1228] ;  /* 0x0012280001067983 */ /* 0x000ea40000300800 */
[----:B------:R-:W2:Y:S01]  /*817b0*/  LDL.LU R7, [R1+0x122c] ;  /* 0x00122c0001077983 */ /* 0x000ea20000300800 */
[----:B------:R-:W3:Y:S01]  /*817c0*/  LDL.LU R24, [R1+0xb0] ;  /* 0x0000b00001187983 */ /* 0x000ee20000300800 */
[----:B------:R-:W-:-:S02]  /*817d0*/  IMAD.MOV.U32 R25, RZ, RZ, R3 ;  /* 0x000000ffff197224 */ /* 0x000fc400078e0003 */
[----:B------:R-:W4:Y:S02]  /*817e0*/  LDL.LU R3, [R1+0x4b78] ;  /* 0x004b780001037983 */ /* 0x000f240000300800 */
[----:B------:R-:W4:Y:S01]  /*817f0*/  LDL.LU R8, [R1+0x1270] ;  /* 0x0012700001087983 */ /* 0x000f220000300800 */
[----:B------:R-:W4:Y:S01]  /*81800*/  LDL.LU R9, [R1+0x1274] ;  /* 0x0012740001097983 */ /* 0x000f220000300800 */
[----:B------:R-:W4:Y:S02]  /*81810*/  LDL.LU R10, [R1+0x1278] ;  /* 0x00127800010a7983 */ /* 0x000f240000300800 */
[----:B------:R-:W4:Y:S01]  /*81820*/  LDL.LU R11, [R1+0x127c] ;  /* 0x00127c00010b7983 */ /* 0x000f220000300800 */
[----:B--2---:R-:W-:Y:S01]  /*81830*/  STL.64 [R1+0x4b28], R6 ;  /* 0x004b280601007387 */ /* 0x004fe20000100a00 */
[----:B---3--:R0:W-:Y:S03]  /*81840*/  STL.64 [R1+0x4b20], R4 ;  /* 0x004b200401007387 */ /* 0x0081e60000100a00 */
[----:B----4-:R-:W1:Y:S04]  /*81850*/  LDSM.16.MT88.4 R16, [R3+0x14080] ;  /* 0x014080000310783b */ /* 0x010e680000004200 */
        /* <DEDUP_REMOVED lines=23> */
[----:B------:R-:W2:Y:S02]  /*819d0*/  LDL.LU R6, [R1+0x1268] ;  /* 0x0012680001067983 */ /* 0x000ea40000300800 */
[----:B------:R-:W2:Y:S01]  /*819e0*/  LDL.LU R7, [R1+0x126c] ;  /* 0x00126c0001077983 */ /* 0x000ea20000300800 */
[----:B-1----:R0:W-:Y:S01]  /*819f0*/  STL.64 [R1+0x49c8], R18 ;  /* 0x0049c81201007387 */ /* 0x0021e20000100a00 */
[----:B------:R-:W-:Y:S03]  /*81a00*/  STL.64 [R1+0x49c0], R16 ;  /* 0x0049c01001007387 */ /* 0x000fe60000100a00 */
[----:B0-----:R-:W3:Y:S04]  /*81a10*/  LDL R18, [R1+0x48] ;  /* 0x0000480001127983 */ /* 0x001ee80000100800 */
[----:B------:R-:W3:Y:S01]  /*81a20*/  LDL R19, [R1+0x4c] ;  /* 0x00004c0001137983 */ /* 0x000ee20000100800 */
[----:B------:R-:W4:Y:S03]  /*81a30*/  LDL.LU R8, [R1+0x12b0] ;  /* 0x0012b00001087983 */ /* 0x000f260000300800 */
[----:B------:R-:W-:Y:S02]  /*81a40*/  STL.64 [R1+0xa30], R12 ;  /* 0x000a300c01007387 */ /* 0x000fe40000100a00 */
[----:B------:R0:W-:Y:S01]  /*81a50*/  STL.64 [R1+0xa38], R14 ;  /* 0x000a380e01007387 */ /* 0x0001e20000100a00 */
[----:B------:R-:W4:Y:S01]  /*81a60*/  LDL.LU R9, [R1+0x12b4] ;  /* 0x0012b40001097983 */ /* 0x000f220000300800 */
[----:B------:R-:W3:Y:S02]  /*81a70*/  LDL.LU R10, [R1+0x12b8] ;  /* 0x0012b800010a7983 */ /* 0x000ee40000300800 */
[----:B------:R-:W3:Y:S01]  /*81a80*/  LDL.LU R11, [R1+0x12bc] ;  /* 0x0012bc00010b7983 */ /* 0x000ee20000300800 */
[C---:B--2---:R-:W-:Y:S01]  /*81a90*/  HMMA.16816.F32.BF16 R24, R20.reuse, R24, R4 ;  /* 0x000000181418723c */ /* 0x044fe20000041804 */
[----:B---3--:R1:W-:Y:S01]  /*81aa0*/  STL.64 [R1+0x4aa8], R10 ;  /* 0x004aa80a01007387 */ /* 0x0083e20000100a00 */
[----:B----4-:R-:W-:Y:S02]  /*81ab0*/  STL.64 [R1+0x4aa0], R8 ;  /* 0x004aa00801007387 */ /* 0x010fe40000100a00 */
[----:B0-----:R-:W2:Y:S01]  /*81ac0*/  LDL.64 R14, [R1+0x8] ;  /* 0x00000800010e7983 */ /* 0x001ea20000100a00 */
[----:B-1----:R-:W3:Y:S01]  /*81ad0*/  LDL.64 R10, [R1+0x18] ;  /* 0x00001800010a7983 */ /* 0x002ee20000100a00 */
[----:B------:R-:W4:Y:S02]  /*81ae0*/  LDL.LU.64 R6, [R1+0x4b70] ;  /* 0x004b700001067983 */ /* 0x000f240000300a00 */
[----:B------:R-:W4:Y:S11]  /*81af0*/  LDL.LU.64 R4, [R1+0x4b68] ;  /* 0x004b680001047983 */ /* 0x000f360000300a00 */
[----:B------:R-:W-:Y:S04]  /*81b00*/  @!UPT UIADD3 URZ, URZ, URZ, URZ ;  /* 0x0000003f3f3ff290 */ /* 0x000fe8000fffe03f */
[----:B------:R0:W-:Y:S01]  /*81b10*/  STL.64 [R1+0xa20], R24 ;  /* 0x000a201801007387 */ /* 0x0001e20000100a00 */
[----:B------:R4:W-:Y:S04]  /*81b20*/  STL.64 [R1+0xa28], R26 ;  /* 0x000a281a01007387 */ /* 0x0009e80000100a00 */
        /* <DEDUP_REMOVED lines=36> */
[----:B----4-:R-:W-:Y:S02]  /*81d70*/  HMMA.16816.F32.BF16 R24, R20, R24, R4 ;  /* 0x000000181418723c */ /* 0x010fe40000041804 */
[----:B------:R-:W4:Y:S01]  /*81d80*/  LDL.LU.64 R6, [R1+0x4ae0] ;  /* 0x004ae00001067983 */ /* 0x000f220000300a00 */
[----:B------:R-:W4:Y:S11]  /*81d90*/  LDL.LU.64 R4, [R1+0x4ad8] ;  /* 0x004ad80001047983 */ /* 0x000f360000300a00 */
[----:B------:R-:W-:Y:S09]  /*81da0*/  @!UPT UIADD3 URZ, URZ, URZ, URZ ;  /* 0x0000003f3f3ff290 */ /* 0x000ff2000fffe03f */
[----:B------:R-:W-:Y:S01]  /*81db0*/  STL.64 [R1+0x9c0], R24 ;  /* 0x0009c01801007387 */ /* 0x000fe20000100a00 */
[----:B------:R0:W-:Y:S03]  /*81dc0*/  STL.64 [R1+0x9c8], R26 ;  /* 0x0009c81a01007387 */ /* 0x0001e60000100a00 */
[----:B0-----:R-:W2:Y:S01]  /*81dd0*/  LDL.LU.64 R26, [R1+0x4ad0] ;  /* 0x004ad000011a7983 */ /* 0x001ea20000300a00 */
[----:B------:R-:W2:Y:S02]  /*81de0*/  LDL.LU.64 R24, [R1+0x4ac8] ;  /* 0x004ac80001187983 */ /* 0x000ea40000300a00 */
[----:B------:R-:W-:Y:S02]  /*81df0*/  IMAD.MOV.U32 R16, RZ, RZ, R2 ;  /* 0x000000ffff107224 */ /* 0x000fe400078e0002 */
[----:B------:R-:W-:-:S07]  /*81e00*/  IMAD.MOV.U32 R17, RZ, RZ, R0 ;  /* 0x000000ffff117224 */ /* 0x000fce00078e0000 */
[----:B--2---:R-:W-:Y:S01]  /*81e10*/  HMMA.16816.F32.BF16 R20, R20, R16, R24 ;  /* 0x000000101414723c */ /* 0x004fe20000041818 */
[----:B------:R-:W4:Y:S01]  /*81e20*/  LDL.LU.64 R26, [R1+0x4ac0] ;  /* 0x004ac000011a7983 */ /* 0x000f220000300a00 */
[----:B------:R-:W4:Y:S11]  /*81e30*/  LDL.LU.64 R24, [R1+0x4ab8] ;  /* 0x004ab80001187983 */ /* 0x000f360000300a00 */
[----:B------:R-:W-:Y:S10]  /*81e40*/  @!UPT UIADD3 URZ, URZ, URZ, URZ ;  /* 0x0000003f3f3ff290 */ /* 0x000ff4000fffe03f */
[----:B------:R-:W-:Y:S01]  /*81e50*/  STL.64 [R1+0x770], R20 ;  /* 0x0007701401007387 */ /* 0x000fe20000100a00 */
[----:B------:R0:W-:Y:S03]  /*81e60*/  STL.64 [R1+0x778], R22 ;  /* 0x0007781601007387 */ /* 0x0001e60000100a00 */
[----:B0-----:R-:W4:Y:S01]  /*81e70*/  LDL.64 R22, [R1+0x28] ;  /* 0x0000280001167983 */ /* 0x001f220000100a00 */
[----:B------:R0:W-:Y:S02]  /*81e80*/  STL.64 [R1+0x49d8], R18 ;  /* 0x0049d81201007387 */ /* 0x0001e40000100a00 */
[----:B------:R-:W3:Y:S02]  /*81e90*/  LDL.LU R16, [R1+0x1290] ;  /* 0x0012900001107983 */ /* 0x000ee40000300800 */
[----:B------:R-:W3:Y:S01]  /*81ea0*/  LDL.LU R17, [R1+0x1294] ;  /* 0x0012940001117983 */ /* 0x000ee20000300800 */
[----:B0-----:R-:W3:Y:S01]  /*81eb0*/  LDL.LU R18, [R1+0x1298] ;  /* 0x0012980001127983 */ /* 0x001ee20000300800 */
[----:B------:R-:W3:Y:S01]  /*81ec0*/  LDL.LU R19, [R1+0x129c] ;  /* 0x00129c0001137983 */ /* 0x000ee20000300800 */
[C---:B----4-:R-:W-:Y:S11]  /*81ed0*/  HMMA.16816.F32.BF16 R4, R24.reuse, R22, R4 ;  /* 0x000000161804723c */ /* 0x050ff60000041804 */
[----:B------:R-:W-:Y:S11]  /*81ee0*/  @!UPT UIADD3 URZ, URZ, URZ, URZ ;  /* 0x0000003f3f3ff290 */ /* 0x000ff6000fffe03f */
[----:B------:R-:W-:Y:S01]  /*81ef0*/  @!UPT UIADD3 URZ, URZ, URZ, URZ ;  /* 0x0000003f3f3ff290 */ /* 0x000fe2000fffe03f */
[----:B------:R-:W-:Y:S01]  /*81f00*/  STL.64 [R1+0x760], R4 ;  /* 0x0007600401007387 */ /* 0x000fe20000100a00 */
[----:B------:R0:W-:Y:S03]  /*81f10*/  STL.64 [R1+0x768], R6 ;  /* 0x0007680601007387 */ /* 0x0001e60000100a00 */
[----:B0-----:R-:W2:Y:S01]  /*81f20*/  LDL.LU.64 R6, [R1+0x4ab0] ;  /* 0x004ab00001067983 */ /* 0x001ea20000300a00 */
[----:B---3--:R-:W-:Y:S01]  /*81f30*/  HMMA.16816.F32.BF16 R16, R24, R10, R16 ;  /* 0x0000000a1810723c */ /* 0x008fe20000041810 */
[----:B------:R-:W-:Y:S02]  /*81f40*/  IMAD.MOV.U32 R5, RZ, RZ, R22 ;  /* 0x000000ffff057224 */ /* 0x000fe400078e0016 */
[----:B------:R-:W-:Y:S01]  /*81f50*/  IMAD.MOV.U32 R4, RZ, RZ, R23 ;  /* 0x000000ffff047224 */ /* 0x000fe200078e0017 */
[----:B--2---:R-:W-:Y:S04]  /*81f60*/  STL.64 [R1+0x4a80], R6 ;  /* 0x004a800601007387 */ /* 0x004fe80000100a00 */
        /* <DEDUP_REMOVED lines=8> */
[----:B------:R-:W3:Y:S02]  /*81ff0*/  LDL.LU R23, [R1+0x132c] ;  /* 0x00132c0001177983 */ /* 0x000ee40000300800 */
[----:B------:R-:W-:Y:S01]  /*82000*/  STL.64 [R1+0x750], R16 ;  /* 0x0007501001007387 */ /* 0x000fe20000100a00 */
[----:B------:R0:W-:Y:S02]  /*82010*/  STL.64 [R1+0x758], R18 ;  /* 0x0007581201007387 */ /* 0x0001e40000100a00 */
[----:B0-----:R-:W-:-:S02]  /*82020*/  IMAD.MOV.U32 R19, RZ, RZ, R10 ;  /* 0x000000ffff137224 */ /* 0x001fc400078e000a */
[----:B------:R-:W-:Y:S02]  /*82030*/  IMAD.MOV.U32 R18, RZ, RZ, R11 ;  /* 0x000000ffff127224 */ /* 0x000fe400078e000b */
[----:B------:R-:W4:Y:S01]  /*82040*/  LDL.LU.64 R10, [R1+0x4aa8] ;  /* 0x004aa800010a7983 */ /* 0x000f220000300a00 */
[----:B------:R-:W4:Y:S02]  /*82050*/  LDL.LU.64 R8, [R1+0x4aa0] ;  /* 0x004aa00001087983 */ /* 0x000f240000300a00 */
[----:B------:R0:W-:Y:S02]  /*82060*/  STL.64 [R1+0x4a70], R18 ;  /* 0x004a701201007387 */ /* 0x0001e40000100a00 */
[----:B------:R-:W2:Y:S01]  /*82070*/  LDL.LU R16, [R1+0x12d0] ;  /* 0x0012d00001107983 */ /* 0x000ea20000300800 */
[----:B------:R-:W2:Y:S01]  /*82080*/  LDL.LU R17, [R1+0x12d4] ;  /* 0x0012d40001117983 */ /* 0x000ea20000300800 */
[----:B------:R-:W-:Y:S02]  /*82090*/  IMAD.MOV.U32 R29, RZ, RZ, R14 ;  /* 0x000000ffff1d7224 */ /* 0x000fe400078e000e */
[----:B------:R-:W-:Y:S01]  /*820a0*/  IMAD.MOV.U32 R28, RZ, RZ, R15 ;  /* 0x000000ffff1c7224 */ /* 0x000fe200078e000f */
[----:B0-----:R-:W2:Y:S01]  /*820b0*/  LDL.LU R18, [R1+0x12d8] ;  /* 0x0012d80001127983 */ /* 0x001ea20000300800 */
        /* <DEDUP_REMOVED lines=11> */
[----:B------:R0:W-:Y:S01]  /*82170*/  STL.64 [R1+0x730], R16 ;  /* 0x0007301001007387 */ /* 0x0001e20000100a00 */
[----:B------:R4:W-:Y:S03]  /*82180*/  STL.64 [R1+0x738], R18 ;  /* 0x0007381201007387 */ /* 0x0009e60000100a00 */
[----:B0-----:R-:W2:Y:S01]  /*82190*/  LDL.LU R16, [R1+0x1350] ;  /* 0x0013500001107983 */ /* 0x001ea20000300800 */
[----:B------:R-:W2:Y:S02]  /*821a0*/  LDL.LU R17, [R1+0x1354] ;  /* 0x0013540001117983 */ /* 0x000ea40000300800 */
[----:B----4-:R-:W-:Y:S02]  /*821b0*/  IMAD.MOV.U32 R18, RZ, RZ, R10 ;  /* 0x000000ffff127224 */ /* 0x010fe400078e000a */
[----:B------:R-:W-:Y:S01]  /*821c0*/  IMAD.MOV.U32 R19, RZ, RZ, R11 ;  /* 0x000000ffff137224 */ /* 0x000fe200078e000b */
[----:B------:R-:W4:Y:S01]  /*821d0*/  LDL.LU R10, [R1+0x4a8c] ;  /* 0x004a8c00010a7983 */ /* 0x000f220000300800 */
[----:B------:R-:W4:Y:S02]  /*821e0*/  LDL.LU R11, [R1+0x4a88] ;  /* 0x004a8800010b7983 */ /* 0x000f240000300800 */
[----:B------:R0:W-:Y:S02]  /*821f0*/  STL.64 [R1+0x4a58], R14 ;  /* 0x004a580e01007387 */ /* 0x0001e40000100a00 */
[----:B------:R-:W2:Y:S01]  /*82200*/  LDL.LU R12, [R1+0x1370] ;  /* 0x00137000010c7983 */ /* 0x000ea20000300800 */
[----:B------:R-:W2:Y:S04]  /*82210*/  LDL.LU R13, [R1+0x1374] ;  /* 0x00137400010d7983 */ /* 0x000ea80000300800 */
[----:B0-----:R-:W2:Y:S01]  /*82220*/  LDL.LU R14, [R1+0x1378] ;  /* 0x00137800010e7983 */ /* 0x001ea20000300800 */
[----:B------:R-:W2:Y:S01]  /*82230*/  LDL.LU R15, [R1+0x137c] ;  /* 0x00137c00010f7983 */ /* 0x000ea20000300800 */
[C---:B----4-:R-:W-:Y:S02]  /*82240*/  HMMA.16816.F32.BF16 R4, R24.reuse, R10, R4 ;  /* 0x0000000a1804723c */ /* 0x050fe40000041804 */
[----:B--2---:R0:W-:Y:S01]  /*82250*/  STL.64 [R1+0x4a68], R14 ;  /* 0x004a680e01007387 */ /* 0x0041e20000100a00 */
[----:B------:R-:W-:Y:S03]  /*82260*/  STL.64 [R1+0x4a60], R12 ;  /* 0x004a600c01007387 */ /* 0x000fe60000100a00 */
[----:B0-----:R-:W2:Y:S11]  /*82270*/  LDL.64 R14, [R1+0x38] ;  /* 0x00003800010e7983 */ /* 0x001eb60000100a00 */
[----:B------:R-:W-:Y:S06]  /*82280*/  @!UPT UIADD3 URZ, URZ, URZ, URZ ;  /* 0x0000003f3f3ff290 */ /* 0x000fec000fffe03f */
[----:B------:R-:W-:Y:S02]  /*82290*/  STL.64 [R1+0x720], R4 ;  /* 0x0007200401007387 */ /* 0x000fe40000100a00 */
[----:B------:R0:W-:Y:S02]  /*822a0*/  STL.64 [R1+0x728], R6 ;  /* 0x0007280601007387 */ /* 0x0001e40000100a00 */
[----:B0-----:R-:W3:Y:S01]  /*822b0*/  LDL.LU.64 R6, [R1+0x4a80] ;  /* 0x004a800001067983 */ /* 0x001ee20000300a00 */
[----:B------:R-:W4:Y:S02]  /*822c0*/  LDL.LU.64 R4, [R1+0x4a78] ;  /* 0x004a780001047983 */ /* 0x000f240000300a00 */
[----:B------:R0:W-:Y:S02]  /*822d0*/  STL.64 [R1+0x4a30], R10 ;  /* 0x004a300a01007387 */ /* 0x0001e40000100a00 */
[----:B0-----:R-:W2:Y:S04]  /*822e0*/  LDL.64 R10, [R1+0xa8] ;  /* 0x0000a800010a7983 */ /* 0x001ea80000100a00 */
[----:B--2---:R0:W-:Y:S01]  /*822f0*/  STL.64 [R1+0x4a40], R10 ;  /* 0x004a400a01007387 */ /* 0x0041e20000100a00 */
[----:B------:R-:W2:Y:S02]  /*82300*/  LDL.LU R8, [R1+0x1390] ;  /* 0x0013900001087983 */ /* 0x000ea40000300800 */
[----:B------:R-:W2:Y:S01]  /*82310*/  LDL.LU R9, [R1+0x1394] ;  /* 0x0013940001097983 */ /* 0x000ea20000300800 */
[----:B0-----:R-:W2:Y:S01]  /*82320*/  LDL.LU R10, [R1+0x1398] ;  /* 0x00139800010a7983 */ /* 0x001ea20000300800 */
[----:B------:R-:W2:Y:S01]  /*82330*/  LDL.LU R11, [R1+0x139c] ;  /* 0x00139c00010b7983 */ /* 0x000ea20000300800 */
[C---:B---3--:R-:W-:Y:S08]  /*82340*/  HMMA.16816.F32.BF16 R20, R24.reuse, R6, R20 ;  /* 0x000000061814723c */ /* 0x048ff00000041814 */
[----:B------:R-:W-:Y:S01]  /*82350*/  HMMA.16816.F32.BF16 R16, R24, R14, R16 ;  /* 0x0000000e1810723c */ /* 0x000fe20000041810 */
[----:B--2---:R0:W-:Y:S01]  /*82360*/  STL.64 [R1+0x4a50], R10 ;  /* 0x004a500a01007387 */ /* 0x0041e20000100a00 */
[----:B------:R-:W-:Y:S03]  /*82370*/  STL.64 [R1+0x4a48], R8 ;  /* 0x004a480801007387 */ /* 0x000fe60000100a00 */
[----:B0-----:R-:W2:Y:S01]  /*82380*/  LDL.64 R10, [R1+0xc8] ;  /* 0x0000c800010a7983 */ /* 0x001ea20000100a00 */
[----:B------:R-:W-:Y:S02]  /*82390*/  STL.64 [R1+0x49f8], R6 ;  /* 0x0049f80601007387 */ /* 0x000fe40000100a00 */
[----:B----4-:R0:W-:Y:S07]  /*823a0*/  STL.64 [R1+0x4a38], R4 ;  /* 0x004a380401007387 */ /* 0x0101ee0000100a00 */
[----:B------:R-:W-:Y:S01]  /*823b0*/  STL.64 [R1+0x710], R20 ;  /* 0x0007101401007387 */ /* 0x000fe20000100a00 */
[----:B------:R-:W-:Y:S02]  /*823c0*/  STL.64 [R1+0x718], R22 ;  /* 0x0007181601007387 */ /* 0x000fe40000100a00 */
[----:B------:R-:W1:Y:S02]  /*823d0*/  LDSM.16.MT88.4 R20, [R3+0x14100] ;  /* 0x014100000314783b */ /* 0x000e640000004200 */
[----:B0-----:R-:W3:Y:S02]  /*823e0*/  LDL.LU R4, [R1+0x13b0] ;  /* 0x0013b00001047983 */ /* 0x001ee40000300800 */
[----:B------:R-:W3:Y:S02]  /*823f0*/  LDL.LU R5, [R1+0x13b4] ;  /* 0x0013b40001057983 */ /* 0x000ee40000300800 */
[----:B------:R-:W3:Y:S02]  /*82400*/  LDL.LU R6, [R1+0x13b8] ;  /* 0x0013b80001067983 */ /* 0x000ee40000300800 */
[----:B------:R-:W3:Y:S01]  /*82410*/  LDL.LU R7, [R1+0x13bc] ;  /* 0x0013bc0001077983 */ /* 0x000ee20000300800 */
[----:B-1----:R0:W-:Y:S01]  /*82420*/  STL.64 [R1+0x48c0], R22 ;  /* 0x0048c01601007387 */ /* 0x0021e20000100a00 */
        /* <DEDUP_REMOVED lines=17> */
[----:B------:R-:W4:Y:S02]  /*82540*/  LDL.LU.64 R10, [R1+0x4a50] ;  /* 0x004a5000010a7983 */ /* 0x000f240000300a00 */
[----:B------:R-:W4:Y:S02]  /*82550*/  LDL.LU.64 R8, [R1+0x4a48] ;  /* 0x004a480001087983 */ /* 0x000f240000300a00 */
[C---:B----4-:R-:W-:Y:S01]  /*82560*/  HMMA.16816.F32.BF16 R8, R24.reuse, R22, R8 ;  /* 0x000000161808723c */ /* 0x050fe20000041808 */
[----:B--2---:R0:W-:Y:S01]  /*82570*/  STL.64 [R1+0x4978], R14 ;  /* 0x0049780e01007387 */ /* 0x0041e20000100a00 */
[----:B------:R-:W-:Y:S03]  /*82580*/  STL.64 [R1+0x4970], R12 ;  /* 0x0049700c01007387 */ /* 0x000fe60000100a00 */
[----:B0-----:R-:W2:Y:S11]  /*82590*/  LDL.64 R14, [R1+0x98] ;  /* 0x00009800010e7983 */ /* 0x001eb60000100a00 */
[----:B------:R-:W-:Y:S07]  /*825a0*/  @!UPT UIADD3 URZ, URZ, URZ, URZ ;  /* 0x0000003f3f3ff290 */ /* 0x000fee000fffe03f */
[----:B------:R-:W-:Y:S01]  /*825b0*/  STL.64 [R1+0x990], R8 ;  /* 0x0009900801007387 */ /* 0x000fe20000100a00 */
[----:B------:R0:W-:Y:S03]  /*825c0*/  STL.64 [R1+0x998], R10 ;  /* 0x0009980a01007387 */ /* 0x0001e60000100a00 */
[----:B0-----:R-:W3:Y:S01]  /*825d0*/  LDL.LU.64 R10, [R1+0x4a40] ;  /* 0x004a4000010a7983 */ /* 0x001ee20000300a00 */
[----:B------:R0:W-:Y:S02]  /*825e0*/  STL.64 [R1+0x4a28], R22 ;  /* 0x004a281601007387 */ /* 0x0001e40000100a00 */
[----:B------:R-:W2:Y:S02]  /*825f0*/  LDL.LU R20, [R1+0x13d0] ;  /* 0x0013d00001147983 */ /* 0x000ea40000300800 */
[----:B------:R-:W2:Y:S01]  /*82600*/  LDL.LU R21, [R1+0x13d4] ;  /* 0x0013d40001157983 */ /* 0x000ea20000300800 */
[----:B0-----:R-:W2:Y:S01]  /*82610*/  LDL.LU R22, [R1+0x13d8] ;  /* 0x0013d80001167983 */ /* 0x001ea20000300800 */
[----:B------:R-:W2:Y:S01]  /*82620*/  LDL.LU R23, [R1+0x13dc] ;  /* 0x0013dc0001177983 */ /* 0x000ea20000300800 */
[----:B---3--:R-:W-:Y:S01]  /*82630*/  HMMA.16816.F32.BF16 R4, R24, R10, R4 ;  /* 0x0000000a1804723c */ /* 0x008fe20000041804 */
[----:B------:R-:W-:-:S02]  /*82640*/  IMAD.MOV.U32 R2, RZ, RZ, R10 ;  /* 0x000000ffff027224 */ /* 0x000fc400078e000a */
[----:B------:R-:W-:Y:S11]  /*82650*/  IMAD.MOV.U32 R0, RZ, RZ, R11 ;  /* 0x000000ffff007224 */ /* 0x000ff600078e000b */
[----:B------:R-:W-:Y:S09]  /*82660*/  @!UPT UIADD3 URZ, URZ, URZ, URZ ;  /* 0x0000003f3f3ff290 */ /* 0x000ff2000fffe03f */
[----:B------:R0:W-:Y:S01]  /*82670*/  STL.64 [R1+0x980], R4 ;  /* 0x0009800401007387 */ /* 0x0001e20000100a00 */
[----:B------:R-:W-:Y:S03]  /*82680*/  STL.64 [R1+0x988], R6 ;  /* 0x0009880601007387 */ /* 0x000fe60000100a00 */
[----:B0-----:R-:W3:Y:S01]  /*82690*/  LDL.LU.64 R4, [R1+0x4a38] ;  /* 0x004a380001047983 */ /* 0x001ee20000300a00 */
[----:B------:R-:W4:Y:S01]  /*826a0*/  LDL.LU.64 R10, [R1+0x4a30] ;  /* 0x004a3000010a7983 */ /* 0x000f220000300a00 */
[----:B--2---:R-:W-:Y:S01]  /*826b0*/  HMMA.16816.F32.BF16 R20, R24, R14, R20 ;  /* 0x0000000e1814723c */ /* 0x004fe20000041814 */
[----:B------:R-:W-:Y:S02]  /*826c0*/  IMAD.MOV.U32 R9, RZ, RZ, R14 ;  /* 0x000000ffff097224 */ /* 0x000fe400078e000e */
[----:B------:R-:W-:-:S04]  /*826d0*/  IMAD.MOV.U32 R8, RZ, RZ, R15 ;  /* 0x000000ffff087224 */ /* 0x000fc800078e000f */
[----:B------:R-:W-:Y:S02]  /*826e0*/  IMAD.MOV.U32 R14, RZ, RZ, R29 ;  /* 0x000000ffff0e7224 */ /* 0x000fe400078e001d */
[----:B------:R-:W-:Y:S11]  /*826f0*/  IMAD.MOV.U32 R15, RZ, RZ, R28 ;  /* 0x000000ffff0f7224 */ /* 0x000ff600078e001c */
[----:B------:R-:W-:Y:S03]  /*82700*/  @!UPT UIADD3 URZ, URZ, URZ, URZ ;  /* 0x0000003f3f3ff290 */ /* 0x000fe6000fffe03f */
[----:B------:R-:W-:Y:S01]  /*82710*/  STL.64 [R1+0x970], R20 ;  /* 0x0009701401007387 */ /* 0x000fe20000100a00 */
[----:B------:R-:W-:Y:S02]  /*82720*/  STL.64 [R1+0x978], R22 ;  /* 0x0009781601007387 */ /* 0x000fe40000100a00 */
[----:B------:R0:W-:Y:S02]  /*82730*/  STL.64 [R1+0x4990], R14 ;  /* 0x0049900e01007387 */ /* 0x0001e40000100a00 */
[----:B0-----:R-:W-:Y:S02]  /*82740*/  IMAD.MOV.U32 R14, RZ, RZ, R19 ;  /* 0x000000ffff0e7224 */ /* 0x001fe400078e0013 */
[----:B------:R-:W-:-:S05]  /*82750*/  IMAD.MOV.U32 R15, RZ, RZ, R18 ;  /* 0x000000ffff0f7224 */ /* 0x000fca00078e0012 */
[----:B------:R3:W-:Y:S02]  /*82760*/  STL.64 [R1+0x49a8], R14 ;  /* 0x0049a80e01007387 */ /* 0x0007e40000100a00 */
[----:B---3--:R-:W-:Y:S02]  /*82770*/  IMAD.MOV.U32 R14, RZ, RZ, R5 ;  /* 0x000000ffff0e7224 */ /* 0x008fe400078e0005 */
[----:B----4-:R-:W-:Y:S01]  /*82780*/  STL.64 [R1+0x4968], R10 ;  /* 0x0049680a01007387 */ /* 0x010fe20000100a00 */
[----:B------:R0:W-:Y:S02]  /*82790*/  STL.64 [R1+0x4960], R8 ;  /* 0x0049600801007387 */ /* 0x0001e40000100a00 */
[----:B------:R-:W-:Y:S01]  /*827a0*/  IMAD.MOV.U32 R15, RZ, RZ, R4 ;  /* 0x000000ffff0f7224 */ /* 0x000fe200078e0004 */
[----:B0-----:R-:W2:Y:S01]  /*827b0*/  LDL.LU R8, [R1+0x14c0] ;  /* 0x0014c00001087983 */ /* 0x001ea20000300800 */
[----:B------:R-:W2:Y:S02]  /*827c0*/  LDL.LU R9, [R1+0x14c4] ;  /* 0x0014c40001097983 */ /* 0x000ea40000300800 */
[----:B------:R-:W3:Y:S02]  /*827d0*/  LDL.LU R10, [R1+0x14c8] ;  /* 0x0014c800010a7983 */ /* 0x000ee40000300800 */
[----:B------:R-:W3:Y:S01]  /*827e0*/  LDL.LU R11, [R1+0x14cc] ;  /* 0x0014cc00010b7983 */ /* 0x000ee20000300800 */
[----:B------:R0:W-:Y:S01]  /*827f0*/  STL.64 [R1+0x49d0], R14 ;  /* 0x0049d00e01007387 */ /* 0x0001e20000100a00 */
[----:B------:R-:W4:Y:S02]  /*82800*/  LDL.LU R12, [R1+0x1440] ;  /* 0x00144000010c7983 */ /* 0x000f240000300800 */
[----:B------:R-:W4:Y:S01]  /*82810*/  LDL.LU R13, [R1+0x1444] ;  /* 0x00144400010d7983 */ /* 0x000f220000300800 */
[----:B0-----:R-:W2:Y:S01]  /*82820*/  LDL.LU R14, [R1+0x1448] ;  /* 0x00144800010e7983 */ /* 0x001ea20000300800 */
[----:B------:R-:W2:Y:S03]  /*82830*/  LDL.LU R15, [R1+0x144c] ;  /* 0x00144c00010f7983 */ /* 0x000ea60000300800 */
[----:B--2---:R-:W-:Y:S01]  /*82840*/  STL.64 [R1+0x49e8], R14 ;  /* 0x0049e80e01007387 */ /* 0x004fe20000100a00 */
[----:B----4-:R0:W-:Y:S02]  /*82850*/  STL.64 [R1+0x49e0], R12 ;  /* 0x0049e00c01007387 */ /* 0x0101e40000100a00 */
[----:B------:R-:W2:Y:S02]  /*82860*/  LDL R18, [R1+0x58] ;  /* 0x0000580001127983 */ /* 0x000ea40000100800 */
[----:B------:R-:W2:Y:S02]  /*82870*/  LDL R19, [R1+0x5c] ;  /* 0x00005c0001137983 */ /* 0x000ea40000100800 */
[----:B--2---:R-:W-:Y:S01]  /*82880*/  STL.64 [R1+0x49f0], R18 ;  /* 0x0049f01201007387 */ /* 0x004fe20000100a00 */
[----:B0-----:R-:W2:Y:S02]  /*82890*/  LDL.LU R12, [R1+0x1910] ;  /* 0x00191000010c7983 */ /* 0x001ea40000300800 */
[----:B------:R-:W2:Y:S02]  /*828a0*/  LDL.LU R13, [R1+0x1914] ;  /* 0x00191400010d7983 */ /* 0x000ea40000300800 */
[----:B------:R-:W4:Y:S01]  /*828b0*/  LDL.LU R14, [R1+0x1918] ;  /* 0x00191800010e7983 */ /* 0x000f220000300800 */
[----:B------:R-:W4:Y:S01]  /*828c0*/  LDL.LU R15, [R1+0x191c] ;  /* 0x00191c00010f7983 */ /* 0x000f220000300800 */
[----:B------:R-:W2:Y:S02]  /*828d0*/  LDL.LU R20, [R1+0x13e0] ;  /* 0x0013e00001147983 */ /* 0x000ea40000300800 */
[----:B------:R-:W3:Y:S02]  /*828e0*/  LDL.LU R21, [R1+0x13e4] ;  /* 0x0013e40001157983 */ /* 0x000ee40000300800 */
[----:B------:R-:W3:Y:S01]  /*828f0*/  LDL.LU R22, [R1+0x13e8] ;  /* 0x0013e80001167983 */ /* 0x000ee20000300800 */
[----:B------:R-:W3:Y:S04]  /*82900*/  LDL.LU R23, [R1+0x13ec] ;  /* 0x0013ec0001177983 */ /* 0x000ee80000300800 */
[----:B----4-:R0:W-:Y:S01]  /*82910*/  STL.64 [R1+0x4a08], R14 ;  /* 0x004a080e01007387 */ /* 0x0101e20000100a00 */
[----:B--2---:R-:W-:Y:S02]  /*82920*/  STL.64 [R1+0x4a00], R12 ;  /* 0x004a000c01007387 */ /* 0x004fe40000100a00 */
[----:B------:R-:W2:Y:S02]  /*82930*/  LDL.LU R4, [R1+0x1420] ;  /* 0x0014200001047983 */ /* 0x000ea40000300800 */
[----:B------:R-:W2:Y:S01]  /*82940*/  LDL.LU R5, [R1+0x1424] ;  /* 0x0014240001057983 */ /* 0x000ea20000300800 */
[----:B------:R-:W4:Y:S01]  /*82950*/  LDL.LU R6, [R1+0x1428] ;  /* 0x0014280001067983 */ /* 0x000f220000300800 */
[----:B------:R-:W4:Y:S03]  /*82960*/  LDL.LU R7, [R1+0x142c] ;  /* 0x00142c0001077983 */ /* 0x000f260000300800 */
[----:B----4-:R-:W-:Y:S01]  /*82970*/  STL.64 [R1+0x4a18], R6 ;  /* 0x004a180601007387 */ /* 0x010fe20000100a00 */
[----:B--2---:R-:W-:Y:S02]  /*82980*/  STL.64 [R1+0x4a10], R4 ;  /* 0x004a100401007387 */ /* 0x004fe40000100a00 */
[----:B0-----:R-:W2:Y:S02]  /*82990*/  LDL R14, [R1+0x78] ;  /* 0x00007800010e7983 */ /* 0x001ea40000100800 */
[----:B------:R-:W2:Y:S02]  /*829a0*/  LDL R15, [R1+0x7c] ;  /* 0x00007c00010f7983 */ /* 0x000ea40000100800 */
[----:B--2---:R0:W-:Y:S04]  /*829b0*/  STL.64 [R1+0x4a20], R14 ;  /* 0x004a200e01007387 */ /* 0x0041e80000100a00 */
[----:B0-----:R-:W2:Y:S01]  /*829c0*/  LDL.64 R14, [R1+0x88] ;  /* 0x00008800010e7983 */ /* 0x001ea20000100a00 */
[----:B------:R-:W4:Y:S02]  /*829d0*/  LDL.LU R4, [R1+0x1400] ;  /* 0x0014000001047983 */ /* 0x000f240000300800 */
[----:B------:R-:W4:Y:S02]  /*829e0*/  LDL.LU R5, [R1+0x1404] ;  /* 0x0014040001057983 */ /* 0x000f240000300800 */
[----:B------:R-:W4:Y:S01]  /*829f0*/  LDL.LU R6, [R1+0x1408] ;  /* 0x0014080001067983 */ /* 0x000f220000300800 */
[----:B------:R-:W4:Y:S01]  /*82a00*/  LDL.LU R7, [R1+0x140c] ;  /* 0x00140c0001077983 */ /* 0x000f220000300800 */
[----:B------:R-:W2:Y:S02]  /*82a10*/  LDL.64 R18, [R1+0x68] ;  /* 0x0000680001127983 */ /* 0x000ea40000100a00 */
        /* <DEDUP_REMOVED lines=23> */
[----:B------:R-:W-:Y:S02]  /*82b90*/  IMAD.MOV.U32 R21, RZ, RZ, R14 ;  /* 0x000000ffff157224 */ /* 0x000fe400078e000e */
[----:B------:R-:W-:Y:S02]  /*82ba0*/  IMAD.MOV.U32 R20, RZ, RZ, R15 ;  /* 0x000000ffff147224 */ /* 0x000fe400078e000f */
[----:B------:R-:W4:Y:S04]  /*82bb0*/  LDL.LU.64 R14, [R1+0x4a20] ;  /* 0x004a2000010e7983 */ /* 0x000f280000300a00 */
[----:B---3--:R0:W-:Y:S01]  /*82bc0*/  STL.64 [R1+0x4948], R22 ;  /* 0x0049481601007387 */ /* 0x0081e20000100a00 */
[----:B------:R1:W-:Y:S02]  /*82bd0*/  STL.64 [R1+0x4940], R20 ;  /* 0x0049401401007387 */ /* 0x0003e40000100a00 */
[----:B0-----:R-:W-:-:S02]  /*82be0*/  IMAD.MOV.U32 R22, RZ, RZ, R17 ;  /* 0x000000ffff167224 */ /* 0x001fc400078e0011 */
[----:B------:R-:W-:Y:S01]  /*82bf0*/  IMAD.MOV.U32 R23, RZ, RZ, R16 ;  /* 0x000000ffff177224 */ /* 0x000fe200078e0010 */
[C---:B----4-:R-:W-:Y:S04]  /*82c00*/  HMMA.16816.F32.BF16 R12, R24.reuse, R14, R4 ;  /* 0x0000000e180c723c */ /* 0x050fe80000041804 */
[----:B------:R0:W-:Y:S01]  /*82c10*/  STL.64 [R1+0x4958], R22 ;  /* 0x0049581601007387 */ /* 0x0001e20000100a00 */
[----:B-1----:R-:W3:Y:S02]  /*82c20*/  LDL.LU R20, [R1+0x14e0] ;  /* 0x0014e00001147983 */ /* 0x002ee40000300800 */
[----:B------:R-:W3:Y:S01]  /*82c30*/  LDL.LU R21, [R1+0x14e4] ;  /* 0x0014e40001157983 */ /* 0x000ee20000300800 */
[----:B0-----:R-:W3:Y:S01]  /*82c40*/  LDL.LU R22, [R1+0x14e8] ;  /* 0x0014e80001167983 */ /* 0x001ee20000300800 */
[----:B------:R-:W3:Y:S02]  /*82c50*/  LDL.LU R23, [R1+0x14ec] ;  /* 0x0014ec0001177983 */ /* 0x000ee40000300800 */
[----:B------:R-:W4:Y:S02]  /*82c60*/  LDL.LU.64 R6, [R1+0x4a18] ;  /* 0x004a180001067983 */ /* 0x000f240000300a00 */
[----:B------:R-:W4:Y:S10]  /*82c70*/  LDL.LU.64 R4, [R1+0x4a10] ;  /* 0x004a100001047983 */ /* 0x000f340000300a00 */
[----:B------:R-:W-:Y:S01]  /*82c80*/  STL.64 [R1+0x950], R12 ;  /* 0x0009500c01007387 */ /* 0x000fe20000100a00 */
[----:B------:R0:W-:Y:S03]  /*82c90*/  STL.64 [R1+0x958], R14 ;  /* 0x0009580e01007387 */ /* 0x0001e60000100a00 */
[----:B0-----:R-:W2:Y:S01]  /*82ca0*/  LDL.LU.64 R14, [R1+0x4a08] ;  /* 0x004a0800010e7983 */ /* 0x001ea20000300a00 */
[----:B------:R-:W2:Y:S01]  /*82cb0*/  LDL.LU.64 R12, [R1+0x4a00] ;  /* 0x004a0000010c7983 */ /* 0x000ea20000300a00 */
        /* <DEDUP_REMOVED lines=55> */
[----:B----4-:R-:W-:Y:S01]  /*83030*/  HMMA.16816.F32.BF16 R24, R16, R6, R24 ;  /* 0x000000061018723c */ /* 0x010fe20000041818 */
[----:B------:R-:W4:Y:S02]  /*83040*/  LDL.LU.64 R8, [R1+0x4960] ;  /* 0x0049600001087983 */ /* 0x000f240000300a00 */
[----:B------:R3:W-:Y:S02]  /*83050*/  STL.64 [R1+0x48f0], R14 ;  /* 0x0048f00e01007387 */ /* 0x0007e40000100a00 */
[----:B---3--:R-:W-:-:S02]  /*83060*/  IMAD.MOV.U32 R14, RZ, RZ, R13 ;  /* 0x000000ffff0e7224 */ /* 0x008fc400078e000d */
[----:B------:R-:W-:-:S05]  /*83070*/  IMAD.MOV.U32 R15, RZ, RZ, R12 ;  /* 0x000000ffff0f7224 */ /* 0x000fca00078e000c */
[----:B------:R0:W-:Y:S01]  /*83080*/  STL.64 [R1+0x4950], R14 ;  /* 0x0049500e01007387 */ /* 0x0001e20000100a00 */
[----:B------:R-:W3:Y:S02]  /*83090*/  LDL.LU R12, [R1+0x1900] ;  /* 0x00190000010c7983 */ /* 0x000ee40000300800 */
[----:B------:R-:W3:Y:S01]  /*830a0*/  LDL.LU R13, [R1+0x1904] ;  /* 0x00190400010d7983 */ /* 0x000ee20000300800 */
[----:B0-----:R-:W3:Y:S01]  /*830b0*/  LDL.LU R14, [R1+0x1908] ;  /* 0x00190800010e7983 */ /* 0x001ee20000300800 */
[----:B------:R-:W3:Y:S01]  /*830c0*/  LDL.LU R15, [R1+0x190c] ;  /* 0x00190c00010f7983 */ /* 0x000ee20000300800 */
[C---:B--2---:R-:W-:Y:S11]  /*830d0*/  HMMA.16816.F32.BF16 R20, R16.reuse, R10, R20 ;  /* 0x0000000a1014723c */ /* 0x044ff60000041814 */
[----:B------:R-:W-:Y:S11]  /*830e0*/  @!UPT UIADD3 URZ, URZ, URZ, URZ ;  /* 0x0000003f3f3ff290 */ /* 0x000ff6000fffe03f */
[----:B------:R-:W-:Y:S01]  /*830f0*/  @!UPT UIADD3 URZ, URZ, URZ, URZ ;  /* 0x0000003f3f3ff290 */ /* 0x000fe2000fffe03f */
[----:B------:R-:W-:Y:S01]  /*83100*/  STL.64 [R1+0x6b0], R20 ;  /* 0x0006b01401007387 */ /* 0x000fe20000100a00 */
[----:B------:R0:W-:Y:S03]  /*83110*/  STL.64 [R1+0x6b8], R22 ;  /* 0x0006b81601007387 */ /* 0x0001e60000100a00 */
[----:B0-----:R-:W3:Y:S01]  /*83120*/  LDL.LU.64 R22, [R1+0x4958] ;  /* 0x0049580001167983 */ /* 0x001ee20000300a00 */
[----:B------:R-:W-:Y:S02]  /*83130*/  STL.64 [R1+0x4880], R10 ;  /* 0x0048800a01007387 */ /* 0x000fe40000100a00 */
[----:B------:R-:W-:Y:S02]  /*83140*/  STL.64 [R1+0x4878], R6 ;  /* 0x0048780601007387 */ /* 0x000fe40000100a00 */
[----:B------:R-:W-:Y:S01]  /*83150*/  STL.64 [R1+0x6a0], R24 ;  /* 0x0006a01801007387 */ /* 0x000fe20000100a00 */
[----:B------:R-:W-:Y:S02]  /*83160*/  STL.64 [R1+0x6a8], R26 ;  /* 0x0006a81a01007387 */ /* 0x000fe40000100a00 */
[----:B------:R-:W0:Y:S02]  /*83170*/  LDSM.16.MT88.4 R24, [R3+0x14180] ;  /* 0x014180000318783b */ /* 0x000e240000004200 */
[----:B0-----:R0:W-:Y:S02]  /*83180*/  STL.64 [R1+0x47b0], R26 ;  /* 0x0047b01a01007387 */ /* 0x0011e40000100a00 */
[----:B------:R1:W-:Y:S02]  /*83190*/  STL.64 [R1+0x47a8], R24 ;  /* 0x0047a81801007387 */ /* 0x0003e40000100a00 */
[----:B0-----:R-:W2:Y:S01]  /*831a0*/  LDL.64 R26, [R1+0x48] ;  /* 0x00004800011a7983 */ /* 0x001ea20000100a00 */
[C---:B---3--:R-:W-:Y:S03]  /*831b0*/  HMMA.16816.F32.BF16 R20, R16.reuse, R22, R12 ;  /* 0x000000161014723c */ /* 0x048fe6000004180c */
[----:B--2---:R0:W-:Y:S01]  /*831c0*/  STL.64 [R1+0x48c8], R26 ;  /* 0x0048c81a01007387 */ /* 0x0041e20000100a00 */
[----:B-1----:R-:W2:Y:S02]  /*831d0*/  LDL.LU R24, [R1+0x18f0] ;  /* 0x0018f00001187983 */ /* 0x002ea40000300800 */
[----:B------:R-:W2:Y:S01]  /*831e0*/  LDL.LU R25, [R1+0x18f4] ;  /* 0x0018f40001197983 */ /* 0x000ea20000300800 */
[----:B0-----:R-:W2:Y:S01]  /*831f0*/  LDL.LU R26, [R1+0x18f8] ;  /* 0x0018f800011a7983 */ /* 0x001ea20000300800 */
[----:B------:R-:W2:Y:S02]  /*83200*/  LDL.LU R27, [R1+0x18fc] ;  /* 0x0018fc00011b7983 */ /* 0x000ea40000300800 */
[----:B------:R-:W2:Y:S11]  /*83210*/  LDL.LU.64 R14, [R1+0x4950] ;  /* 0x00495000010e7983 */ /* 0x000eb60000300a00 */
[----:B------:R-:W-:Y:S02]  /*83220*/  @!UPT UIADD3 URZ, URZ, URZ, URZ ;  /* 0x0000003f3f3ff290 */ /* 0x000fe4000fffe03f */
[----:B------:R-:W-:Y:S01]  /*83230*/  STL.64 [R1+0x920], R20 ;  /* 0x0009201401007387 */ /* 0x000fe20000100a00 */
[----:B------:R0:W-:Y:S04]  /*83240*/  STL.64 [R1+0x928], R22 ;  /* 0x0009281601007387 */ /* 0x0001e80000100a00 */
[----:B0-----:R-:W3:Y:S01]  /*83250*/  LDL.LU.64 R22, [R1+0x4948] ;  /* 0x0049480001167983 */ /* 0x001ee20000300a00 */
[----:B------:R-:W3:Y:S01]  /*83260*/  LDL.LU.64 R20, [R1+0x4940] ;  /* 0x0049400001147983 */ /* 0x000ee20000300a00 */
[----:B--2---:R-:W-:Y:S02]  /*83270*/  HMMA.16816.F32.BF16 R12, R16, R14, R24 ;  /* 0x0000000e100c723c */ /* 0x004fe40000041818 */
[----:B------:R-:W2:Y:S11]  /*83280*/  LDL.LU R24, [R1+0x1880] ;  /* 0x0018800001187983 */ /* 0x000eb60000300800 */
[----:B------:R-:W-:Y:S10]  /*83290*/  @!UPT UIADD3 URZ, URZ, URZ, URZ ;  /* 0x0000003f3f3ff290 */ /* 0x000ff4000fffe03f */
[----:B------:R0:W-:Y:S01]  /*832a0*/  STL.64 [R1+0x910], R12 ;  /* 0x0009100c01007387 */ /* 0x0001e20000100a00 */
[----:B------:R1:W-:Y:S02]  /*832b0*/  STL.64 [R1+0x918], R14 ;  /* 0x0009180e01007387 */ /* 0x0003e40000100a00 */
[----:B------:R-:W2:Y:S02]  /*832c0*/  LDL.LU R25, [R1+0x1884] ;  /* 0x0018840001197983 */ /* 0x000ea40000300800 */
[----:B------:R-:W2:Y:S01]  /*832d0*/  LDL.LU R26, [R1+0x1888] ;  /* 0x00188800011a7983 */ /* 0x000ea20000300800 */
[----:B------:R-:W2:Y:S04]  /*832e0*/  LDL.LU R27, [R1+0x188c] ;  /* 0x00188c00011b7983 */ /* 0x000ea80000300800 */
[----:B0-----:R-:W2:Y:S01]  /*832f0*/  LDL.LU R12, [R1+0x18a0] ;  /* 0x0018a000010c7983 */ /* 0x001ea20000300800 */
[----:B------:R-:W2:Y:S02]  /*83300*/  LDL.LU R13, [R1+0x18a4] ;  /* 0x0018a400010d7983 */ /* 0x000ea40000300800 */
[----:B-1----:R-:W2:Y:S02]  /*83310*/  LDL.LU R14, [R1+0x18a8] ;  /* 0x0018a800010e7983 */ /* 0x002ea40000300800 */
[----:B------:R-:W2:Y:S02]  /*83320*/  LDL.LU R15, [R1+0x18ac] ;  /* 0x0018ac00010f7983 */ /* 0x000ea40000300800 */
[----:B--2---:R3:W-:Y:S01]  /*83330*/  STL.64 [R1+0x4900], R14 ;  /* 0x0049000e01007387 */ /* 0x0047e20000100a00 */
[----:B------:R-:W-:Y:S02]  /*83340*/  STL.64 [R1+0x48f8], R12 ;  /* 0x0048f80c01007387 */ /* 0x000fe40000100a00 */
[----:B---3--:R-:W-:-:S02]  /*83350*/  IMAD.MOV.U32 R14, RZ, RZ, R21 ;  /* 0x000000ffff0e7224 */ /* 0x008fc400078e0015 */
[----:B------:R-:W-:-:S05]  /*83360*/  IMAD.MOV.U32 R15, RZ, RZ, R20 ;  /* 0x000000ffff0f7224 */ /* 0x000fca00078e0014 */
[----:B------:R4:W-:Y:S01]  /*83370*/  STL.64 [R1+0x4910], R14 ;  /* 0x0049100e01007387 */ /* 0x0009e20000100a00 */
[----:B------:R0:W-:Y:S02]  /*83380*/  STL.64 [R1+0x48d8], R26 ;  /* 0x0048d81a01007387 */ /* 0x0001e40000100a00 */
[----:B------:R-:W-:Y:S02]  /*83390*/  STL.64 [R1+0x48d0], R24 ;  /* 0x0048d01801007387 */ /* 0x000fe40000100a00 */
[----:B----4-:R-:W-:Y:S02]  /*833a0*/  IMAD.MOV.U32 R14, RZ, RZ, R9 ;  /* 0x000000ffff0e7224 */ /* 0x010fe400078e0009 */
[----:B0-----:R-:W-:Y:S02]  /*833b0*/  IMAD.MOV.U32 R27, RZ, RZ, R4 ;  /* 0x000000ffff1b7224 */ /* 0x001fe400078e0004 */
[----:B------:R-:W-:Y:S02]  /*833c0*/  IMAD.MOV.U32 R15, RZ, RZ, R8 ;  /* 0x000000ffff0f7224 */ /* 0x000fe400078e0008 */
[----:B------:R-:W-:Y:S01]  /*833d0*/  IMAD.MOV.U32 R26, RZ, RZ, R5 ;  /* 0x000000ffff1a7224 */ /* 0x000fe200078e0005 */
[----:B------:R-:W2:Y:S01]  /*833e0*/  LDL.LU R4, [R1+0x18e0] ;  /* 0x0018e00001047983 */ /* 0x000ea20000300800 */
[----:B------:R-:W2:Y:S02]  /*833f0*/  LDL.LU R5, [R1+0x18e4] ;  /* 0x0018e40001057983 */ /* 0x000ea40000300800 */
[----:B------:R-:W2:Y:S02]  /*83400*/  LDL.LU R6, [R1+0x18e8] ;  /* 0x0018e80001067983 */ /* 0x000ea40000300800 */
[----:B------:R-:W2:Y:S01]  /*83410*/  LDL.LU R7, [R1+0x18ec] ;  /* 0x0018ec0001077983 */ /* 0x000ea20000300800 */
[----:B------:R-:W-:Y:S01]  /*83420*/  STL.64 [R1+0x4928], R14 ;  /* 0x0049280e01007387 */ /* 0x000fe20000100a00 */
[----:B------:R0:W-:Y:S03]  /*83430*/  STL.64 [R1+0x48e8], R26 ;  /* 0x0048e81a01007387 */ /* 0x0001e60000100a00 */
[----:B0-----:R-:W3:Y:S04]  /*83440*/  LDL.64 R26, [R1+0x78] ;  /* 0x00007800011a7983 */ /* 0x001ee80000100a00 */
[----:B---3--:R0:W-:Y:S01]  /*83450*/  STL.64 [R1+0x4908], R26 ;  /* 0x0049081a01007387 */ /* 0x0081e20000100a00 */
        /* <DEDUP_REMOVED lines=17> */
[----:B------:R-:W3:Y:S04]  /*83570*/  LDL.64 R10, [R1+0x58] ;  /* 0x00005800010a7983 */ /* 0x000ee80000100a00 */
[----:B---3--:R0:W-:Y:S01]  /*83580*/  STL.64 [R1+0x48e0], R10 ;  /* 0x0048e00a01007387 */ /* 0x0081e20000100a00 */
[----:B------:R-:W3:Y:S02]  /*83590*/  LDL.LU R8, [R1+0x1890] ;  /* 0x0018900001087983 */ /* 0x000ee40000300800 */
[----:B------:R-:W3:Y:S01]  /*835a0*/  LDL.LU R9, [R1+0x1894] ;  /* 0x0018940001097983 */ /* 0x000ee20000300800 */
[----:B0-----:R-:W3:Y:S01]  /*835b0*/  LDL.LU R10, [R1+0x1898] ;  /* 0x00189800010a7983 */ /* 0x001ee20000300800 */
[----:B------:R-:W3:Y:S03]  /*835c0*/  LDL.LU R11, [R1+0x189c] ;  /* 0x00189c00010b7983 */ /* 0x000ee60000300800 */
[----:B------:R0:W-:Y:S02]  /*835d0*/  STL.64 [R1+0x900], R4 ;  /* 0x0009000401007387 */ /* 0x0001e40000100a00 */
[----:B------:R-:W-:Y:S01]  /*835e0*/  STL.64 [R1+0x908], R6 ;  /* 0x0009080601007387 */ /* 0x000fe20000100a00 */
[----:B------:R-:W4:Y:S01]  /*835f0*/  LDL.LU R20, [R1+0x1730] ;  /* 0x0017300001147983 */ /* 0x000f220000300800 */
[----:B------:R-:W4:Y:S02]  /*83600*/  LDL.LU R21, [R1+0x1734] ;  /* 0x0017340001157983 */ /* 0x000f240000300800 */
[----:B0-----:R-:W-:-:S02]  /*83610*/  IMAD.MOV.U32 R5, RZ, RZ, R22 ;  /* 0x000000ffff057224 */ /* 0x001fc400078e0016 */
[----:B------:R-:W-:Y:S01]  /*83620*/  IMAD.MOV.U32 R4, RZ, RZ, R23 ;  /* 0x000000ffff047224 */ /* 0x000fe200078e0017 */
[----:B------:R-:W4:Y:S01]  /*83630*/  LDL.LU R22, [R1+0x1738] ;  /* 0x0017380001167983 */ /* 0x000f220000300800 */
[----:B------:R-:W4:Y:S03]  /*83640*/  LDL.LU R23, [R1+0x173c] ;  /* 0x00173c0001177983 */ /* 0x000f260000300800 */
[----:B------:R0:W-:Y:S04]  /*83650*/  STL.64 [R1+0x4888], R4 ;  /* 0x0048880401007387 */ /* 0x0001e80000100a00 */
[----:B0-----:R-:W3:Y:S01]  /*83660*/  LDL.LU R4, [R1+0x1700] ;  /* 0x0017000001047983 */ /* 0x001ee20000300800 */
[----:B------:R-:W3:Y:S02]  /*83670*/  LDL.LU R5, [R1+0x1704] ;  /* 0x0017040001057983 */ /* 0x000ee40000300800 */
[----:B------:R-:W3:Y:S02]  /*83680*/  LDL.LU R6, [R1+0x1708] ;  /* 0x0017080001067983 */ /* 0x000ee40000300800 */
[----:B------:R-:W3:Y:S02]  /*83690*/  LDL.LU R7, [R1+0x170c] ;  /* 0x00170c0001077983 */ /* 0x000ee40000300800 */
[----:B------:R-:W-:-:S02]  /*836a0*/  IMAD.MOV.U32 R14, RZ, RZ, R2 ;  /* 0x000000ffff0e7224 */ /* 0x000fc400078e0002 */
[----:B------:R-:W-:-:S07]  /*836b0*/  IMAD.MOV.U32 R15, RZ, RZ, R0 ;  /* 0x000000ffff0f7224 */ /* 0x000fce00078e0000 */
[C---:B--2---:R-:W-:Y:S01]  /*836c0*/  HMMA.16816.F32.BF16 R12, R16.reuse, R14, R24 ;  /* 0x0000000e100c723c */ /* 0x044fe20000041818 */
[----:B---3--:R0:W-:Y:S01]  /*836d0*/  STL.64 [R1+0x4898], R6 ;  /* 0x0048980601007387 */ /* 0x0081e20000100a00 */
[----:B------:R-:W-:Y:S03]  /*836e0*/  STL.64 [R1+0x4890], R4 ;  /* 0x0048900401007387 */ /* 0x000fe60000100a00 */
[----:B0-----:R-:W2:Y:S04]  /*836f0*/  LDL.64 R6, [R1+0x18] ;  /* 0x0000180001067983 */ /* 0x001ea80000100a00 */
[----:B--2---:R0:W-:Y:S04]  /*83700*/  STL.64 [R1+0x48a0], R6 ;  /* 0x0048a00601007387 */ /* 0x0041e80000100a00 */
[----:B0-----:R-:W2:Y:S01]  /*83710*/  LDL.64 R6, [R1+0x28] ;  /* 0x0000280001067983 */ /* 0x001ea20000100a00 */
[----:B------:R-:W3:Y:S02]  /*83720*/  LDL.LU.64 R26, [R1+0x4938] ;  /* 0x00493800011a7983 */ /* 0x000ee40000300a00 */
[----:B------:R-:W3:Y:S07]  /*83730*/  LDL.LU.64 R24, [R1+0x4930] ;  /* 0x0049300001187983 */ /* 0x000eee0000300a00 */
        /* <DEDUP_REMOVED lines=26> */
[C---:B--2---:R-:W-:Y:S01]  /*838e0*/  HMMA.16816.F32.BF16 R24, R16.reuse, R26, R8 ;  /* 0x0000001a1018723c */ /* 0x044fe20000041808 */
[----:B---3--:R-:W-:Y:S01]  /*838f0*/  STL.64 [R1+0x48b0], R14 ;  /* 0x0048b00e01007387 */ /* 0x008fe20000100a00 */
[----:B------:R0:W-:Y:S03]  /*83900*/  STL.64 [R1+0x48a8], R12 ;  /* 0x0048a80c01007387 */ /* 0x0001e60000100a00 */
[----:B0-----:R-:W2:Y:S01]  /*83910*/  LDL.LU R12, [R1+0x1720] ;  /* 0x00172000010c7983 */ /* 0x001ea20000300800 */
[----:B------:R-:W2:Y:S02]  /*83920*/  LDL.LU R13, [R1+0x1724] ;  /* 0x00172400010d7983 */ /* 0x000ea40000300800 */
[----:B------:R-:W2:Y:S02]  /*83930*/  LDL.LU R14, [R1+0x1728] ;  /* 0x00172800010e7983 */ /* 0x000ea40000300800 */
[----:B------:R-:W2:Y:S01]  /*83940*/  LDL.LU R15, [R1+0x172c] ;  /* 0x00172c00010f7983 */ /* 0x000ea20000300800 */
[----:B------:R-:W3:Y:S11]  /*83950*/  LDL.LU.64 R10, [R1+0x48e0] ;  /* 0x0048e000010a7983 */ /* 0x000ef60000300a00 */
        /* <DEDUP_REMOVED lines=11> */
[----:B------:R-:W3:Y:S02]  /*83a10*/  LDL.LU R8, [R1+0x16f0] ;  /* 0x0016f00001087983 */ /* 0x000ee40000300800 */
[----:B------:R-:W-:Y:S02]  /*83a20*/  IMAD.MOV.U32 R29, RZ, RZ, R10 ;  /* 0x000000ffff1d7224 */ /* 0x000fe400078e000a */
[----:B------:R-:W3:Y:S02]  /*83a30*/  LDL.LU R9, [R1+0x16f4] ;  /* 0x0016f40001097983 */ /* 0x000ee40000300800 */
[----:B------:R-:W-:Y:S01]  /*83a40*/  IMAD.MOV.U32 R28, RZ, RZ, R11 ;  /* 0x000000ffff1c7224 */ /* 0x000fe200078e000b */
[----:B------:R-:W3:Y:S01]  /*83a50*/  LDL.LU R10, [R1+0x16f8] ;  /* 0x0016f800010a7983 */ /* 0x000ee20000300800 */
[----:B------:R-:W3:Y:S01]  /*83a60*/  LDL.LU R11, [R1+0x16fc] ;  /* 0x0016fc00010b7983 */ /* 0x000ee20000300800 */
[----:B----4-:R-:W-:Y:S02]  /*83a70*/  HMMA.16816.F32.BF16 R16, R16, R26, R20 ;  /* 0x0000001a1010723c */ /* 0x010fe40000041814 */
[----:B------:R-:W2:Y:S01]  /*83a80*/  LDL.LU.64 R22, [R1+0x48c0] ;  /* 0x0048c00001167983 */ /* 0x000ea20000300a00 */
[----:B------:R-:W2:Y:S02]  /*83a90*/  LDL.LU.64 R20, [R1+0x48b8] ;  /* 0x0048b80001147983 */ /* 0x000ea40000300a00 */
[----:B------:R-:W-:-:S02]  /*83aa0*/  IMAD.MOV.U32 R2, RZ, RZ, R6 ;  /* 0x000000ffff027224 */ /* 0x000fc400078e0006 */
[----:B------:R-:W-:Y:S11]  /*83ab0*/  IMAD.MOV.U32 R0, RZ, RZ, R7 ;  /* 0x000000ffff007224 */ /* 0x000ff600078e0007 */
[----:B------:R-:W-:Y:S05]  /*83ac0*/  @!UPT UIADD3 URZ, URZ, URZ, URZ ;  /* 0x0000003f3f3ff290 */ /* 0x000fea000fffe03f */
        /* <DEDUP_REMOVED lines=15> */
[----:B------:R-:W3:Y:S02]  /*83bc0*/  LDL.LU.64 R6, [R1+0x48a0] ;  /* 0x0048a00001067983 */ /* 0x000ee40000300a00 */
[----:B---3--:R-:W-:Y:S11]  /*83bd0*/  HMMA.16816.F32.BF16 R24, R20, R6, R24 ;  /* 0x000000061418723c */ /* 0x008ff60000041818 */
        /* <DEDUP_REMOVED lines=8> */
[----:B----4-:R-:W-:-:S02]  /*83c60*/  IMAD.MOV.U32 R27, RZ, RZ, R18 ;  /* 0x000000ffff1b7224 */ /* 0x010fc400078e0012 */
[----:B------:R-:W-:Y:S01]  /*83c70*/  IMAD.MOV.U32 R26, RZ, RZ, R19 ;  /* 0x000000ffff1a7224 */ /* 0x000fe200078e0013 */
[C---:B---3--:R-:W-:Y:S11]  /*83c80*/  HMMA.16816.F32.BF16 R4, R20.reuse, R18, R4 ;  /* 0x000000121404723c */ /* 0x048ff60000041804 */
[----:B------:R-:W-:Y:S11]  /*83c90*/  @!UPT UIADD3 URZ, URZ, URZ, URZ ;  /* 0x0000003f3f3ff290 */ /* 0x000ff6000fffe03f */
[----:B------:R-:W-:Y:S01]  /*83ca0*/  @!UPT UIADD3 URZ, URZ, URZ, URZ ;  /* 0x0000003f3f3ff290 */ /* 0x000fe2000fffe03f */
[----:B------:R0:W-:Y:S01]  /*83cb0*/  STL.64 [R1+0x660], R4 ;  /* 0x0006600401007387 */ /* 0x0001e20000100a00 */
[----:B------:R-:W-:Y:S03]  /*83cc0*/  STL.64 [R1+0x668], R6 ;  /* 0x0006680601007387 */ /* 0x000fe60000100a00 */
[----:B0-----:R-:W3:Y:S01]  /*83cd0*/  LDL.LU.64 R4, [R1+0x4888] ;  /* 0x0048880001047983 */ /* 0x001ee20000300a00 */
[----:B------:R0:W-:Y:S02]  /*83ce0*/  STL.64 [R1+0x4820], R26 ;  /* 0x0048201a01007387 */ /* 0x0001e40000100a00 */
[----:B------:R-:W-:Y:S01]  /*83cf0*/  STL.64 [R1+0x4818], R24 ;  /* 0x0048181801007387 */ /* 0x000fe20000100a00 */
[----:B0-----:R-:W4:Y:S01]  /*83d00*/  LDL.64 R26, [R1+0xa8] ;  /* 0x0000a800011a7983 */ /* 0x001f220000100a00 */
[----:B--2---:R-:W-:Y:S03]  /*83d10*/  HMMA.16816.F32.BF16 R8, R20, R14, R8 ;  /* 0x0000000e1408723c */ /* 0x004fe60000041808 */
[----:B----4-:R3:W-:Y:S01]  /*83d20*/  STL.64 [R1+0x4830], R26 ;  /* 0x0048301a01007387 */ /* 0x0107e20000100a00 */
[----:B------:R-:W2:Y:S02]  /*83d30*/  LDL.LU R16, [R1+0x16d0] ;  /* 0x0016d00001107983 */ /* 0x000ea40000300800 */
[----:B------:R-:W2:Y:S02]  /*83d40*/  LDL.LU R17, [R1+0x16d4] ;  /* 0x0016d40001117983 */ /* 0x000ea40000300800 */
[----:B------:R-:W2:Y:S01]  /*83d50*/  LDL.LU R18, [R1+0x16d8] ;  /* 0x0016d80001127983 */ /* 0x000ea20000300800 */
[----:B------:R-:W2:Y:S01]  /*83d60*/  LDL.LU R19, [R1+0x16dc] ;  /* 0x0016dc0001137983 */ /* 0x000ea20000300800 */
[----:B---3--:R-:W-:-:S02]  /*83d70*/  IMAD.MOV.U32 R26, RZ, RZ, R5 ;  /* 0x000000ffff1a7224 */ /* 0x008fc400078e0005 */
[----:B------:R-:W-:Y:S02]  /*83d80*/  IMAD.MOV.U32 R27, RZ, RZ, R4 ;  /* 0x000000ffff1b7224 */ /* 0x000fe400078e0004 */
[----:B------:R-:W3:Y:S01]  /*83d90*/  LDL.LU R4, [R1+0x16e0] ;  /* 0x0016e00001047983 */ /* 0x000ee20000300800 */
[----:B------:R-:W3:Y:S02]  /*83da0*/  LDL.LU R5, [R1+0x16e4] ;  /* 0x0016e40001057983 */ /* 0x000ee40000300800 */
[----:B------:R-:W3:Y:S02]  /*83db0*/  LDL.LU R6, [R1+0x16e8] ;  /* 0x0016e80001067983 */ /* 0x000ee40000300800 */
[----:B------:R-:W3:Y:S01]  /*83dc0*/  LDL.LU R7, [R1+0x16ec] ;  /* 0x0016ec0001077983 */ /* 0x000ee20000300800 */
[----:B------:R0:W-:Y:S04]  /*83dd0*/  STL.64 [R1+0x4848], R26 ;  /* 0x0048481a01007387 */ /* 0x0001e80000100a00 */
[----:B0-----:R-:W4:Y:S04]  /*83de0*/  LDL.64 R26, [R1+0xc8] ;  /* 0x0000c800011a7983 */ /* 0x001f280000100a00 */
[----:B----4-:R0:W-:Y:S04]  /*83df0*/  STL.64 [R1+0x4860], R26 ;  /* 0x0048601a01007387 */ /* 0x0101e80000100a00 */
[----:B0-----:R-:W4:Y:S04]  /*83e00*/  LDL R26, [R1+0x38] ;  /* 0x00003800011a7983 */ /* 0x001f280000100800 */
[----:B------:R-:W4:Y:S01]  /*83e10*/  LDL R27, [R1+0x3c] ;  /* 0x00003c00011b7983 */ /* 0x000f220000100800 */
[----:B------:R-:W-:Y:S02]  /*83e20*/  STL.64 [R1+0x650], R8 ;  /* 0x0006500801007387 */ /* 0x000fe40000100a00 */
[----:B------:R0:W-:Y:S02]  /*83e30*/  STL.64 [R1+0x658], R10 ;  /* 0x0006580a01007387 */ /* 0x0001e40000100a00 */
[----:B0-----:R-:W3:Y:S01]  /*83e40*/  LDL.LU.64 R10, [R1+0x4880] ;  /* 0x00488000010a7983 */ /* 0x001ee20000300a00 */
[----:B------:R-:W-:Y:S02]  /*83e50*/  STL.64 [R1+0x4770], R14 ;  /* 0x0047700e01007387 */ /* 0x000fe40000100a00 */
[----:B------:R0:W-:Y:S02]  /*83e60*/  STL.64 [R1+0x4828], R12 ;  /* 0x0048280c01007387 */ /* 0x0001e40000100a00 */
        /* <DEDUP_REMOVED lines=22> */
[----:B------:R-:W4:Y:S02]  /*83fd0*/  LDL.LU R15, [R1+0x187c] ;  /* 0x00187c00010f7983 */ /* 0x000f240000300800 */
[----:B------:R-:W-:Y:S01]  /*83fe0*/  STL.64 [R1+0x640], R4 ;  /* 0x0006400401007387 */ /* 0x000fe20000100a00 */
[----:B------:R0:W-:Y:S03]  /*83ff0*/  STL.64 [R1+0x648], R6 ;  /* 0x0006480601007387 */ /* 0x0001e60000100a00 */
[----:B0-----:R-:W2:Y:S02]  /*84000*/  LDL.LU.64 R6, [R1+0x4878] ;  /* 0x0048780001067983 */ /* 0x001ea40000300a00 */
[C---:B--2---:R-:W-:Y:S11]  /*84010*/  HMMA.16816.F32.BF16 R16, R20.reuse, R6, R16 ;  /* 0x000000061410723c */ /* 0x044ff60000041810 */
[----:B------:R-:W-:Y:S11]  /*84020*/  @!UPT UIADD3 URZ, URZ, URZ, URZ ;  /* 0x0000003f3f3ff290 */ /* 0x000ff6000fffe03f */
[----:B------:R-:W-:Y:S01]  /*84030*/  @!UPT UIADD3 URZ, URZ, URZ, URZ ;  /* 0x0000003f3f3ff290 */ /* 0x000fe2000fffe03f */
[----:B------:R-:W-:Y:S01]  /*84040*/  STL.64 [R1+0x630], R16 ;  /* 0x0006301001007387 */ /* 0x000fe20000100a00 */
[----:B------:R-:W-:Y:S02]  /*84050*/  STL.64 [R1+0x638], R18 ;  /* 0x0006381201007387 */ /* 0x000fe40000100a00 */
[----:B------:R-:W0:Y:S01]  /*84060*/  LDSM.16.MT88.4 R16, [R3+0x14200] ;  /* 0x014200000310783b */ /* 0x000e220000004200 */
[C---:B----4-:R-:W-:Y:S01]  /*84070*/  HMMA.16816.F32.BF16 R24, R20.reuse, R26, R12 ;  /* 0x0000001a1418723c */ /* 0x050fe2000004180c */
[----:B------:R-:W-:Y:S04]  /*84080*/  STL [R1+0x47d0], R3 ;  /* 0x0047d00301007387 */ /* 0x000fe80000100800 */
[----:B0-----:R0:W-:Y:S01]  /*84090*/  STL.64 [R1+0x46a8], R18 ;  /* 0x0046a81201007387 */ /* 0x0011e20000100a00 */
[----:B------:R-:W-:Y:S03]  /*840a0*/  STL.64 [R1+0x46a0], R16 ;  /* 0x0046a01001007387 */ /* 0x000fe60000100a00 */
[----:B0-----:R-:W2:Y:S01]  /*840b0*/  LDL.64 R18, [R1+0x98] ;  /* 0x0000980001127983 */ /* 0x001ea20000100a00 */
[----:B------:R-:W3:Y:S02]  /*840c0*/  LDL.LU.64 R14, [R1+0x4870] ;  /* 0x00487000010e7983 */ /* 0x000ee40000300a00 */
[----:B------:R-:W3:Y:S11]  /*840d0*/  LDL.LU.64 R12, [R1+0x4868] ;  /* 0x00486800010c7983 */ /* 0x000ef60000300a00 */
[----:B------:R-:W-:Y:S01]  /*840e0*/  STL.64 [R1+0x890], R24 ;  /* 0x0008901801007387 */ /* 0x000fe20000100a00 */
[----:B------:R0:W-:Y:S04]  /*840f0*/  STL.64 [R1+0x898], R26 ;  /* 0x0008981a01007387 */ /* 0x0001e80000100a00 */
[----:B0-----:R-:W3:Y:S02]  /*84100*/  LDL.LU.64 R26, [R1+0x4860] ;  /* 0x00486000011a7983 */ /* 0x001ee40000300a00 */
        /* <DEDUP_REMOVED lines=15> */
[C---:B---3--:R-:W-:Y:S01]  /*84200*/  HMMA.16816.F32.BF16 R12, R20.reuse, R26, R12 ;  /* 0x0000001a140c723c */ /* 0x048fe2000004180c */
[----:B------:R-:W-:Y:S02]  /*84210*/  IMAD.MOV.U32 R9, RZ, RZ, R26 ;  /* 0x000000ffff097224 */ /* 0x000fe400078e001a */
[----:B------:R-:W-:Y:S11]  /*84220*/  IMAD.MOV.U32 R8, RZ, RZ, R27 ;  /* 0x000000ffff087224 */ /* 0x000ff600078e001b */
[----:B------:R-:W-:Y:S09]  /*84230*/  @!UPT UIADD3 URZ, URZ, URZ, URZ ;  /* 0x0000003f3f3ff290 */ /* 0x000ff2000fffe03f */
[----:B------:R0:W-:Y:S01]  /*84240*/  STL.64 [R1+0x860], R12 ;  /* 0x0008600c01007387 */ /* 0x0001e20000100a00 */
[----:B------:R-:W-:Y:S03]  /*84250*/  STL.64 [R1+0x868], R14 ;  /* 0x0008680e01007387 */ /* 0x000fe60000100a00 */
[----:B0-----:R-:W3:Y:S01]  /*84260*/  LDL.LU.64 R12, [R1+0x4828] ;  /* 0x00482800010c7983 */ /* 0x001ee20000300a00 */
[----:B------:R-:W4:Y:S02]  /*84270*/  LDL.LU.64 R26, [R1+0x4820] ;  /* 0x00482000011a7983 */ /* 0x000f240000300a00 */
[----:B------:R-:W2:Y:S02]  /*84280*/  LDL.LU.64 R24, [R1+0x4818] ;  /* 0x0048180001187983 */ /* 0x000ea40000300a00 */
[----:B------:R-:W-:Y:S01]  /*84290*/  STL.64 [R1+0x4768], R10 ;  /* 0x0047680a01007387 */ /* 0x000fe20000100a00 */
[----:B------:R0:W-:Y:S04]  /*842a0*/  STL.64 [R1+0x4760], R8 ;  /* 0x0047600801007387 */ /* 0x0001e80000100a00 */
[----:B0-----:R-:W2:Y:S01]  /*842b0*/  LDL.LU R8, [R1+0x1830] ;  /* 0x0018300001087983 */ /* 0x001ea20000300800 */
[----:B------:R-:W2:Y:S02]  /*842c0*/  LDL.LU R9, [R1+0x1834] ;  /* 0x0018340001097983 */ /* 0x000ea40000300800 */
[----:B------:R-:W2:Y:S02]  /*842d0*/  LDL.LU R10, [R1+0x1838] ;  /* 0x00183800010a7983 */ /* 0x000ea40000300800 */
[----:B------:R-:W2:Y:S02]  /*842e0*/  LDL.LU R11, [R1+0x183c] ;  /* 0x00183c00010b7983 */ /* 0x000ea40000300800 */
[----:B--2---:R-:W-:Y:S11]  /*842f0*/  HMMA.16816.F32.BF16 R8, R20, R18, R8 ;  /* 0x000000121408723c */ /* 0x004ff60000041808 */
[----:B------:R-:W-:Y:S11]  /*84300*/  @!UPT UIADD3 URZ, URZ, URZ, URZ ;  /* 0x0000003f3f3ff290 */ /* 0x000ff6000fffe03f */
[----:B------:R-:W-:Y:S01]  /*84310*/  @!UPT UIADD3 URZ, URZ, URZ, URZ ;  /* 0x0000003f3f3ff290 */ /* 0x000fe2000fffe03f */
[----:B------:R0:W-:Y:S01]  /*84320*/  STL.64 [R1+0x850], R8 ;  /* 0x0008500801007387 */ /* 0x0001e20000100a00 */
[----:B------:R1:W-:Y:S03]  /*84330*/  STL.64 [R1+0x858], R10 ;  /* 0x0008580a01007387 */ /* 0x0003e60000100a00 */
[----:B0-----:R-:W2:Y:S01]  /*84340*/  LDL.LU R8, [R1+0x1680] ;  /* 0x0016800001087983 */ /* 0x001ea20000300800 */
[----:B------:R-:W2:Y:S02]  /*84350*/  LDL.LU R9, [R1+0x1684] ;  /* 0x0016840001097983 */ /* 0x000ea40000300800 */
[----:B-1----:R-:W2:Y:S02]  /*84360*/  LDL.LU R10, [R1+0x1688] ;  /* 0x00168800010a7983 */ /* 0x002ea40000300800 */
[----:B------:R-:W2:Y:S02]  /*84370*/  LDL.LU R11, [R1+0x168c] ;  /* 0x00168c00010b7983 */ /* 0x000ea40000300800 */
[----:B----4-:R-:W-:-:S02]  /*84380*/  IMAD.MOV.U32 R14, RZ, RZ, R27 ;  /* 0x000000ffff0e7224 */ /* 0x010fc400078e001b */
[----:B------:R-:W-:Y:S02]  /*84390*/  IMAD.MOV.U32 R15, RZ, RZ, R26 ;  /* 0x000000ffff0f7224 */ /* 0x000fe400078e001a */
[----:B------:R-:W-:Y:S02]  /*843a0*/  IMAD.MOV.U32 R5, RZ, RZ, R18 ;  /* 0x000000ffff057224 */ /* 0x000fe400078e0012 */
[----:B------:R-:W-:Y:S01]  /*843b0*/  IMAD.MOV.U32 R4, RZ, RZ, R19 ;  /* 0x000000ffff047224 */ /* 0x000fe200078e0013 */
[----:B--2---:R-:W-:Y:S01]  /*843c0*/  STL.64 [R1+0x4780], R10 ;  /* 0x0047800a01007387 */ /* 0x004fe20000100a00 */
[----:B------:R-:W-:Y:S02]  /*843d0*/  STL.64 [R1+0x4778], R8 ;  /* 0x0047780801007387 */ /* 0x000fe40000100a00 */
[----:B------:R0:W-:Y:S02]  /*843e0*/  STL.64 [R1+0x4788], R14 ;  /* 0x0047880e01007387 */ /* 0x0001e40000100a00 */
[----:B0-----:R-:W-:-:S02]  /*843f0*/  IMAD.MOV.U32 R14, RZ, RZ, R25 ;  /* 0x000000ffff0e7224 */ /* 0x001fc400078e0019 */
[----:B------:R-:W-:-:S05]  /*84400*/  IMAD.MOV.U32 R15, RZ, RZ, R24 ;  /* 0x000000ffff0f7224 */ /* 0x000fca00078e0018 */
[----:B------:R-:W-:Y:S01]  /*84410*/  STL.64 [R1+0x47a0], R14 ;  /* 0x0047a00e01007387 */ /* 0x000fe20000100a00 */
[----:B------:R-:W2:Y:S02]  /*84420*/  LDL.LU R8, [R1+0x1690] ;  /* 0x0016900001087983 */ /* 0x000ea40000300800 */
[----:B------:R-:W2:Y:S02]  /*84430*/  LDL.LU R9, [R1+0x1694] ;  /* 0x0016940001097983 */ /* 0x000ea40000300800 */
[----:B------:R-:W4:Y:S01]  /*84440*/  LDL.LU R10, [R1+0x1698] ;  /* 0x00169800010a7983 */ /* 0x000f220000300800 */
[----:B------:R-:W4:Y:S01]  /*84450*/  LDL.LU R11, [R1+0x169c] ;  /* 0x00169c00010b7983 */ /* 0x000f220000300800 */
[----:B------:R-:W2:Y:S02]  /*84460*/  LDL.LU R16, [R1+0x1800] ;  /* 0x0018000001107983 */ /* 0x000ea40000300800 */
[----:B------:R-:W2:Y:S02]  /*84470*/  LDL.LU R17, [R1+0x1804] ;  /* 0x0018040001117983 */ /* 0x000ea40000300800 */
[----:B------:R-:W2:Y:S01]  /*84480*/  LDL.LU R18, [R1+0x1808] ;  /* 0x0018080001127983 */ /* 0x000ea20000300800 */
[----:B------:R-:W2:Y:S04]  /*84490*/  LDL.LU R19, [R1+0x180c] ;  /* 0x00180c0001137983 */ /* 0x000ea80000300800 */
[----:B--2---:R3:W-:Y:S01]  /*844a0*/  STL.64 [R1+0x47f0], R18 ;  /* 0x0047f01201007387 */ /* 0x0047e20000100a00 */
[----:B------:R-:W-:Y:S02]  /*844b0*/  STL.64 [R1+0x47e8], R16 ;  /* 0x0047e81001007387 */ /* 0x000fe40000100a00 */
[----:B---3--:R-:W-:-:S02]  /*844c0*/  IMAD.MOV.U32 R18, RZ, RZ, R13 ;  /* 0x000000ffff127224 */ /* 0x008fc400078e000d */
[----:B------:R-:W-:-:S05]  /*844d0*/  IMAD.MOV.U32 R19, RZ, RZ, R12 ;  /* 0x000000ffff137224 */ /* 0x000fca00078e000c */
[----:B------:R0:W-:Y:S04]  /*844e0*/  STL.64 [R1+0x4800], R18 ;  /* 0x0048001201007387 */ /* 0x0001e80000100a00 */
[----:B0-----:R-:W2:Y:S01]  /*844f0*/  LDL.64 R18, [R1+0x88] ;  /* 0x0000880001127983 */ /* 0x001ea20000100a00 */
        /* <DEDUP_REMOVED lines=9> */
[----:B------:R1:W-:Y:S03]  /*84590*/  STL.64 [R1+0x47d8], R24 ;  /* 0x0047d81801007387 */ /* 0x0003e60000100a00 */
[----:B0-----:R-:W2:Y:S04]  /*845a0*/  LDL.64 R26, [R1+0x68] ;  /* 0x00006800011a7983 */ /* 0x001ea80000100a00 */
[----:B--2---:R0:W-:Y:S01]  /*845b0*/  STL.64 [R1+0x47f8], R26 ;  /* 0x0047f81a01007387 */ /* 0x0041e20000100a00 */
[----:B-1----:R-:W2:Y:S02]  /*845c0*/  LDL.LU R24, [R1+0x1810] ;  /* 0x0018100001187983 */ /* 0x002ea40000300800 */
        /* <DEDUP_REMOVED lines=9> */
[----:B------:R-:W-:Y:S01]  /*84660*/  STL.64 [R1+0x47c0], R14 ;  /* 0x0047c00e01007387 */ /* 0x000fe20000100a00 */
[----:B---3--:R0:W-:Y:S03]  /*84670*/  STL.64 [R1+0x47b8], R12 ;  /* 0x0047b80c01007387 */ /* 0x0081e60000100a00 */
[----:B0-----:R-:W3:Y:S01]  /*84680*/  LDL.LU R12, [R1+0x16c0] ;  /* 0x0016c000010c7983 */ /* 0x001ee20000300800 */
[----:B------:R-:W3:Y:S02]  /*84690*/  LDL.LU R13, [R1+0x16c4] ;  /* 0x0016c400010d7983 */ /* 0x000ee40000300800 */
[----:B------:R-:W3:Y:S02]  /*846a0*/  LDL.LU R14, [R1+0x16c8] ;  /* 0x0016c800010e7983 */ /* 0x000ee40000300800 */
[----:B------:R-:W3:Y:S01]  /*846b0*/  LDL.LU R15, [R1+0x16cc] ;  /* 0x0016cc00010f7983 */ /* 0x000ee20000300800 */
[----:B----4-:R-:W-:Y:S01]  /*846c0*/  STL.64 [R1+0x4798], R10 ;  /* 0x0047980a01007387 */ /* 0x010fe20000100a00 */
[----:B------:R0:W-:Y:S03]  /*846d0*/  STL.64 [R1+0x4790], R8 ;  /* 0x0047900801007387 */ /* 0x0001e60000100a00 */
        /* <DEDUP_REMOVED lines=34> */
[----:B------:R-:W-:Y:S02]  /*84900*/  STL.64 [R1+0x4710], R16 ;  /* 0x0047101001007387 */ /* 0x000fe40000100a00 */
[----:B-1----:R-:W2:Y:S02]  /*84910*/  LDL.64 R18, [R1+0xb8] ;  /* 0x0000b80001127983 */ /* 0x002ea40000100a00 */
[----:B--2---:R0:W-:Y:S04]  /*84920*/  STL.64 [R1+0x4720], R18 ;  /* 0x0047201201007387 */ /* 0x0041e80000100a00 */
[----:B0-----:R-:W2:Y:S01]  /*84930*/  LDL R18, [R1+0xc8] ;  /* 0x0000c80001127983 */ /* 0x001ea20000100800 */
[----:B------:R-:W-:-:S02]  /*84940*/  IMAD.MOV.U32 R19, RZ, RZ, R3 ;  /* 0x000000ffff137224 */ /* 0x000fc400078e0003 */
[----:B------:R-:W3:Y:S01]  /*84950*/  LDL.LU R3, [R1+0x47d0] ;  /* 0x0047d00001037983 */ /* 0x000ee20000300800 */
[----:B------:R-:W-:Y:S02]  /*84960*/  HMMA.16816.F32.BF16 R4, R20, R6, R24 ;  /* 0x000000061404723c */ /* 0x000fe40000041818 */
[----:B--2---:R-:W-:Y:S01]  /*84970*/  STL.64 [R1+0x4738], R18 ;  /* 0x0047381201007387 */ /* 0x004fe20000100a00 */
[----:B------:R-:W3:Y:S11]  /*84980*/  LDL.LU.64 R26, [R1+0x47c8] ;  /* 0x0047c800011a7983 */ /* 0x000ef60000300a00 */
[----:B------:R-:W-:Y:S09]  /*84990*/  @!UPT UIADD3 URZ, URZ, URZ, URZ ;  /* 0x0000003f3f3ff290 */ /* 0x000ff2000fffe03f */
[----:B------:R0:W-:Y:S02]  /*849a0*/  STL.64 [R1+0x810], R4 ;  /* 0x0008100401007387 */ /* 0x0001e40000100a00 */
[----:B------:R1:W-:Y:S01]  /*849b0*/  STL.64 [R1+0x818], R6 ;  /* 0x0008180601007387 */ /* 0x0003e20000100a00 */
[----:B0-----:R-:W2:Y:S01]  /*849c0*/  LDL.LU R4, [R1+0x1670] ;  /* 0x0016700001047983 */ /* 0x001ea20000300800 */
[----:B------:R-:W2:Y:S02]  /*849d0*/  LDL.LU R5, [R1+0x1674] ;  /* 0x0016740001057983 */ /* 0x000ea40000300800 */
[----:B-1----:R-:W2:Y:S02]  /*849e0*/  LDL.LU R6, [R1+0x1678] ;  /* 0x0016780001067983 */ /* 0x002ea40000300800 */
[----:B------:R-:W2:Y:S02]  /*849f0*/  LDL.LU R7, [R1+0x167c] ;  /* 0x00167c0001077983 */ /* 0x000ea40000300800 */
[----:B------:R-:W-:-:S02]  /*84a00*/  IMAD.MOV.U32 R18, RZ, RZ, R2 ;  /* 0x000000ffff127224 */ /* 0x000fc400078e0002 */
[----:B------:R-:W-:Y:S01]  /*84a10*/  IMAD.MOV.U32 R19, RZ, RZ, R0 ;  /* 0x000000ffff137224 */ /* 0x000fe200078e0000 */
[----:B---3--:R-:W-:Y:S01]  /*84a20*/  HMMA.16816.F32.BF16 R20, R20, R26, R12 ;  /* 0x0000001a1414723c */ /* 0x008fe2000004180c */
[----:B------:R-:W3:Y:S01]  /*84a30*/  LDL.LU.64 R14, [R1+0x47c0] ;  /* 0x0047c000010e7983 */ /* 0x000ee20000300a00 */
[----:B------:R-:W3:Y:S02]  /*84a40*/  LDL.LU.64 R12, [R1+0x47b8] ;  /* 0x0047b800010c7983 */ /* 0x000ee40000300a00 */
[----:B------:R-:W-:Y:S02]  /*84a50*/  IMAD.MOV.U32 R2, RZ, RZ, R26 ;  /* 0x000000ffff027224 */ /* 0x000fe400078e001a */
[----:B------:R-:W-:Y:S11]  /*84a60*/  IMAD.MOV.U32 R0, RZ, RZ, R27 ;  /* 0x000000ffff007224 */ /* 0x000ff600078e001b */
[----:B------:R-:W-:Y:S06]  /*84a70*/  @!UPT UIADD3 URZ, URZ, URZ, URZ ;  /* 0x0000003f3f3ff290 */ /* 0x000fec000fffe03f */
[----:B------:R0:W-:Y:S01]  /*84a80*/  STL.64 [R1+0x620], R20 ;  /* 0x0006201401007387 */ /* 0x0001e20000100a00 */
[----:B------:R1:W-:Y:S02]  /*84a90*/  STL.64 [R1+0x628], R22 ;  /* 0x0006281601007387 */ /* 0x0003e40000100a00 */
[----:B------:R-:W3:Y:S02]  /*84aa0*/  LDL.LU.64 R26, [R1+0x47b0] ;  /* 0x0047b000011a7983 */ /* 0x000ee40000300a00 */
[----:B------:R-:W3:Y:S01]  /*84ab0*/  LDL.LU.64 R24, [R1+0x47a8] ;  /* 0x0047a80001187983 */ /* 0x000ee20000300a00 */
[----:B0-----:R-:W2:Y:S01]  /*84ac0*/  LDL.LU R20, [R1+0x1660] ;  /* 0x0016600001147983 */ /* 0x001ea20000300800 */
[----:B------:R-:W2:Y:S02]  /*84ad0*/  LDL.LU R21, [R1+0x1664] ;  /* 0x0016640001157983 */ /* 0x000ea40000300800 */
[----:B-1----:R-:W2:Y:S02]  /*84ae0*/  LDL.LU R22, [R1+0x1668] ;  /* 0x0016680001167983 */ /* 0x002ea40000300800 */
[----:B------:R-:W2:Y:S01]  /*84af0*/  LDL.LU R23, [R1+0x166c] ;  /* 0x00166c0001177983 */ /* 0x000ea20000300800 */
[C---:B---3--:R-:W-:Y:S01]  /*84b00*/  HMMA.16816.F32.BF16 R16, R24.reuse, R18, R12 ;  /* 0x000000121810723c */ /* 0x048fe2000004180c */
[----:B------:R-:W4:Y:S11]  /*84b10*/  LDL.LU.64 R14, [R1+0x47a0] ;  /* 0x0047a000010e7983 */ /* 0x000f360000300a00 */
[----:B------:R-:W-:Y:S11]  /*84b20*/  @!UPT UIADD3 URZ, URZ, URZ, URZ ;  /* 0x0000003f3f3ff290 */ /* 0x000ff6000fffe03f */
[----:B------:R-:W-:Y:S01]  /*84b30*/  STL.64 [R1+0x610], R16 ;  /* 0x0006101001007387 */ /* 0x000fe20000100a00 */
[----:B------:R0:W-:Y:S03]  /*84b40*/  STL.64 [R1+0x618], R18 ;  /* 0x0006181201007387 */ /* 0x0001e60000100a00 */
[----:B0-----:R-:W3:Y:S01]  /*84b50*/  LDL.64 R18, [R1+0x38] ;  /* 0x0000380001127983 */ /* 0x001ee20000100a00 */
        /* <DEDUP_REMOVED lines=14> */
[----:B----4-:R-:W-:Y:S11]  /*84c40*/  HMMA.16816.F32.BF16 R8, R24, R14, R8 ;  /* 0x0000000e1808723c */ /* 0x010ff60000041808 */
[----:B------:R-:W-:Y:S11]  /*84c50*/  @!UPT UIADD3 URZ, URZ, URZ, URZ ;  /* 0x0000003f3f3ff290 */ /* 0x000ff6000fffe03f */
[----:B------:R-:W-:Y:S01]  /*84c60*/  @!UPT UIADD3 URZ, URZ, URZ, URZ ;  /* 0x0000003f3f3ff290 */ /* 0x000fe2000fffe03f */
[----:B------:R-:W-:Y:S01]  /*84c70*/  STL.64 [R1+0x5e0], R8 ;  /* 0x0005e00801007387 */ /* 0x000fe20000100a00 */
[----:B------:R0:W-:Y:S03]  /*84c80*/  STL.64 [R1+0x5e8], R10 ;  /* 0x0005e80a01007387 */ /* 0x0001e60000100a00 */
[----:B0-----:R-:W2:Y:S01]  /*84c90*/  LDL.LU.64 R10, [R1+0x4768] ;  /* 0x00476800010a7983 */ /* 0x001ea20000300a00 */
[----:B------:R-:W4:Y:S02]  /*84ca0*/  LDL.LU.64 R8, [R1+0x4760] ;  /* 0x0047600001087983 */ /* 0x000f240000300a00 */
[----:B------:R4:W-:Y:S02]  /*84cb0*/  STL.64 [R1+0x46e0], R14 ;  /* 0x0046e00e01007387 */ /* 0x0009e40000100a00 */
[----:B----4-:R-:W-:Y:S02]  /*84cc0*/  IMAD.MOV.U32 R14, RZ, RZ, R9 ;  /* 0x000000ffff0e7224 */ /* 0x010fe400078e0009 */
[----:B------:R-:W-:-:S05]  /*84cd0*/  IMAD.MOV.U32 R15, RZ, RZ, R8 ;  /* 0x000000ffff0f7224 */ /* 0x000fca00078e0008 */
[----:B------:R0:W-:Y:S01]  /*84ce0*/  STL.64 [R1+0x4718], R14 ;  /* 0x0047180e01007387 */ /* 0x0001e20000100a00 */
[----:B------:R-:W4:Y:S02]  /*84cf0*/  LDL.LU R12, [R1+0x17c0] ;  /* 0x0017c000010c7983 */ /* 0x000f240000300800 */
[----:B------:R-:W4:Y:S01]  /*84d00*/  LDL.LU R13, [R1+0x17c4] ;  /* 0x0017c400010d7983 */ /* 0x000f220000300800 */
[----:B0-----:R-:W3:Y:S01]  /*84d10*/  LDL.LU R14, [R1+0x17c8] ;  /* 0x0017c800010e7983 */ /* 0x001ee20000300800 */
[----:B------:R-:W3:Y:S01]  /*84d20*/  LDL.LU R15, [R1+0x17cc] ;  /* 0x0017cc00010f7983 */ /* 0x000ee20000300800 */
[C---:B--2---:R-:W-:Y:S02]  /*84d30*/  HMMA.16816.F32.BF16 R4, R24.reuse, R10, R4 ;  /* 0x0000000a1804723c */ /* 0x044fe40000041804 */
[----:B---3--:R-:W-:Y:S01]  /*84d40*/  STL.64 [R1+0x4730], R14 ;  /* 0x0047300e01007387 */ /* 0x008fe20000100a00 */
[----:B----4-:R0:W-:Y:S03]  /*84d50*/  STL.64 [R1+0x4728], R12 ;  /* 0x0047280c01007387 */ /* 0x0101e60000100a00 */
        /* <DEDUP_REMOVED lines=13> */
[----:B------:R-:W4:Y:S01]  /*84e30*/  LDL.LU.64 R4, [R1+0x4750] ;  /* 0x0047500001047983 */ /* 0x000f220000300a00 */
[C---:B---3--:R-:W-:Y:S02]  /*84e40*/  HMMA.16816.F32.BF16 R20, R24.reuse, R6, R20 ;  /* 0x000000061814723c */ /* 0x048fe40000041814 */
[----:B------:R-:W-:Y:S11]  /*84e50*/  STL.64 [R1+0x46b8], R6 ;  /* 0x0046b80601007387 */ /* 0x000ff60000100a00 */
[----:B------:R-:W-:Y:S10]  /*84e60*/  @!UPT UIADD3 URZ, URZ, URZ, URZ ;  /* 0x0000003f3f3ff290 */ /* 0x000ff4000fffe03f */
[----:B------:R-:W-:Y:S01]  /*84e70*/  STL.64 [R1+0x5c0], R20 ;  /* 0x0005c01401007387 */ /* 0x000fe20000100a00 */
[----:B------:R-:W-:Y:S02]  /*84e80*/  STL.64 [R1+0x5c8], R22 ;  /* 0x0005c81601007387 */ /* 0x000fe40000100a00 */
[----:B------:R-:W0:Y:S01]  /*84e90*/  LDSM.16.MT88.4 R20, [R3+0x14280] ;  /* 0x014280000314783b */ /* 0x000e220000004200 */
[----:B--2---:R-:W-:Y:S01]  /*84ea0*/  HMMA.16816.F32.BF16 R12, R24, R18, R12 ;  /* 0x00000012180c723c */ /* 0x004fe2000004180c */
[----:B0-----:R0:W-:Y:S02]  /*84eb0*/  STL.64 [R1+0x4560], R22 ;  /* 0x0045601601007387 */ /* 0x0011e40000100a00 */
[----:B------:R1:W-:Y:S02]  /*84ec0*/  STL.64 [R1+0x4558], R20 ;  /* 0x0045581401007387 */ /* 0x0003e40000100a00 */
[----:B0-----:R-:W-:Y:S02]  /*84ed0*/  IMAD.MOV.U32 R22, RZ, RZ, R2 ;  /* 0x000000ffff167224 */ /* 0x001fe400078e0002 */
[----:B------:R-:W-:-:S05]  /*84ee0*/  IMAD.MOV.U32 R23, RZ, RZ, R0 ;  /* 0x000000ffff177224 */ /* 0x000fca00078e0000 */
[----:B------:R0:W-:Y:S01]  /*84ef0*/  STL.64 [R1+0x46b0], R22 ;  /* 0x0046b01601007387 */ /* 0x0001e20000100a00 */
[----:B-1----:R-:W2:Y:S02]  /*84f00*/  LDL.LU R20, [R1+0x17b0] ;  /* 0x0017b00001147983 */ /* 0x002ea40000300800 */
[----:B------:R-:W2:Y:S02]  /*84f10*/  LDL.LU R21, [R1+0x17b4] ;  /* 0x0017b40001157983 */ /* 0x000ea40000300800 */
[----:B------:R-:W-:Y:S02]  /*84f20*/  IMAD.MOV.U32 R2, RZ, RZ, R18 ;  /* 0x000000ffff027224 */ /* 0x000fe400078e0012 */
[----:B------:R-:W-:Y:S01]  /*84f30*/  IMAD.MOV.U32 R0, RZ, RZ, R19 ;  /* 0x000000ffff007224 */ /* 0x000fe200078e0013 */
[----:B0-----:R-:W2:Y:S01]  /*84f40*/  LDL.LU R22, [R1+0x17b8] ;  /* 0x0017b80001167983 */ /* 0x001ea20000300800 */
[----:B------:R-:W2:Y:S02]  /*84f50*/  LDL.LU R23, [R1+0x17bc] ;  /* 0x0017bc0001177983 */ /* 0x000ea40000300800 */
[----:B------:R-:W-:Y:S02]  /*84f60*/  STL.64 [R1+0x800], R12 ;  /* 0x0008000c01007387 */ /* 0x000fe40000100a00 */
[----:B------:R0:W-:Y:S02]  /*84f70*/  STL.64 [R1+0x808], R14 ;  /* 0x0008080e01007387 */ /* 0x0001e40000100a00 */
        /* <DEDUP_REMOVED lines=15> */
[----:B0-----:R-:W2:Y:S01]  /*85070*/  LDL.LU.64 R14, [R1+0x4718] ;  /* 0x00471800010e7983 */ /* 0x001ea20000300a00 */
[----:B------:R-:W-:Y:S02]  /*85080*/  IMAD.MOV.U32 R9, RZ, RZ, R18 ;  /* 0x000000ffff097224 */ /* 0x000fe400078e0012 */
[----:B------:R-:W-:Y:S02]  /*85090*/  IMAD.MOV.U32 R8, RZ, RZ, R19 ;  /* 0x000000ffff087224 */ /* 0x000fe400078e0013 */
[----:B------:R-:W3:Y:S01]  /*850a0*/  LDL.LU.64 R16, [R1+0x4710] ;  /* 0x0047100001107983 */ /* 0x000ee20000300a00 */
[----:B------:R-:W-:Y:S02]  /*850b0*/  STL.64 [R1+0x4658], R10 ;  /* 0x0046580a01007387 */ /* 0x000fe40000100a00 */
[----:B------:R2:W-:Y:S02]  /*850c0*/  STL.64 [R1+0x4650], R8 ;  /* 0x0046500801007387 */ /* 0x0005e40000100a00 */
[----:B------:R-:W3:Y:S01]  /*850d0*/  LDL.LU R12, [R1+0x1780] ;  /* 0x00178000010c7983 */ /* 0x000ee20000300800 */
[----:B--2---:R-:W-:Y:S11]  /*850e0*/  HMMA.16816.F32.BF16 R8, R24, R14, R20 ;  /* 0x0000000e1808723c */ /* 0x004ff60000041814 */
[----:B------:R-:W-:Y:S11]  /*850f0*/  @!UPT UIADD3 URZ, URZ, URZ, URZ ;  /* 0x0000003f3f3ff290 */ /* 0x000ff6000fffe03f */
[----:B------:R-:W-:Y:S01]  /*85100*/  @!UPT UIADD3 URZ, URZ, URZ, URZ ;  /* 0x0000003f3f3ff290 */ /* 0x000fe2000fffe03f */
[----:B------:R-:W-:Y:S01]  /*85110*/  STL.64 [R1+0x7d0], R8 ;  /* 0x0007d00801007387 */ /* 0x000fe20000100a00 */
[----:B------:R-:W-:Y:S02]  /*85120*/  STL.64 [R1+0x7d8], R10 ;  /* 0x0007d80a01007387 */ /* 0x000fe40000100a00 */
[----:B------:R-:W3:Y:S02]  /*85130*/  LDL.LU R13, [R1+0x1784] ;  /* 0x00178400010d7983 */ /* 0x000ee40000300800 */
[----:B------:R-:W2:Y:S01]  /*85140*/  LDL.LU R14, [R1+0x1788] ;  /* 0x00178800010e7983 */ /* 0x000ea20000300800 */
[----:B------:R-:W2:Y:S04]  /*85150*/  LDL.LU R15, [R1+0x178c] ;  /* 0x00178c00010f7983 */ /* 0x000ea80000300800 */
[----:B--2---:R-:W-:Y:S01]  /*85160*/  STL.64 [R1+0x46f0], R14 ;  /* 0x0046f00e01007387 */ /* 0x004fe20000100a00 */
[----:B---3--:R0:W-:Y:S03]  /*85170*/  STL.64 [R1+0x46e8], R12 ;  /* 0x0046e80c01007387 */ /* 0x0081e60000100a00 */
[----:B0-----:R-:W2:Y:S01]  /*85180*/  LDL.LU R12, [R1+0x1790] ;  /* 0x00179000010c7983 */ /* 0x001ea20000300800 */
[----:B------:R-:W2:Y:S02]  /*85190*/  LDL.LU R13, [R1+0x1794] ;  /* 0x00179400010d7983 */ /* 0x000ea40000300800 */
[----:B------:R-:W3:Y:S02]  /*851a0*/  LDL.LU R14, [R1+0x1798] ;  /* 0x00179800010e7983 */ /* 0x000ee40000300800 */
[----:B------:R-:W3:Y:S02]  /*851b0*/  LDL.LU R15, [R1+0x179c] ;  /* 0x00179c00010f7983 */ /* 0x000ee40000300800 */
[----:B---3--:R4:W-:Y:S01]  /*851c0*/  STL.64 [R1+0x4700], R14 ;  /* 0x0047000e01007387 */ /* 0x0089e20000100a00 */
[----:B--2---:R-:W-:Y:S02]  /*851d0*/  STL.64 [R1+0x46f8], R12 ;  /* 0x0046f80c01007387 */ /* 0x004fe40000100a00 */
[----:B----4-:R-:W-:-:S02]  /*851e0*/  IMAD.MOV.U32 R15, RZ, RZ, R4 ;  /* 0x000000ffff0f7224 */ /* 0x010fc400078e0004 */
        /* <DEDUP_REMOVED lines=22> */
[----:B------:R-:W4:Y:S02]  /*85350*/  LDL.LU R8, [R1+0x1610] ;  /* 0x0016100001087983 */ /* 0x000f240000300800 */
[----:B------:R-:W4:Y:S01]  /*85360*/  LDL.LU R9, [R1+0x1614] ;  /* 0x0016140001097983 */ /* 0x000f220000300800 */
[----:B------:R-:W2:Y:S01]  /*85370*/  LDL.LU R10, [R1+0x1618] ;  /* 0x00161800010a7983 */ /* 0x000ea20000300800 */
[----:B------:R-:W2:Y:S02]  /*85380*/  LDL.LU R11, [R1+0x161c] ;  /* 0x00161c00010b7983 */ /* 0x000ea40000300800 */
[----:B------:R-:W3:Y:S02]  /*85390*/  LDL.LU R16, [R1+0x1650] ;  /* 0x0016500001107983 */ /* 0x000ee40000300800 */
[----:B------:R-:W3:Y:S01]  /*853a0*/  LDL.LU R17, [R1+0x1654] ;  /* 0x0016540001117983 */ /* 0x000ee20000300800 */
[----:B------:R-:W3:Y:S01]  /*853b0*/  LDL.LU R18, [R1+0x1658] ;  /* 0x0016580001127983 */ /* 0x000ee20000300800 */
[----:B------:R-:W3:Y:S03]  /*853c0*/  LDL.LU R19, [R1+0x165c] ;  /* 0x00165c0001137983 */ /* 0x000ee60000300800 */
[----:B--2---:R0:W-:Y:S01]  /*853d0*/  STL.64 [R1+0x4668], R10 ;  /* 0x0046680a01007387 */ /* 0x0041e20000100a00 */
[----:B----4-:R-:W-:Y:S03]  /*853e0*/  STL.64 [R1+0x4660], R8 ;  /* 0x0046600801007387 */ /* 0x010fe60000100a00 */
[----:B0-----:R-:W2:Y:S01]  /*853f0*/  LDL.64 R10, [R1+0x8] ;  /* 0x00000800010a7983 */ /* 0x001ea20000100a00 */
[----:B------:R-:W-:Y:S03]  /*85400*/  HMMA.16816.F32.BF16 R12, R24, R14, R4 ;  /* 0x0000000e180c723c */ /* 0x000fe60000041804 */
[----:B--2---:R0:W-:Y:S04]  /*85410*/  STL.64 [R1+0x4680], R10 ;  /* 0x0046800a01007387 */ /* 0x0041e80000100a00 */
[----:B0-----:R-:W2:Y:S04]  /*85420*/  LDL.64 R10, [R1+0x18] ;  /* 0x00001800010a7983 */ /* 0x001ea80000100a00 */
[----:B--2---:R-:W-:Y:S01]  /*85430*/  STL.64 [R1+0x4698], R10 ;  /* 0x0046980a01007387 */ /* 0x004fe20000100a00 */
[----:B------:R-:W2:Y:S11]  /*85440*/  LDL.LU.64 R6, [R1+0x4708] ;  /* 0x0047080001067983 */ /* 0x000eb60000300a00 */
[----:B------:R-:W-:Y:S02]  /*85450*/  STL.64 [R1+0x7c0], R12 ;  /* 0x0007c00c01007387 */ /* 0x000fe40000100a00 */
[----:B------:R0:W-:Y:S02]  /*85460*/  STL.64 [R1+0x7c8], R14 ;  /* 0x0007c80e01007387 */ /* 0x0001e40000100a00 */
[----:B0-----:R-:W4:Y:S01]  /*85470*/  LDL.LU.64 R14, [R1+0x4700] ;  /* 0x00470000010e7983 */ /* 0x001f220000300a00 */
[----:B------:R-:W4:Y:S02]  /*85480*/  LDL.LU.64 R12, [R1+0x46f8] ;  /* 0x0046f800010c7983 */ /* 0x000f240000300a00 */
[----:B------:R-:W-:-:S02]  /*85490*/  IMAD.MOV.U32 R10, RZ, RZ, R29 ;  /* 0x000000ffff0a7224 */ /* 0x000fc400078e001d */
[----:B------:R-:W-:-:S07]  /*854a0*/  IMAD.MOV.U32 R11, RZ, RZ, R28 ;  /* 0x000000ffff0b7224 */ /* 0x000fce00078e001c */
[C---:B----4-:R-:W-:Y:S01]  /*854b0*/  HMMA.16816.F32.BF16 R8, R24.reuse, R10, R12 ;  /* 0x0000000a1808723c */ /* 0x050fe2000004180c */
[----:B------:R-:W2:Y:S01]  /*854c0*/  LDL.LU.64 R14, [R1+0x46f0] ;  /* 0x0046f000010e7983 */ /* 0x000ea20000300a00 */
[----:B------:R-:W2:Y:S11]  /*854d0*/  LDL.LU.64 R12, [R1+0x46e8] ;  /* 0x0046e800010c7983 */ /* 0x000eb60000300a00 */
[----:B------:R-:W-:Y:S10]  /*854e0*/  @!UPT UIADD3 URZ, URZ, URZ, URZ ;  /* 0x0000003f3f3ff290 */ /* 0x000ff4000fffe03f */
[----:B------:R-:W-:Y:S01]  /*854f0*/  STL.64 [R1+0x7b0], R8 ;  /* 0x0007b00801007387 */ /* 0x000fe20000100a00 */
[----:B------:R0:W-:Y:S03]  /*85500*/  STL.64 [R1+0x7b8], R10 ;  /* 0x0007b80a01007387 */ /* 0x0001e60000100a00 */
[----:B0-----:R-:W4:Y:S01]  /*85510*/  LDL.64 R10, [R1+0x28] ;  /* 0x00002800010a7983 */ /* 0x001f220000100a00 */
[C---:B--2---:R-:W-:Y:S11]  /*85520*/  HMMA.16816.F32.BF16 R12, R24.reuse, R6, R12 ;  /* 0x00000006180c723c */ /* 0x044ff6000004180c */
[----:B------:R-:W-:Y:S11]  /*85530*/  @!UPT UIADD3 URZ, URZ, URZ, URZ ;  /* 0x0000003f3f3ff290 */ /* 0x000ff6000fffe03f */
[----:B------:R-:W-:Y:S01]  /*85540*/  @!UPT UIADD3 URZ, URZ, URZ, URZ ;  /* 0x0000003f3f3ff290 */ /* 0x000fe2000fffe03f */
[----:B------:R-:W-:Y:S01]  /*85550*/  STL.64 [R1+0x7a0], R12 ;  /* 0x0007a00c01007387 */ /* 0x000fe20000100a00 */
[----:B------:R0:W-:Y:S03]  /*85560*/  STL.64 [R1+0x7a8], R14 ;  /* 0x0007a80e01007387 */ /* 0x0001e60000100a00 */
[----:B0-----:R-:W2:Y:S01]  /*85570*/  LDL.LU.64 R14, [R1+0x46e0] ;  /* 0x0046e000010e7983 */ /* 0x001ea20000300a00 */
[----:B------:R-:W-:Y:S02]  /*85580*/  IMAD.MOV.U32 R13, RZ, RZ, R6 ;  /* 0x000000ffff0d7224 */ /* 0x000fe400078e0006 */
[----:B------:R-:W-:Y:S02]  /*85590*/  IMAD.MOV.U32 R12, RZ, RZ, R7 ;  /* 0x000000ffff0c7224 */ /* 0x000fe400078e0007 */
[----:B------:R-:W3:Y:S04]  /*855a0*/  LDL.LU.64 R6, [R1+0x46d8] ;  /* 0x0046d80001067983 */ /* 0x000ee80000300a00 */
        /* <DEDUP_REMOVED lines=29> */
[----:B---3--:R-:W-:Y:S01]  /*85780*/  STL.64 [R1+0x4648], R6 ;  /* 0x0046480601007387 */ /* 0x008fe20000100a00 */
[----:B------:R0:W-:Y:S03]  /*85790*/  STL.64 [R1+0x4640], R4 ;  /* 0x0046400401007387 */ /* 0x0001e60000100a00 */
        /* <DEDUP_REMOVED lines=8> */
[----:B0-----:R-:W3:Y:S01]  /*85820*/  LDL.LU R24, [R1+0x15f0] ;  /* 0x0015f00001187983 */ /* 0x001ee20000300800 */
[----:B------:R-:W3:Y:S02]  /*85830*/  LDL.LU R25, [R1+0x15f4] ;  /* 0x0015f40001197983 */ /* 0x000ee40000300800 */
[----:B-1----:R-:W3:Y:S02]  /*85840*/  LDL.LU R26, [R1+0x15f8] ;  /* 0x0015f800011a7983 */ /* 0x002ee40000300800 */
[----:B------:R-:W3:Y:S01]  /*85850*/  LDL.LU R27, [R1+0x15fc] ;  /* 0x0015fc00011b7983 */ /* 0x000ee20000300800 */
[----:B------:R0:W-:Y:S01]  /*85860*/  STL.64 [R1+0x4570], R22 ;  /* 0x0045701601007387 */ /* 0x0001e20000100a00 */
[----:B------:R-:W4:Y:S02]  /*85870*/  LDL.LU R20, [R1+0x1640] ;  /* 0x0016400001147983 */ /* 0x000f240000300800 */
[----:B------:R-:W4:Y:S01]  /*85880*/  LDL.LU R21, [R1+0x1644] ;  /* 0x0016440001157983 */ /* 0x000f220000300800 */
[----:B0-----:R-:W4:Y:S01]  /*85890*/  LDL.LU R22, [R1+0x1648] ;  /* 0x0016480001167983 */ /* 0x001f220000300800 */
        /* <DEDUP_REMOVED lines=25> */
[----:B------:R-:W2:Y:S02]  /*85a30*/  LDL.LU.64 R12, [R1+0x4670] ;  /* 0x00467000010c7983 */ /* 0x000ea40000300a00 */
        /* <DEDUP_REMOVED lines=15> */
[----:B0-----:R-:W3:Y:S01]  /*85b30*/  LDL.LU.64 R6, [R1+0x4648] ;  /* 0x0046480001067983 */ /* 0x001ee20000300a00 */
[----:B------:R-:W2:Y:S02]  /*85b40*/  LDL.LU.64 R4, [R1+0x4640] ;  /* 0x0046400001047983 */ /* 0x000ea40000300a00 */
[----:B------:R-:W-:Y:S01]  /*85b50*/  STL.64 [R1+0x4508], R10 ;  /* 0x0045080a01007387 */ /* 0x000fe20000100a00 */
        /* <DEDUP_REMOVED lines=26> */
[----:B------:R1:W-:Y:S01]  /*85d00*/  STL.64 [R1+0x4540], R6 ;  /* 0x0045400601007387 */ /* 0x0003e20000100a00 */
[----:B0-----:R-:W2:Y:S01]  /*85d10*/  LDL.LU R24, [R1+0x1550] ;  /* 0x0015500001187983 */ /* 0x001ea20000300800 */
[----:B------:R-:W2:Y:S02]  /*85d20*/  LDL.LU R25, [R1+0x1554] ;  /* 0x0015540001197983 */ /* 0x000ea40000300800 */
[----:B------:R-:W3:Y:S02]  /*85d30*/  LDL.LU R26, [R1+0x1558] ;  /* 0x00155800011a7983 */ /* 0x000ee40000300800 */
[----:B------:R-:W3:Y:S02]  /*85d40*/  LDL.LU R27, [R1+0x155c] ;  /* 0x00155c00011b7983 */ /* 0x000ee40000300800 */
[----:B------:R-:W-:-:S02]  /*85d50*/  IMAD.MOV.U32 R22, RZ, RZ, R5 ;  /* 0x000000ffff167224 */ /* 0x000fc400078e0005 */
[----:B------:R-:W-:Y:S02]  /*85d60*/  IMAD.MOV.U32 R23, RZ, RZ, R4 ;  /* 0x000000ffff177224 */ /* 0x000fe400078e0004 */
[----:B-1----:R-:W-:Y:S02]  /*85d70*/  IMAD.MOV.U32 R6, RZ, RZ, R21 ;  /* 0x000000ffff067224 */ /* 0x002fe400078e0015 */
[----:B------:R-:W-:Y:S01]  /*85d80*/  IMAD.MOV.U32 R7, RZ, RZ, R20 ;  /* 0x000000ffff077224 */ /* 0x000fe200078e0014 */
[----:B---3--:R-:W-:Y:S01]  /*85d90*/  STL.64 [R1+0x4550], R26 ;  /* 0x0045501a01007387 */ /* 0x008fe20000100a00 */
[----:B--2---:R-:W-:Y:S02]  /*85da0*/  STL.64 [R1+0x4548], R24 ;  /* 0x0045481801007387 */ /* 0x004fe40000100a00 */
[----:B------:R-:W-:Y:S02]  /*85db0*/  STL.64 [R1+0x4588], R22 ;  /* 0x0045881601007387 */ /* 0x000fe40000100a00 */
[----:B------:R0:W-:Y:S01]  /*85dc0*/  STL.64 [R1+0x4568], R6 ;  /* 0x0045680601007387 */ /* 0x0001e20000100a00 */
[----:B------:R-:W2:Y:S01]  /*85dd0*/  LDL.LU R4, [R1+0x1570] ;  /* 0x0015700001047983 */ /* 0x000ea20000300800 */
[----:B------:R-:W2:Y:S03]  /*85de0*/  LDL.LU R5, [R1+0x1574] ;  /* 0x0015740001057983 */ /* 0x000ea60000300800 */
[----:B0-----:R-:W3:Y:S01]  /*85df0*/  LDL.LU R6, [R1+0x1578] ;  /* 0x0015780001067983 */ /* 0x001ee20000300800 */
[----:B------:R-:W3:Y:S02]  /*85e00*/  LDL.LU R7, [R1+0x157c] ;  /* 0x00157c0001077983 */ /* 0x000ee40000300800 */
[----:B------:R-:W2:Y:S02]  /*85e10*/  LDL.64 R22, [R1+0x68] ;  /* 0x0000680001167983 */ /* 0x000ea40000100a00 */
[----:B--2---:R0:W-:Y:S01]  /*85e20*/  STL.64 [R1+0x45a0], R22 ;  /* 0x0045a01601007387 */ /* 0x0041e20000100a00 */
[----:B---3--:R-:W-:Y:S02]  /*85e30*/  STL.64 [R1+0x4580], R6 ;  /* 0x0045800601007387 */ /* 0x008fe40000100a00 */
[----:B------:R1:W-:Y:S02]  /*85e40*/  STL.64 [R1+0x4578], R4 ;  /* 0x0045780401007387 */ /* 0x0003e40000100a00 */
[----:B0-----:R-:W-:-:S02]  /*85e50*/  IMAD.MOV.U32 R22, RZ, RZ, R13 ;  /* 0x000000ffff167224 */ /* 0x001fc400078e000d */
[----:B------:R-:W-:Y:S01]  /*85e60*/  IMAD.MOV.U32 R23, RZ, RZ, R12 ;  /* 0x000000ffff177224 */ /* 0x000fe200078e000c */
[----:B-1----:R-:W2:Y:S01]  /*85e70*/  LDL.LU R4, [R1+0x1580] ;  /* 0x0015800001047983 */ /* 0x002ea20000300800 */
[----:B------:R-:W2:Y:S02]  /*85e80*/  LDL.LU R5, [R1+0x1584] ;  /* 0x0015840001057983 */ /* 0x000ea40000300800 */
[----:B------:R-:W3:Y:S02]  /*85e90*/  LDL.LU R6, [R1+0x1588] ;  /* 0x0015880001067983 */ /* 0x000ee40000300800 */
[----:B------:R-:W3:Y:S01]  /*85ea0*/  LDL.LU R7, [R1+0x158c] ;  /* 0x00158c0001077983 */ /* 0x000ee20000300800 */
[----:B------:R0:W-:Y:S04]  /*85eb0*/  STL.64 [R1+0x45b8], R22 ;  /* 0x0045b81601007387 */ /* 0x0001e80000100a00 */
        /* <DEDUP_REMOVED lines=47> */
[----:B----4-:R-:W-:Y:S01]  /*861b0*/  STL.64 [R1+0x45f8], R6 ;  /* 0x0045f80601007387 */ /* 0x010fe20000100a00 */
[----:B---3--:R0:W-:Y:S03]  /*861c0*/  STL.64 [R1+0x45f0], R4 ;  /* 0x0045f00401007387 */ /* 0x0081e60000100a00 */
[----:B0-----:R-:W3:Y:S01]  /*861d0*/  LDL.LU R4, [R1+0x15d0] ;  /* 0x0015d00001047983 */ /* 0x001ee20000300800 */
[----:B------:R-:W3:Y:S02]  /*861e0*/  LDL.LU R5, [R1+0x15d4] ;  /* 0x0015d40001057983 */ /* 0x000ee40000300800 */
[----:B------:R-:W4:Y:S02]  /*861f0*/  LDL.LU R6, [R1+0x15d8] ;  /* 0x0015d80001067983 */ /* 0x000f240000300800 */
[----:B------:R-:W4:Y:S01]  /*86200*/  LDL.LU R7, [R1+0x15dc] ;  /* 0x0015dc0001077983 */ /* 0x000f220000300800 */
[C---:B--2---:R-:W-:Y:S01]  /*86210*/  HMMA.16816.F32.BF16 R12, R16.reuse, R14, R20 ;  /* 0x0000000e100c723c */ /* 0x044fe20000041814 */
        /* <DEDUP_REMOVED lines=14> */
[----:B------:R-:W2:Y:S01]  /*86300*/  LDL.LU.64 R22, [R1+0x4638] ;  /* 0x0046380001167983 */ /* 0x000ea20000300a00 */
[----:B------:R-:W-:Y:S02]  /*86310*/  STL.64 [R1+0xcb0], R12 ;  /* 0x000cb00c01007387 */ /* 0x000fe40000100a00 */
[----:B------:R0:W-:Y:S02]  /*86320*/  STL.64 [R1+0xcb8], R14 ;  /* 0x000cb80e01007387 */ /* 0x0001e40000100a00 */
[----:B0-----:R-:W2:Y:S01]  /*86330*/  LDL.LU.64 R14, [R1+0x4630] ;  /* 0x00463000010e7983 */ /* 0x001ea20000300a00 */
[----:B------:R-:W2:Y:S02]  /*86340*/  LDL.LU.64 R12, [R1+0x4628] ;  /* 0x00462800010c7983 */ /* 0x000ea40000300a00 */
[C---:B--2---:R-:W-:Y:S01]  /*86350*/  HMMA.16816.F32.BF16 R12, R16.reuse, R22, R12 ;  /* 0x00000016100c723c */ /* 0x044fe2000004180c */
[----:B------:R-:W-:Y:S11]  /*86360*/  IMAD.MOV.U32 R0, RZ, RZ, R23 ;  /* 0x000000ffff007224 */ /* 0x000ff600078e0017 */
[----:B------:R-:W-:Y:S11]  /*86370*/  @!UPT UIADD3 URZ, URZ, URZ, URZ ;  /* 0x0000003f3f3ff290 */ /* 0x000ff6000fffe03f */
[----:B------:R0:W-:Y:S01]  /*86380*/  STL.64 [R1+0xd20], R12 ;  /* 0x000d200c01007387 */ /* 0x0001e20000100a00 */
[----:B------:R1:W-:Y:S02]  /*86390*/  STL.64 [R1+0xd28], R14 ;  /* 0x000d280e01007387 */ /* 0x0003e40000100a00 */
[----:B0-----:R-:W-:Y:S01]  /*863a0*/  IMAD.MOV.U32 R12, RZ, RZ, R22 ;  /* 0x000000ffff0c7224 */ /* 0x001fe200078e0016 */
[----:B-1----:R-:W4:Y:S01]  /*863b0*/  LDL.LU.64 R14, [R1+0x4620] ;  /* 0x00462000010e7983 */ /* 0x002f220000300a00 */
[----:B------:R-:W2:Y:S02]  /*863c0*/  LDL.LU.64 R22, [R1+0x4618] ;  /* 0x0046180001167983 */ /* 0x000ea40000300a00 */
[----:B------:R-:W-:Y:S01]  /*863d0*/  STL [R1+0x44fc], R0 ;  /* 0x0044fc0001007387 */ /* 0x000fe20000100800 */
[----:B------:R-:W-:Y:S01]  /*863e0*/  STL [R1+0x44f8], R12 ;  /* 0x0044f80c01007387 */ /* 0x000fe20000100800 */
[C---:B--2---:R-:W-:Y:S03]  /*863f0*/  HMMA.16816.F32.BF16 R20, R16.reuse, R22, R4 ;  /* 0x000000161014723c */ /* 0x044fe60000041804 */
        /* <DEDUP_REMOVED lines=58> */
[----:B------:R-:W3:Y:S01]  /*867a0*/  LDL.LU.64 R6, [R1+0x4568] ;  /* 0x0045680001067983 */ /* 0x000ee20000300a00 */
[----:B------:R-:W3:Y:S02]  /*867b0*/  LDL.LU.64 R22, [R1+0x4560] ;  /* 0x0045600001167983 */ /* 0x000ee40000300a00 */
[----:B------:R-:W3:Y:S11]  /*867c0*/  LDL.LU.64 R20, [R1+0x4558] ;  /* 0x0045580001147983 */ /* 0x000ef60000300a00 */
[----:B------:R-:W-:Y:S07]  /*867d0*/  @!UPT UIADD3 URZ, URZ, URZ, URZ ;  /* 0x0000003f3f3ff290 */ /* 0x000fee000fffe03f */
        /* <DEDUP_REMOVED lines=20> */
[C---:B----4-:R-:W-:Y:S08]  /*86920*/  HMMA.16816.F32.BF16 R8, R20.reuse, R14, R8 ;  /* 0x0000000e1408723c */ /* 0x050ff00000041808 */
[C---:B---3--:R-:W-:Y:S01]  /*86930*/  HMMA.16816.F32.BF16 R4, R20.reuse, R6, R24 ;  /* 0x000000061404723c */ /* 0x048fe20000041818 */
[----:B------:R-:W3:Y:S01]  /*86940*/  LDL.LU.64 R26, [R1+0x4520] ;  /* 0x00452000011a7983 */ /* 0x000ee20000300a00 */
[----:B------:R-:W3:Y:S11]  /*86950*/  LDL.LU.64 R24, [R1+0x4518] ;  /* 0x0045180001187983 */ /* 0x000ef60000300a00 */
[----:B------:R-:W-:Y:S10]  /*86960*/  @!UPT UIADD3 URZ, URZ, URZ, URZ ;  /* 0x0000003f3f3ff290 */ /* 0x000ff4000fffe03f */
[----:B------:R-:W-:Y:S01]  /*86970*/  STL.64 [R1+0xc60], R4 ;  /* 0x000c600401007387 */ /* 0x000fe20000100a00 */
[----:B------:R0:W-:Y:S03]  /*86980*/  STL.64 [R1+0xc68], R6 ;  /* 0x000c680601007387 */ /* 0x0001e60000100a00 */
[----:B0-----:R-:W3:Y:S01]  /*86990*/  LDL.LU.64 R6, [R1+0x4510] ;  /* 0x0045100001067983 */ /* 0x001ee20000300a00 */
[----:B------:R-:W-:Y:S02]  /*869a0*/  STL.64 [R1+0xc10], R8 ;  /* 0x000c100801007387 */ /* 0x000fe40000100a00 */
[----:B------:R0:W-:Y:S02]  /*869b0*/  STL.64 [R1+0xc18], R10 ;  /* 0x000c180a01007387 */ /* 0x0001e40000100a00 */
[----:B0-----:R-:W2:Y:S01]  /*869c0*/  LDL.LU.64 R10, [R1+0x4508] ;  /* 0x00450800010a7983 */ /* 0x001ea20000300a00 */
[----:B------:R-:W-:Y:S01]  /*869d0*/  STL.64 [R1+0x44e8], R14 ;  /* 0x0044e80e01007387 */ /* 0x000fe20000100a00 */
[C---:B--2---:R-:W-:Y:S02]  /*869e0*/  HMMA.16816.F32.BF16 R16, R20.reuse, R10, R16 ;  /* 0x0000000a1410723c */ /* 0x044fe40000041810 */
[----:B------:R-:W-:Y:S11]  /*869f0*/  STL.64 [R1+0x43e8], R10 ;  /* 0x0043e80a01007387 */ /* 0x000ff60000100a00 */
[----:B------:R-:W-:Y:S10]  /*86a00*/  @!UPT UIADD3 URZ, URZ, URZ, URZ ;  /* 0x0000003f3f3ff290 */ /* 0x000ff4000fffe03f */
[----:B------:R-:W-:Y:S01]  /*86a10*/  STL.64 [R1+0xbe0], R16 ;  /* 0x000be01001007387 */ /* 0x000fe20000100a00 */
[----:B------:R3:W-:Y:S02]  /*86a20*/  STL.64 [R1+0xbe8], R18 ;  /* 0x000be81201007387 */ /* 0x0007e40000100a00 */
[----:B---3--:R-:W-:Y:S01]  /*86a30*/  HMMA.16816.F32.BF16 R16, R20, R6, R24 ;  /* 0x000000061410723c */ /* 0x008fe20000041818 */
[----:B------:R-:W-:Y:S01]  /*86a40*/  STL.64 [R1+0x4400], R6 ;  /* 0x0044000601007387 */ /* 0x000fe20000100a00 */
[----:B------:R-:W2:Y:S11]  /*86a50*/  LDL.LU R8, [R1+0x1380] ;  /* 0x0013800001087983 */ /* 0x000eb60000300800 */
[----:B------:R-:W-:Y:S10]  /*86a60*/  @!UPT UIADD3 URZ, URZ, URZ, URZ ;  /* 0x0000003f3f3ff290 */ /* 0x000ff4000fffe03f */
[----:B------:R-:W-:Y:S01]  /*86a70*/  STL.64 [R1+0xbb0], R16 ;  /* 0x000bb01001007387 */ /* 0x000fe20000100a00 */
[----:B------:R-:W-:Y:S02]  /*86a80*/  STL.64 [R1+0xbb8], R18 ;  /* 0x000bb81201007387 */ /* 0x000fe40000100a00 */
[----:B------:R-:W2:Y:S02]  /*86a90*/  LDL.LU R9, [R1+0x1384] ;  /* 0x0013840001097983 */ /* 0x000ea40000300800 */
[----:B------:R-:W3:Y:S01]  /*86aa0*/  LDL.LU R10, [R1+0x1388] ;  /* 0x00138800010a7983 */ /* 0x000ee20000300800 */
[----:B------:R-:W3:Y:S01]  /*86ab0*/  LDL.LU R11, [R1+0x138c] ;  /* 0x00138c00010b7983 */ /* 0x000ee20000300800 */
[----:B------:R-:W4:Y:S02]  /*86ac0*/  LDL.LU R24, [R1+0x13c0] ;  /* 0x0013c00001187983 */ /* 0x000f240000300800 */
[----:B------:R-:W4:Y:S02]  /*86ad0*/  LDL.LU R25, [R1+0x13c4] ;  /* 0x0013c40001197983 */ /* 0x000f240000300800 */
[----:B------:R-:W2:Y:S01]  /*86ae0*/  LDL.LU R26, [R1+0x13c8] ;  /* 0x0013c800011a7983 */ /* 0x000ea20000300800 */
[----:B------:R-:W2:Y:S04]  /*86af0*/  LDL.LU R27, [R1+0x13cc] ;  /* 0x0013cc00011b7983 */ /* 0x000ea80000300800 */
[----:B--2---:R0:W-:Y:S01]  /*86b00*/  STL.64 [R1+0x4420], R26 ;  /* 0x0044201a01007387 */ /* 0x0041e20000100a00 */
[----:B----4-:R-:W-:Y:S03]  /*86b10*/  STL.64 [R1+0x4418], R24 ;  /* 0x0044181801007387 */ /* 0x010fe60000100a00 */
[----:B0-----:R-:W2:Y:S04]  /*86b20*/  LDL.64 R26, [R1+0x58] ;  /* 0x00005800011a7983 */ /* 0x001ea80000100a00 */
[----:B--2---:R0:W-:Y:S01]  /*86b30*/  STL.64 [R1+0x4438], R26 ;  /* 0x0044381a01007387 */ /* 0x0041e20000100a00 */
[----:B------:R-:W2:Y:S02]  /*86b40*/  LDL.LU R4, [R1+0x13a0] ;  /* 0x0013a00001047983 */ /* 0x000ea40000300800 */
[----:B------:R-:W2:Y:S02]  /*86b50*/  LDL.LU R5, [R1+0x13a4] ;  /* 0x0013a40001057983 */ /* 0x000ea40000300800 */
[----:B------:R-:W4:Y:S01]  /*86b60*/  LDL.LU R6, [R1+0x13a8] ;  /* 0x0013a80001067983 */ /* 0x000f220000300800 */
[----:B------:R-:W4:Y:S01]  /*86b70*/  LDL.LU R7, [R1+0x13ac] ;  /* 0x0013ac0001077983 */ /* 0x000f220000300800 */
[----:B0-----:R-:W-:-:S02]  /*86b80*/  IMAD.MOV.U32 R26, RZ, RZ, R28 ;  /* 0x000000ffff1a7224 */ /* 0x001fc400078e001c */
[----:B------:R-:W-:Y:S01]  /*86b90*/  IMAD.MOV.U32 R27, RZ, RZ, R0 ;  /* 0x000000ffff1b7224 */ /* 0x000fe200078e0000 */
[----:B------:R-:W2:Y:S01]  /*86ba0*/  LDL.LU R28, [R1+0x4500] ;  /* 0x00450000011c7983 */ /* 0x000ea20000300800 */
[----:B------:R-:W2:Y:S03]  /*86bb0*/  LDL.LU R0, [R1+0x44fc] ;  /* 0x0044fc0001007983 */ /* 0x000ea60000300800 */
[----:B------:R0:W-:Y:S04]  /*86bc0*/  STL.64 [R1+0x4450], R26 ;  /* 0x0044501a01007387 */ /* 0x0001e80000100a00 */
[----:B0-----:R-:W2:Y:S04]  /*86bd0*/  LDL.64 R26, [R1+0x78] ;  /* 0x00007800011a7983 */ /* 0x001ea80000100a00 */
[----:B--2---:R-:W-:Y:S01]  /*86be0*/  STL.64 [R1+0x4468], R26 ;  /* 0x0044681a01007387 */ /* 0x004fe20000100a00 */
[----:B----4-:R-:W-:Y:S02]  /*86bf0*/  STL.64 [R1+0x4430], R6 ;  /* 0x0044300601007387 */ /* 0x010fe40000100a00 */
[----:B------:R0:W-:Y:S02]  /*86c00*/  STL.64 [R1+0x4428], R4 ;  /* 0x0044280401007387 */ /* 0x0001e40000100a00 */
[----:B0-----:R-:W2:Y:S01]  /*86c10*/  LDL.LU R4, [R1+0x13f0] ;  /* 0x0013f00001047983 */ /* 0x001ea20000300800 */
[----:B------:R-:W2:Y:S02]  /*86c20*/  LDL.LU R5, [R1+0x13f4] ;  /* 0x0013f40001057983 */ /* 0x000ea40000300800 */
[----:B------:R-:W4:Y:S02]  /*86c30*/  LDL.LU R6, [R1+0x13f8] ;  /* 0x0013f80001067983 */ /* 0x000f240000300800 */
[----:B------:R-:W4:Y:S02]  /*86c40*/  LDL.LU R7, [R1+0x13fc] ;  /* 0x0013fc0001077983 */ /* 0x000f240000300800 */
[----:B------:R-:W-:-:S02]  /*86c50*/  IMAD.MOV.U32 R26, RZ, RZ, R12 ;  /* 0x000000ffff1a7224 */ /* 0x000fc400078e000c */
[----:B------:R-:W-:Y:S01]  /*86c60*/  IMAD.MOV.U32 R27, RZ, RZ, R3 ;  /* 0x000000ffff1b7224 */ /* 0x000fe200078e0003 */
[----:B------:R-:W3:Y:S01]  /*86c70*/  LDL.LU R12, [R1+0x44f8] ;  /* 0x0044f800010c7983 */ /* 0x000ee20000300800 */
[----:B------:R-:W3:Y:S03]  /*86c80*/  LDL.LU R3, [R1+0x44f4] ;  /* 0x0044f40001037983 */ /* 0x000ee60000300800 */
[----:B------:R-:W-:Y:S04]  /*86c90*/  STL.64 [R1+0x4480], R26 ;  /* 0x0044801a01007387 */ /* 0x000fe80000100a00 */
[----:B----4-:R-:W-:Y:S01]  /*86ca0*/  STL.64 [R1+0x4448], R6 ;  /* 0x0044480601007387 */ /* 0x010fe20000100a00 */
[----:B--2---:R0:W-:Y:S03]  /*86cb0*/  STL.64 [R1+0x4440], R4 ;  /* 0x0044400401007387 */ /* 0x0041e60000100a00 */
        /* <DEDUP_REMOVED lines=8> */
[----:B------:R0:W-:Y:S02]  /*86d40*/  STL.64 [R1+0x4498], R26 ;  /* 0x0044981a01007387 */ /* 0x0001e40000100a00 */
[----:B0-----:R-:W-:Y:S02]  /*86d50*/  IMAD.MOV.U32 R26, RZ, RZ, R28 ;  /* 0x000000ffff1a7224 */ /* 0x001fe400078e001c */
[----:B------:R-:W-:Y:S01]  /*86d60*/  IMAD.MOV.U32 R27, RZ, RZ, R13 ;  /* 0x000000ffff1b7224 */ /* 0x000fe200078e000d */
[----:B---3--:R-:W-:Y:S01]  /*86d70*/  STL.64 [R1+0x4460], R6 ;  /* 0x0044600601007387 */ /* 0x008fe20000100a00 */
[----:B--2---:R0:W-:Y:S03]  /*86d80*/  STL.64 [R1+0x4458], R4 ;  /* 0x0044580401007387 */ /* 0x0041e60000100a00 */
[----:B0-----:R-:W2:Y:S01]  /*86d90*/  LDL.LU R4, [R1+0x1430] ;  /* 0x0014300001047983 */ /* 0x001ea20000300800 */
        /* <DEDUP_REMOVED lines=47> */
[----:B0-----:R-:W3:Y:S01]  /*87090*/  LDL.64 R10, [R1+0x28] ;  /* 0x00002800010a7983 */ /* 0x001ee20000100a00 */
[----:B-1----:R0:W-:Y:S02]  /*870a0*/  STL.64 [R1+0x4300], R18 ;  /* 0x0043001201007387 */ /* 0x0021e40000100a00 */
[----:B------:R-:W-:Y:S01]  /*870b0*/  STL.64 [R1+0x42f8], R16 ;  /* 0x0042f81001007387 */ /* 0x000fe20000100a00 */
[----:B0-----:R-:W4:Y:S01]  /*870c0*/  LDL.64 R18, [R1+0x48] ;  /* 0x0000480001127983 */ /* 0x001f220000100a00 */
[----:B------:R-:W-:Y:S02]  /*870d0*/  STL [R1+0x3c80], R3 ;  /* 0x003c800301007387 */ /* 0x000fe40000100800 */
[----:B------:R0:W-:Y:S02]  /*870e0*/  STL.64 [R1+0x1670], R12 ;  /* 0x0016700c01007387 */ /* 0x0001e40000100a00 */
[----:B------:R1:W-:Y:S02]  /*870f0*/  STL.64 [R1+0x1678], R14 ;  /* 0x0016780e01007387 */ /* 0x0003e40000100a00 */
[----:B0-----:R-:W-:Y:S01]  /*87100*/  IMAD.MOV.U32 R13, RZ, RZ, R26 ;  /* 0x000000ffff0d7224 */ /* 0x001fe200078e001a */
[----:B-1----:R-:W2:Y:S01]  /*87110*/  LDL.LU.64 R14, [R1+0x44e8] ;  /* 0x0044e800010e7983 */ /* 0x002ea20000300a00 */
[----:B------:R-:W-:-:S02]  /*87120*/  IMAD.MOV.U32 R12, RZ, RZ, R27 ;  /* 0x000000ffff0c7224 */ /* 0x000fc400078e001b */
[----:B------:R-:W2:Y:S02]  /*87130*/  LDL.LU.64 R26, [R1+0x44e0] ;  /* 0x0044e000011a7983 */ /* 0x000ea40000300a00 */
[C---:B--2---:R-:W-:Y:S01]  /*87140*/  HMMA.16816.F32.BF16 R24, R20.reuse, R26, R4 ;  /* 0x0000001a1418723c */ /* 0x044fe20000041804 */
[----:B------:R0:W-:Y:S01]  /*87150*/  STL.64 [R1+0x43e0], R14 ;  /* 0x0043e00e01007387 */ /* 0x0001e20000100a00 */
[----:B------:R-:W-:Y:S03]  /*87160*/  STL.64 [R1+0x43d8], R12 ;  /* 0x0043d80c01007387 */ /* 0x000fe60000100a00 */
[----:B0-----:R-:W2:Y:S01]  /*87170*/  LDL.64 R14, [R1+0x18] ;  /* 0x00001800010e7983 */ /* 0x001ea20000100a00 */
[----:B------:R-:W2:Y:S02]  /*87180*/  LDL.LU.64 R6, [R1+0x44d8] ;  /* 0x0044d80001067983 */ /* 0x000ea40000300a00 */
[----:B------:R-:W2:Y:S11]  /*87190*/  LDL.LU.64 R4, [R1+0x44d0] ;  /* 0x0044d00001047983 */ /* 0x000eb60000300a00 */
[----:B------:R-:W-:Y:S04]  /*871a0*/  @!UPT UIADD3 URZ, URZ, URZ, URZ ;  /* 0x0000003f3f3ff290 */ /* 0x000fe8000fffe03f */
        /* <DEDUP_REMOVED lines=58> */
[----:B------:R-:W4:Y:S02]  /*87550*/  LDL.LU.64 R24, [R1+0x4418] ;  /* 0x0044180001187983 */ /* 0x000f240000300a00 */
[----:B----4-:R-:W-:Y:S01]  /*87560*/  HMMA.16816.F32.BF16 R20, R20, R18, R24 ;  /* 0x000000121414723c */ /* 0x010fe20000041818 */
[----:B------:R-:W3:Y:S01]  /*87570*/  LDL.LU.64 R26, [R1+0x4410] ;  /* 0x00441000011a7983 */ /* 0x000ee20000300a00 */
[----:B------:R-:W3:Y:S11]  /*87580*/  LDL.LU.64 R24, [R1+0x4408] ;  /* 0x0044080001187983 */ /* 0x000ef60000300a00 */
[----:B------:R-:W-:Y:S10]  /*87590*/  @!UPT UIADD3 URZ, URZ, URZ, URZ ;  /* 0x0000003f3f3ff290 */ /* 0x000ff4000fffe03f */
[----:B------:R-:W-:Y:S01]  /*875a0*/  STL.64 [R1+0xab0], R20 ;  /* 0x000ab01401007387 */ /* 0x000fe20000100a00 */
[----:B------:R0:W-:Y:S03]  /*875b0*/  STL.64 [R1+0xab8], R22 ;  /* 0x000ab81601007387 */ /* 0x0001e60000100a00 */
[----:B0-----:R-:W2:Y:S01]  /*875c0*/  LDL.64 R22, [R1+0x8] ;  /* 0x0000080001167983 */ /* 0x001ea20000100a00 */
[----:B------:R-:W-:Y:S01]  /*875d0*/  STL.64 [R1+0x4310], R18 ;  /* 0x0043101201007387 */ /* 0x000fe20000100a00 */
        /* <DEDUP_REMOVED lines=9> */
[----:B------:R-:W4:Y:S01]  /*87670*/  LDL.LU.64 R8, [R1+0x43f0] ;  /* 0x0043f00001087983 */ /* 0x000f220000300a00 */
[----:B---3--:R-:W-:Y:S01]  /*87680*/  STL.64 [R1+0x43c0], R6 ;  /* 0x0043c00601007387 */ /* 0x008fe20000100a00 */
[----:B----4-:R-:W-:Y:S03]  /*87690*/  HMMA.16816.F32.BF16 R8, R24, R14, R8 ;  /* 0x0000000e1808723c */ /* 0x010fe60000041808 */
[----:B------:R0:W-:Y:S04]  /*876a0*/  STL.64 [R1+0x43b8], R4 ;  /* 0x0043b80401007387 */ /* 0x0001e80000100a00 */
[----:B0-----:R-:W3:Y:S01]  /*876b0*/  LDL.LU R4, [R1+0x1360] ;  /* 0x0013600001047983 */ /* 0x001ee20000300800 */
[----:B------:R-:W3:Y:S02]  /*876c0*/  LDL.LU R5, [R1+0x1364] ;  /* 0x0013640001057983 */ /* 0x000ee40000300800 */
[----:B------:R-:W3:Y:S02]  /*876d0*/  LDL.LU R6, [R1+0x1368] ;  /* 0x0013680001067983 */ /* 0x000ee40000300800 */
[----:B------:R-:W3:Y:S11]  /*876e0*/  LDL.LU R7, [R1+0x136c] ;  /* 0x00136c0001077983 */ /* 0x000ef60000300800 */
[----:B------:R-:W-:Y:S01]  /*876f0*/  STL.64 [R1+0x1880], R8 ;  /* 0x0018800801007387 */ /* 0x000fe20000100a00 */
[----:B------:R0:W-:Y:S03]  /*87700*/  STL.64 [R1+0x1888], R10 ;  /* 0x0018880a01007387 */ /* 0x0001e60000100a00 */
[----:B0-----:R-:W4:Y:S01]  /*87710*/  LDL.LU.64 R10, [R1+0x43e8] ;  /* 0x0043e800010a7983 */ /* 0x001f220000300a00 */
[----:B------:R-:W-:-:S02]  /*87720*/  IMAD.MOV.U32 R9, RZ, RZ, R14 ;  /* 0x000000ffff097224 */ /* 0x000fc400078e000e */
[----:B------:R-:W-:Y:S02]  /*87730*/  IMAD.MOV.U32 R8, RZ, RZ, R15 ;  /* 0x000000ffff087224 */ /* 0x000fe400078e000f */
[----:B------:R-:W4:Y:S01]  /*87740*/  LDL.LU.64 R14, [R1+0x43e0] ;  /* 0x0043e000010e7983 */ /* 0x000f220000300a00 */
[----:B------:R-:W4:Y:S02]  /*87750*/  LDL.LU.64 R12, [R1+0x43d8] ;  /* 0x0043d800010c7983 */ /* 0x000f240000300a00 */
[----:B--2---:R-:W-:Y:S02]  /*87760*/  IMAD.MOV.U32 R19, RZ, RZ, R22 ;  /* 0x000000ffff137224 */ /* 0x004fe400078e0016 */
[----:B------:R-:W-:Y:S01]  /*87770*/  IMAD.MOV.U32 R18, RZ, RZ, R23 ;  /* 0x000000ffff127224 */ /* 0x000fe200078e0017 */
[----:B---3--:R-:W-:Y:S01]  /*87780*/  HMMA.16816.F32.BF16 R4, R24, R22, R4 ;  /* 0x000000161804723c */ /* 0x008fe20000041804 */
[----:B----4-:R-:W-:Y:S01]  /*87790*/  STL.64 [R1+0x43d0], R10 ;  /* 0x0043d00a01007387 */ /* 0x010fe20000100a00 */
[----:B------:R0:W-:Y:S03]  /*877a0*/  STL.64 [R1+0x43c8], R8 ;  /* 0x0043c80801007387 */ /* 0x0001e60000100a00 */
[----:B0-----:R-:W2:Y:S01]  /*877b0*/  LDL.LU R8, [R1+0x1340] ;  /* 0x0013400001087983 */ /* 0x001ea20000300800 */
[----:B------:R-:W2:Y:S02]  /*877c0*/  LDL.LU R9, [R1+0x1344] ;  /* 0x0013440001097983 */ /* 0x000ea40000300800 */
[----:B------:R-:W2:Y:S02]  /*877d0*/  LDL.LU R10, [R1+0x1348] ;  /* 0x00134800010a7983 */ /* 0x000ea40000300800 */
[----:B------:R-:W2:Y:S11]  /*877e0*/  LDL.LU R11, [R1+0x134c] ;  /* 0x00134c00010b7983 */ /* 0x000eb60000300800 */
[----:B------:R-:W-:Y:S02]  /*877f0*/  @!UPT UIADD3 URZ, URZ, URZ, URZ ;  /* 0x0000003f3f3ff290 */ /* 0x000fe4000fffe03f */
[----:B------:R-:W-:Y:S01]  /*87800*/  STL.64 [R1+0x1870], R4 ;  /* 0x0018700401007387 */ /* 0x000fe20000100a00 */
[----:B------:R-:W-:Y:S02]  /*87810*/  STL.64 [R1+0x1878], R6 ;  /* 0x0018780601007387 */ /* 0x000fe40000100a00 */
[----:B------:R0:W-:Y:S02]  /*87820*/  STL.64 [R1+0x4360], R18 ;  /* 0x0043601201007387 */ /* 0x0001e40000100a00 */
[----:B------:R-:W-:Y:S01]  /*87830*/  STL.64 [R1+0x4358], R16 ;  /* 0x0043581001007387 */ /* 0x000fe20000100a00 */
[----:B0-----:R-:W3:Y:S04]  /*87840*/  LDL.64 R18, [R1+0xa8] ;  /* 0x0000a80001127983 */ /* 0x001ee80000100a00 */
[----:B---3--:R0:W-:Y:S01]  /*87850*/  STL.64 [R1+0x4370], R18 ;  /* 0x0043701201007387 */ /* 0x0081e20000100a00 */
[----:B------:R-:W3:Y:S02]  /*87860*/  LDL.LU R4, [R1+0x1330] ;  /* 0x0013300001047983 */ /* 0x000ee40000300800 */
[----:B------:R-:W3:Y:S02]  /*87870*/  LDL.LU R5, [R1+0x1334] ;  /* 0x0013340001057983 */ /* 0x000ee40000300800 */
[----:B------:R-:W3:Y:S01]  /*87880*/  LDL.LU R6, [R1+0x1338] ;  /* 0x0013380001067983 */ /* 0x000ee20000300800 */
[----:B------:R-:W3:Y:S01]  /*87890*/  LDL.LU R7, [R1+0x133c] ;  /* 0x00133c0001077983 */ /* 0x000ee20000300800 */
[----:B------:R-:W4:Y:S02]  /*878a0*/  LDL.LU R20, [R1+0x1310] ;  /* 0x0013100001147983 */ /* 0x000f240000300800 */
[----:B------:R-:W4:Y:S02]  /*878b0*/  LDL.LU R21, [R1+0x1314] ;  /* 0x0013140001157983 */ /* 0x000f240000300800 */
[----:B------:R-:W4:Y:S01]  /*878c0*/  LDL.LU R22, [R1+0x1318] ;  /* 0x0013180001167983 */ /* 0x000f220000300800 */
[----:B------:R-:W4:Y:S01]  /*878d0*/  LDL.LU R23, [R1+0x131c] ;  /* 0x00131c0001177983 */ /* 0x000f220000300800 */
[----:B0-----:R-:W-:-:S02]  /*878e0*/  IMAD.MOV.U32 R18, RZ, RZ, R29 ;  /* 0x000000ffff127224 */ /* 0x001fc400078e001d */
[----:B------:R-:W-:-:S05]  /*878f0*/  IMAD.MOV.U32 R19, RZ, RZ, R28 ;  /* 0x000000ffff137224 */ /* 0x000fca00078e001c */
[----:B------:R0:W-:Y:S04]  /*87900*/  STL.64 [R1+0x4388], R18 ;  /* 0x0043881201007387 */ /* 0x0001e80000100a00 */
[----:B0-----:R-:W3:Y:S01]  /*87910*/  LDL.64 R18, [R1+0xc8] ;  /* 0x0000c80001127983 */ /* 0x001ee20000100a00 */
[C---:B--2---:R-:W-:Y:S03]  /*87920*/  HMMA.16816.F32.BF16 R8, R24.reuse, R14, R8 ;  /* 0x0000000e1808723c */ /* 0x044fe60000041808 */
[----:B---3--:R0:W-:Y:S11]  /*87930*/  STL.64 [R1+0x43a0], R18 ;  /* 0x0043a01201007387 */ /* 0x0081f60000100a00 */
[----:B------:R-:W-:Y:S09]  /*87940*/  @!UPT UIADD3 URZ, URZ, URZ, URZ ;  /* 0x0000003f3f3ff290 */ /* 0x000ff2000fffe03f */
[----:B------:R-:W-:Y:S02]  /*87950*/  STL.64 [R1+0x1860], R8 ;  /* 0x0018600801007387 */ /* 0x000fe40000100a00 */
[----:B------:R1:W-:Y:S02]  /*87960*/  STL.64 [R1+0x1868], R10 ;  /* 0x0018680a01007387 */ /* 0x0003e40000100a00 */
[----:B0-----:R-:W-:Y:S01]  /*87970*/  IMAD.MOV.U32 R19, RZ, RZ, R12 ;  /* 0x000000ffff137224 */ /* 0x001fe200078e000c */
[----:B-1----:R-:W2:Y:S01]  /*87980*/  LDL.LU.64 R10, [R1+0x43d0] ;  /* 0x0043d000010a7983 */ /* 0x002ea20000300a00 */
[----:B------:R-:W3:Y:S02]  /*87990*/  LDL.LU.64 R8, [R1+0x43c8] ;  /* 0x0043c80001087983 */ /* 0x000ee40000300a00 */
[----:B------:R0:W-:Y:S02]  /*879a0*/  STL.64 [R1+0x4368], R14 ;  /* 0x0043680e01007387 */ /* 0x0001e40000100a00 */
[----:B------:R-:W-:Y:S01]  /*879b0*/  IMAD.MOV.U32 R18, RZ, RZ, R13 ;  /* 0x000000ffff127224 */ /* 0x000fe200078e000d */
[----:B------:R-:W2:Y:S01]  /*879c0*/  LDL.LU R12, [R1+0x12a0] ;  /* 0x0012a000010c7983 */ /* 0x000ea20000300800 */
[----:B------:R-:W2:Y:S03]  /*879d0*/  LDL.LU R13, [R1+0x12a4] ;  /* 0x0012a400010d7983 */ /* 0x000ea60000300800 */
        /* <DEDUP_REMOVED lines=21> */
[----:B------:R-:W-:Y:S01]  /*87b30*/  STL.64 [R1+0x1850], R4 ;  /* 0x0018500401007387 */ /* 0x000fe20000100a00 */
[----:B------:R0:W-:Y:S03]  /*87b40*/  STL.64 [R1+0x1858], R6 ;  /* 0x0018580601007387 */ /* 0x0001e60000100a00 */
[----:B0-----:R-:W4:Y:S01]  /*87b50*/  LDL.LU.64 R6, [R1+0x43c0] ;  /* 0x0043c00001067983 */ /* 0x001f220000300a00 */
[----:B------:R-:W2:Y:S01]  /*87b60*/  LDL.LU.64 R4, [R1+0x43b8] ;  /* 0x0043b80001047983 */ /* 0x000ea20000300a00 */
[C---:B----4-:R-:W-:Y:S02]  /*87b70*/  HMMA.16816.F32.BF16 R20, R24.reuse, R6, R20 ;  /* 0x000000061814723c */ /* 0x050fe40000041814 */
[----:B------:R-:W-:Y:S11]  /*87b80*/  STL.64 [R1+0x4308], R6 ;  /* 0x0043080601007387 */ /* 0x000ff60000100a00 */
[----:B------:R-:W-:Y:S10]  /*87b90*/  @!UPT UIADD3 URZ, URZ, URZ, URZ ;  /* 0x0000003f3f3ff290 */ /* 0x000ff4000fffe03f */
        /* <DEDUP_REMOVED lines=29> */
[----:B----4-:R-:W-:Y:S11]  /*87d70*/  HMMA.16816.F32.BF16 R12, R24, R18, R12 ;  /* 0x00000012180c723c */ /* 0x010ff6000004180c */
        /* <DEDUP_REMOVED lines=8> */
[----:B------:R-:W2:Y:S01]  /*87e00*/  LDL.LU.64 R16, [R1+0x4358] ;  /* 0x0043580001107983 */ /* 0x000ea20000300a00 */
[----:B----4-:R2:W-:Y:S01]  /*87e10*/  STL.64 [R1+0x42b0], R14 ;  /* 0x0042b00e01007387 */ /* 0x0105e20000100a00 */
[----:B------:R-:W-:Y:S02]  /*87e20*/  STL.64 [R1+0x42a8], R12 ;  /* 0x0042a80c01007387 */ /* 0x000fe40000100a00 */
[----:B--2---:R-:W-:-:S02]  /*87e30*/  IMAD.MOV.U32 R14, RZ, RZ, R19 ;  /* 0x000000ffff0e7224 */ /* 0x004fc400078e0013 */
[----:B------:R-:W-:-:S05]  /*87e40*/  IMAD.MOV.U32 R15, RZ, RZ, R18 ;  /* 0x000000ffff0f7224 */ /* 0x000fca00078e0012 */
[----:B------:R3:W-:Y:S02]  /*87e50*/  STL.64 [R1+0x42c8], R14 ;  /* 0x0042c80e01007387 */ /* 0x0007e40000100a00 */
[----:B---3--:R-:W-:Y:S02]  /*87e60*/  IMAD.MOV.U32 R14, RZ, RZ, R9 ;  /* 0x000000ffff0e7224 */ /* 0x008fe400078e0009 */
[----:B------:R-:W-:-:S05]  /*87e70*/  IMAD.MOV.U32 R15, RZ, RZ, R8 ;  /* 0x000000ffff0f7224 */ /* 0x000fca00078e0008 */
[----:B------:R0:W-:Y:S01]  /*87e80*/  STL.64 [R1+0x42e0], R14 ;  /* 0x0042e00e01007387 */ /* 0x0001e20000100a00 */
[----:B------:R-:W2:Y:S02]  /*87e90*/  LDL.LU R12, [R1+0x1280] ;  /* 0x00128000010c7983 */ /* 0x000ea40000300800 */
[----:B------:R-:W2:Y:S01]  /*87ea0*/  LDL.LU R13, [R1+0x1284] ;  /* 0x00128400010d7983 */ /* 0x000ea20000300800 */
[----:B0-----:R-:W2:Y:S01]  /*87eb0*/  LDL.LU R14, [R1+0x1288] ;  /* 0x00128800010e7983 */ /* 0x001ea20000300800 */
[----:B------:R-:W2:Y:S02]  /*87ec0*/  LDL.LU R15, [R1+0x128c] ;  /* 0x00128c00010f7983 */ /* 0x000ea40000300800 */
[----:B--2---:R-:W-:Y:S11]  /*87ed0*/  HMMA.16816.F32.BF16 R12, R24, R22, R12 ;  /* 0x00000016180c723c */ /* 0x004ff6000004180c */
[----:B------:R-:W-:Y:S11]  /*87ee0*/  @!UPT UIADD3 URZ, URZ, URZ, URZ ;  /* 0x0000003f3f3ff290 */ /* 0x000ff6000fffe03f */
[----:B------:R-:W-:Y:S01]  /*87ef0*/  @!UPT UIADD3 URZ, URZ, URZ, URZ ;  /* 0x0000003f3f3ff290 */ /* 0x000fe2000fffe03f */
[----:B------:R-:W-:Y:S01]  /*87f00*/  STL.64 [R1+0x17f0], R12 ;  /* 0x0017f00c01007387 */ /* 0x000fe20000100a00 */
[----:B------:R0:W-:Y:S02]  /*87f10*/  STL.64 [R1+0x17f8], R14 ;  /* 0x0017f80e01007387 */ /* 0x0001e40000100a00 */
[----:B0-----:R-:W-:Y:S02]  /*87f20*/  IMAD.MOV.U32 R14, RZ, RZ, R5 ;  /* 0x000000ffff0e7224 */ /* 0x001fe400078e0005 */
[----:B------:R-:W-:-:S05]  /*87f30*/  IMAD.MOV.U32 R15, RZ, RZ, R4 ;  /* 0x000000ffff0f7224 */ /* 0x000fca00078e0004 */
[----:B------:R-:W-:Y:S01]  /*87f40*/  STL.64 [R1+0x4318], R14 ;  /* 0x0043180e01007387 */ /* 0x000fe20000100a00 */
[----:B------:R-:W2:Y:S02]  /*87f50*/  LDL.LU R4, [R1+0x10c0] ;  /* 0x0010c00001047983 */ /* 0x000ea40000300800 */
[----:B------:R-:W2:Y:S02]  /*87f60*/  LDL.LU R5, [R1+0x10c4] ;  /* 0x0010c40001057983 */ /* 0x000ea40000300800 */
[----:B------:R-:W3:Y:S01]  /*87f70*/  LDL.LU R6, [R1+0x10c8] ;  /* 0x0010c80001067983 */ /* 0x000ee20000300800 */
[----:B------:R-:W3:Y:S01]  /*87f80*/  LDL.LU R7, [R1+0x10cc] ;  /* 0x0010cc0001077983 */ /* 0x000ee20000300800 */
[----:B------:R-:W-:Y:S02]  /*87f90*/  IMAD.MOV.U32 R18, RZ, RZ, R17 ;  /* 0x000000ffff127224 */ /* 0x000fe400078e0011 */
[----:B------:R-:W-:Y:S01]  /*87fa0*/  IMAD.MOV.U32 R19, RZ, RZ, R16 ;  /* 0x000000ffff137224 */ /* 0x000fe200078e0010 */
[----:B---3--:R-:W-:Y:S01]  /*87fb0*/  STL.64 [R1+0x4328], R6 ;  /* 0x0043280601007387 */ /* 0x008fe20000100a00 */
[----:B--2---:R-:W-:Y:S03]  /*87fc0*/  STL.64 [R1+0x4320], R4 ;  /* 0x0043200401007387 */ /* 0x004fe60000100a00 */
[----:B------:R0:W-:Y:S02]  /*87fd0*/  STL.64 [R1+0x4330], R18 ;  /* 0x0043301201007387 */ /* 0x0001e40000100a00 */
[----:B------:R-:W2:Y:S01]  /*87fe0*/  LDL.LU R16, [R1+0x1110] ;  /* 0x0011100001107983 */ /* 0x000ea20000300800 */
[----:B------:R-:W2:Y:S04]  /*87ff0*/  LDL.LU R17, [R1+0x1114] ;  /* 0x0011140001117983 */ /* 0x000ea80000300800 */
[----:B0-----:R-:W3:Y:S01]  /*88000*/  LDL.LU R18, [R1+0x1118] ;  /* 0x0011180001127983 */ /* 0x001ee20000300800 */
[----:B------:R-:W3:Y:S02]  /*88010*/  LDL.LU R19, [R1+0x111c] ;  /* 0x00111c0001137983 */ /* 0x000ee40000300800 */
[----:B------:R-:W-:-:S02]  /*88020*/  IMAD.MOV.U32 R9, RZ, RZ, R22 ;  /* 0x000000ffff097224 */ /* 0x000fc400078e0016 */
[----:B------:R-:W-:Y:S01]  /*88030*/  IMAD.MOV.U32 R8, RZ, RZ, R23 ;  /* 0x000000ffff087224 */ /* 0x000fe200078e0017 */
[----:B---3--:R0:W-:Y:S01]  /*88040*/  STL.64 [R1+0x4340], R18 ;  /* 0x0043401201007387 */ /* 0x0081e20000100a00 */
[----:B--2---:R-:W-:Y:S02]  /*88050*/  STL.64 [R1+0x4338], R16 ;  /* 0x0043381001007387 */ /* 0x004fe40000100a00 */
[----:B------:R-:W2:Y:S02]  /*88060*/  LDL.LU R20, [R1+0x11e0] ;  /* 0x0011e00001147983 */ /* 0x000ea40000300800 */
[----:B------:R-:W2:Y:S01]  /*88070*/  LDL.LU R21, [R1+0x11e4] ;  /* 0x0011e40001157983 */ /* 0x000ea20000300800 */
[----:B------:R-:W2:Y:S01]  /*88080*/  LDL.LU R22, [R1+0x11e8] ;  /* 0x0011e80001167983 */ /* 0x000ea20000300800 */
[----:B------:R-:W2:Y:S02]  /*88090*/  LDL.LU R23, [R1+0x11ec] ;  /* 0x0011ec0001177983 */ /* 0x000ea40000300800 */
[----:B0-----:R-:W-:-:S02]  /*880a0*/  IMAD.MOV.U32 R18, RZ, RZ, R3 ;  /* 0x000000ffff127224 */ /* 0x001fc400078e0003 */
[----:B------:R-:W-:-:S05]  /*880b0*/  IMAD.MOV.U32 R19, RZ, RZ, R0 ;  /* 0x000000ffff137224 */ /* 0x000fca00078e0000 */
[----:B------:R0:W-:Y:S01]  /*880c0*/  STL.64 [R1+0x4350], R18 ;  /* 0x0043501201007387 */ /* 0x0001e20000100a00 */
[----:B------:R-:W3:Y:S03]  /*880d0*/  LDL.64 R6, [R1+0x68] ;  /* 0x0000680001067983 */ /* 0x000ee60000100a00 */
[----:B0-----:R-:W2:Y:S04]  /*880e0*/  LDL.64 R18, [R1+0x88] ;  /* 0x0000880001127983 */ /* 0x001ea80000100a00 */
[----:B---3--:R0:W-:Y:S01]  /*880f0*/  STL.64 [R1+0x4348], R6 ;  /* 0x0043480601007387 */ /* 0x0081e20000100a00 */
[----:B------:R-:W3:Y:S02]  /*88100*/  LDL.LU R4, [R1+0x1130] ;  /* 0x0011300001047983 */ /* 0x000ee40000300800 */
[----:B------:R-:W3:Y:S01]  /*88110*/  LDL.LU R5, [R1+0x1134] ;  /* 0x0011340001057983 */ /* 0x000ee20000300800 */
        /* <DEDUP_REMOVED lines=31> */
[----:B------:R0:W-:Y:S01]  /*88310*/  STL.64 [R1+0x17e0], R20 ;  /* 0x0017e01401007387 */ /* 0x0001e20000100a00 */
[----:B------:R-:W-:Y:S02]  /*88320*/  STL.64 [R1+0x17e8], R22 ;  /* 0x0017e81601007387 */ /* 0x000fe40000100a00 */
[----:B0-----:R-:W-:-:S02]  /*88330*/  IMAD.MOV.U32 R21, RZ, RZ, R18 ;  /* 0x000000ffff157224 */ /* 0x001fc400078e0012 */
        /* <DEDUP_REMOVED lines=18> */
[----:B------:R-:W3:Y:S01]  /*88460*/  LDL.LU.64 R4, [R1+0x4320] ;  /* 0x0043200001047983 */ /* 0x000ee20000300a00 */
[C---:B----4-:R-:W-:Y:S02]  /*88470*/  HMMA.16816.F32.BF16 R16, R24.reuse, R18, R12 ;  /* 0x000000121810723c */ /* 0x050fe4000004180c */
[----:B------:R-:W2:Y:S11]  /*88480*/  LDL.LU.64 R14, [R1+0x4318] ;  /* 0x00431800010e7983 */ /* 0x000eb60000300a00 */
[----:B------:R-:W-:Y:S10]  /*88490*/  @!UPT UIADD3 URZ, URZ, URZ, URZ ;  /* 0x0000003f3f3ff290 */ /* 0x000ff4000fffe03f */
[----:B------:R-:W-:Y:S01]  /*884a0*/  STL.64 [R1+0x17b0], R16 ;  /* 0x0017b01001007387 */ /* 0x000fe20000100a00 */
[----:B------:R0:W-:Y:S03]  /*884b0*/  STL.64 [R1+0x17b8], R18 ;  /* 0x0017b81201007387 */ /* 0x0001e60000100a00 */
[----:B0-----:R-:W3:Y:S02]  /*884c0*/  LDL.LU.64 R18, [R1+0x4310] ;  /* 0x0043100001127983 */ /* 0x001ee40000300a00 */
[----:B---3--:R-:W-:Y:S02]  /*884d0*/  HMMA.16816.F32.BF16 R24, R24, R18, R4 ;  /* 0x000000121818723c */ /* 0x008fe40000041804 */
[----:B------:R-:W3:Y:S05]  /*884e0*/  LDL.LU.64 R6, [R1+0x4308] ;  /* 0x0043080001067983 */ /* 0x000eea0000300a00 */
        /* <DEDUP_REMOVED lines=41> */
[----:B0-----:R-:W-:Y:S02]  /*88780*/  IMAD.MOV.U32 R14, RZ, RZ, R21 ;  /* 0x000000ffff0e7224 */ /* 0x001fe400078e0015 */
[----:B------:R-:W-:Y:S01]  /*88790*/  IMAD.MOV.U32 R15, RZ, RZ, R20 ;  /* 0x000000ffff0f7224 */ /* 0x000fe200078e0014 */
[----:B----4-:R-:W-:Y:S11]  /*887a0*/  HMMA.16816.F32.BF16 R24, R16, R10, R24 ;  /* 0x0000000a1018723c */ /* 0x010ff60000041818 */
[----:B------:R-:W-:Y:S11]  /*887b0*/  @!UPT UIADD3 URZ, URZ, URZ, URZ ;  /* 0x0000003f3f3ff290 */ /* 0x000ff6000fffe03f */
[----:B------:R-:W-:Y:S01]  /*887c0*/  @!UPT UIADD3 URZ, URZ, URZ, URZ ;  /* 0x0000003f3f3ff290 */ /* 0x000fe2000fffe03f */
[----:B------:R-:W-:Y:S01]  /*887d0*/  STL.64 [R1+0x1950], R24 ;  /* 0x0019501801007387 */ /* 0x000fe20000100a00 */
[----:B------:R-:W-:Y:S02]  /*887e0*/  STL.64 [R1+0x1958], R26 ;  /* 0x0019581a01007387 */ /* 0x000fe40000100a00 */
[----:B------:R2:W-:Y:S02]  /*887f0*/  STL.64 [R1+0x4228], R14 ;  /* 0x0042280e01007387 */ /* 0x0005e40000100a00 */
[----:B--2---:R-:W-:Y:S02]  /*88800*/  IMAD.MOV.U32 R14, RZ, RZ, R9 ;  /* 0x000000ffff0e7224 */ /* 0x004fe400078e0009 */
[----:B------:R-:W-:-:S05]  /*88810*/  IMAD.MOV.U32 R15, RZ, RZ, R8 ;  /* 0x000000ffff0f7224 */ /* 0x000fca00078e0008 */
[----:B------:R-:W-:Y:S01]  /*88820*/  STL.64 [R1+0x4240], R14 ;  /* 0x0042400e01007387 */ /* 0x000fe20000100a00 */
[----:B------:R0:W-:Y:S03]  /*88830*/  STL.64 [R1+0x41d0], R10 ;  /* 0x0041d00a01007387 */ /* 0x0001e60000100a00 */
[----:B0-----:R-:W2:Y:S01]  /*88840*/  LDL.64 R10, [R1+0x78] ;  /* 0x00007800010a7983 */ /* 0x001ea20000100a00 */
[----:B---3--:R-:W-:Y:S02]  /*88850*/  IMAD.MOV.U32 R14, RZ, RZ, R13 ;  /* 0x000000ffff0e7224 */ /* 0x008fe400078e000d */
[----:B------:R-:W-:Y:S01]  /*88860*/  IMAD.MOV.U32 R15, RZ, RZ, R12 ;  /* 0x000000ffff0f7224 */ /* 0x000fe200078e000c */
[----:B--2---:R0:W-:Y:S01]  /*88870*/  STL.64 [R1+0x4220], R10 ;  /* 0x0042200a01007387 */ /* 0x0041e20000100a00 */
[----:B------:R-:W2:Y:S02]  /*88880*/  LDL.LU R8, [R1+0xf60] ;  /* 0x000f600001087983 */ /* 0x000ea40000300800 */
[----:B------:R-:W2:Y:S01]  /*88890*/  LDL.LU R9, [R1+0xf64] ;  /* 0x000f640001097983 */ /* 0x000ea20000300800 */
[----:B0-----:R-:W3:Y:S01]  /*888a0*/  LDL.LU R10, [R1+0xf68] ;  /* 0x000f6800010a7983 */ /* 0x001ee20000300800 */
[----:B------:R-:W3:Y:S02]  /*888b0*/  LDL.LU R11, [R1+0xf6c] ;  /* 0x000f6c00010b7983 */ /* 0x000ee40000300800 */
[----:B------:R-:W4:Y:S02]  /*888c0*/  LDL.LU R20, [R1+0x1010] ;  /* 0x0010100001147983 */ /* 0x000f240000300800 */
[----:B------:R-:W4:Y:S01]  /*888d0*/  LDL.LU R21, [R1+0x1014] ;  /* 0x0010140001157983 */ /* 0x000f220000300800 */
[----:B------:R-:W4:Y:S01]  /*888e0*/  LDL.LU R22, [R1+0x1018] ;  /* 0x0010180001167983 */ /* 0x000f220000300800 */
[----:B------:R-:W4:Y:S02]  /*888f0*/  LDL.LU R23, [R1+0x101c] ;  /* 0x00101c0001177983 */ /* 0x000f240000300800 */
        /* <DEDUP_REMOVED lines=13> */
[----:B--2---:R0:W-:Y:S01]  /*889d0*/  STL.64 [R1+0x4280], R14 ;  /* 0x0042800e01007387 */ /* 0x0041e20000100a00 */
[----:B------:R-:W-:Y:S03]  /*889e0*/  STL.64 [R1+0x4278], R12 ;  /* 0x0042780c01007387 */ /* 0x000fe60000100a00 */
[----:B0-----:R-:W2:Y:S04]  /*889f0*/  LDL R14, [R1+0x38] ;  /* 0x00003800010e7983 */ /* 0x001ea80000100800 */
[----:B------:R-:W2:Y:S01]  /*88a00*/  LDL R15, [R1+0x3c] ;  /* 0x00003c00010f7983 */ /* 0x000ea20000100800 */
[----:B---3--:R-:W-:Y:S02]  /*88a10*/  STL.64 [R1+0x4250], R10 ;  /* 0x0042500a01007387 */ /* 0x008fe40000100a00 */
[----:B------:R0:W-:Y:S02]  /*88a20*/  STL.64 [R1+0x4248], R8 ;  /* 0x0042480801007387 */ /* 0x0001e40000100a00 */
[----:B0-----:R-:W3:Y:S01]  /*88a30*/  LDL.LU R8, [R1+0xfa0] ;  /* 0x000fa00001087983 */ /* 0x001ee20000300800 */
[----:B------:R-:W3:Y:S02]  /*88a40*/  LDL.LU R9, [R1+0xfa4] ;  /* 0x000fa40001097983 */ /* 0x000ee40000300800 */
[----:B------:R-:W2:Y:S02]  /*88a50*/  LDL.LU R10, [R1+0xfa8] ;  /* 0x000fa800010a7983 */ /* 0x000ea40000300800 */
[----:B------:R-:W2:Y:S01]  /*88a60*/  LDL.LU R11, [R1+0xfac] ;  /* 0x000fac00010b7983 */ /* 0x000ea20000300800 */
[C---:B----4-:R-:W-:Y:S01]  /*88a70*/  HMMA.16816.F32.BF16 R24, R16.reuse, R6, R20 ;  /* 0x000000061018723c */ /* 0x050fe20000041814 */
        /* <DEDUP_REMOVED lines=13> */
[----:B------:R-:W-:Y:S02]  /*88b50*/  STL.64 [R1+0x1940], R24 ;  /* 0x0019401801007387 */ /* 0x000fe40000100a00 */
[----:B------:R-:W-:Y:S02]  /*88b60*/  STL.64 [R1+0x1948], R26 ;  /* 0x0019481a01007387 */ /* 0x000fe40000100a00 */
[----:B------:R-:W3:Y:S01]  /*88b70*/  LDL.LU R21, [R1+0xec4] ;  /* 0x000ec40001157983 */ /* 0x000ee20000300800 */
[----:B------:R-:W4:Y:S01]  /*88b80*/  LDL.LU R22, [R1+0xec8] ;  /* 0x000ec80001167983 */ /* 0x000f220000300800 */
[----:B------:R-:W4:Y:S03]  /*88b90*/  LDL.LU R23, [R1+0xecc] ;  /* 0x000ecc0001177983 */ /* 0x000f260000300800 */
[----:B------:R-:W0:Y:S04]  /*88ba0*/  LDSM.16.MT88.4 R24, [R2+0x14080] ;  /* 0x014080000218783b */ /* 0x000e280000004200 */
[----:B----4-:R1:W-:Y:S01]  /*88bb0*/  STL.64 [R1+0x41f0], R22 ;  /* 0x0041f01601007387 */ /* 0x0103e20000100a00 */
[----:B---3--:R-:W-:Y:S03]  /*88bc0*/  STL.64 [R1+0x41e8], R20 ;  /* 0x0041e81401007387 */ /* 0x008fe60000100a00 */
[----:B-1----:R-:W3:Y:S04]  /*88bd0*/  LDL R22, [R1+0x58] ;  /* 0x0000580001167983 */ /* 0x002ee80000100800 */
[----:B------:R-:W3:Y:S01]  /*88be0*/  LDL R23, [R1+0x5c] ;  /* 0x00005c0001177983 */ /* 0x000ee20000100800 */
[----:B--2---:R-:W-:Y:S03]  /*88bf0*/  HMMA.16816.F32.BF16 R12, R16, R14, R8 ;  /* 0x0000000e100c723c */ /* 0x004fe60000041808 */
[----:B---3--:R-:W-:Y:S01]  /*88c00*/  STL.64 [R1+0x4208], R22 ;  /* 0x0042081601007387 */ /* 0x008fe20000100a00 */
[----:B0-----:R-:W-:Y:S02]  /*88c10*/  STL.64 [R1+0x40b8], R26 ;  /* 0x0040b81a01007387 */ /* 0x001fe40000100a00 */
[----:B------:R-:W-:Y:S02]  /*88c20*/  STL.64 [R1+0x40b0], R24 ;  /* 0x0040b01801007387 */ /* 0x000fe40000100a00 */
[----:B------:R-:W2:Y:S01]  /*88c30*/  LDL.LU.64 R10, [R1+0x4290] ;  /* 0x00429000010a7983 */ /* 0x000ea20000300a00 */
[----:B------:R-:W2:Y:S11]  /*88c40*/  LDL.LU.64 R8, [R1+0x4288] ;  /* 0x0042880001087983 */ /* 0x000eb60000300a00 */
[----:B------:R-:W-:Y:S03]  /*88c50*/  @!UPT UIADD3 URZ, URZ, URZ, URZ ;  /* 0x0000003f3f3ff290 */ /* 0x000fe6000fffe03f */
[----:B------:R-:W-:Y:S02]  /*88c60*/  STL.64 [R1+0x1930], R12 ;  /* 0x0019300c01007387 */ /* 0x000fe40000100a00 */
[----:B------:R0:W-:Y:S02]  /*88c70*/  STL.64 [R1+0x1938], R14 ;  /* 0x0019380e01007387 */ /* 0x0001e40000100a00 */
[----:B0-----:R-:W3:Y:S01]  /*88c80*/  LDL.LU.64 R14, [R1+0x4280] ;  /* 0x00428000010e7983 */ /* 0x001ee20000300a00 */
[----:B------:R-:W3:Y:S02]  /*88c90*/  LDL.LU.64 R12, [R1+0x4278] ;  /* 0x00427800010c7983 */ /* 0x000ee40000300a00 */
[----:B------:R-:W-:Y:S02]  /*88ca0*/  IMAD.MOV.U32 R22, RZ, RZ, R29 ;  /* 0x000000ffff167224 */ /* 0x000fe400078e001d */
[----:B------:R-:W-:-:S07]  /*88cb0*/  IMAD.MOV.U32 R23, RZ, RZ, R28 ;  /* 0x000000ffff177224 */ /* 0x000fce00078e001c */
[C---:B---3--:R-:W-:Y:S01]  /*88cc0*/  HMMA.16816.F32.BF16 R20, R16.reuse, R22, R12 ;  /* 0x000000161014723c */ /* 0x048fe2000004180c */
[----:B------:R-:W2:Y:S01]  /*88cd0*/  LDL.LU.64 R14, [R1+0x4270] ;  /* 0x00427000010e7983 */ /* 0x000ea20000300a00 */
[----:B------:R-:W-:Y:S11]  /*88ce0*/  IMAD.MOV.U32 R26, RZ, RZ, R5 ;  /* 0x000000ffff1a7224 */ /* 0x000ff600078e0005 */
[----:B------:R-:W-:Y:S10]  /*88cf0*/  @!UPT UIADD3 URZ, URZ, URZ, URZ ;  /* 0x0000003f3f3ff290 */ /* 0x000ff4000fffe03f */
[----:B------:R-:W-:Y:S01]  /*88d00*/  STL.64 [R1+0x1920], R20 ;  /* 0x0019201401007387 */ /* 0x000fe20000100a00 */
[----:B------:R-:W-:Y:S01]  /*88d10*/  STL.64 [R1+0x1928], R22 ;  /* 0x0019281601007387 */ /* 0x000fe20000100a00 */
        /* <DEDUP_REMOVED lines=9> */
[----:B------:R-:W-:Y:S02]  /*88db0*/  STL.64 [R1+0x41b8], R6 ;  /* 0x0041b80601007387 */ /* 0x000fe40000100a00 */
[----:B------:R-:W-:Y:S01]  /*88dc0*/  IMAD.MOV.U32 R27, RZ, RZ, R4 ;  /* 0x000000ffff1b7224 */ /* 0x000fe200078e0004 */
[----:B------:R0:W-:Y:S01]  /*88dd0*/  STL [R1+0x41b0], R5 ;  /* 0x0041b00501007387 */ /* 0x0001e20000100800 */
[----:B------:R-:W3:Y:S03]  /*88de0*/  LDL.LU R4, [R1+0xf30] ;  /* 0x000f300001047983 */ /* 0x000ee60000300800 */
[----:B0-----:R-:W3:Y:S01]  /*88df0*/  LDL.LU R5, [R1+0xf34] ;  /* 0x000f340001057983 */ /* 0x001ee20000300800 */
[----:B------:R-:W3:Y:S02]  /*88e00*/  LDL.LU R6, [R1+0xf38] ;  /* 0x000f380001067983 */ /* 0x000ee40000300800 */
[----:B------:R-:W3:Y:S01]  /*88e10*/  LDL.LU R7, [R1+0xf3c] ;  /* 0x000f3c0001077983 */ /* 0x000ee20000300800 */
        /* <DEDUP_REMOVED lines=17> */
[----:B------:R-:W-:Y:S01]  /*88f30*/  STL.64 [R1+0x18e0], R12 ;  /* 0x0018e00c01007387 */ /* 0x000fe20000100a00 */
[----:B------:R0:W-:Y:S03]  /*88f40*/  STL.64 [R1+0x18e8], R14 ;  /* 0x0018e80e01007387 */ /* 0x0001e60000100a00 */
[----:B0-----:R-:W2:Y:S01]  /*88f50*/  LDL.64 R14, [R1+0x8] ;  /* 0x00000800010e7983 */ /* 0x001ea20000100a00 */
[----:B---3--:R-:W-:Y:S01]  /*88f60*/  HMMA.16816.F32.BF16 R4, R16, R10, R4 ;  /* 0x0000000a1004723c */ /* 0x008fe20000041804 */
[----:B------:R-:W-:Y:S02]  /*88f70*/  IMAD.MOV.U32 R24, RZ, RZ, R10 ;  /* 0x000000ffff187224 */ /* 0x000fe400078e000a */
[----:B--2---:R-:W-:Y:S11]  /*88f80*/  STL.64 [R1+0x41a8], R14 ;  /* 0x0041a80e01007387 */ /* 0x004ff60000100a00 */
[----:B------:R-:W-:Y:S09]  /*88f90*/  @!UPT UIADD3 URZ, URZ, URZ, URZ ;  /* 0x0000003f3f3ff290 */ /* 0x000ff2000fffe03f */
[----:B------:R-:W-:Y:S02]  /*88fa0*/  STL.64 [R1+0x18d0], R4 ;  /* 0x0018d00401007387 */ /* 0x000fe40000100a00 */
[----:B------:R-:W-:Y:S02]  /*88fb0*/  STL.64 [R1+0x18d8], R6 ;  /* 0x0018d80601007387 */ /* 0x000fe40000100a00 */
[----:B------:R-:W-:Y:S01]  /*88fc0*/  STL.64 [R1+0x4200], R26 ;  /* 0x0042001a01007387 */ /* 0x000fe20000100a00 */
[----:B------:R0:W-:Y:S04]  /*88fd0*/  STL.64 [R1+0x41f8], R24 ;  /* 0x0041f81801007387 */ /* 0x0001e80000100a00 */
        /* <DEDUP_REMOVED lines=14> */
[----:B------:R-:W4:Y:S02]  /*890c0*/  LDL.LU R6, [R1+0xe88] ;  /* 0x000e880001067983 */ /* 0x000f240000300800 */
[----:B------:R-:W4:Y:S01]  /*890d0*/  LDL.LU R7, [R1+0xe8c] ;  /* 0x000e8c0001077983 */ /* 0x000f220000300800 */
[----:B------:R-:W3:Y:S01]  /*890e0*/  LDL.LU R8, [R1+0xea0] ;  /* 0x000ea00001087983 */ /* 0x000ee20000300800 */
[----:B------:R-:W3:Y:S02]  /*890f0*/  LDL.LU R9, [R1+0xea4] ;  /* 0x000ea40001097983 */ /* 0x000ee40000300800 */
[----:B------:R-:W-:-:S02]  /*89100*/  IMAD.MOV.U32 R0, RZ, RZ, R11 ;  /* 0x000000ffff007224 */ /* 0x000fc400078e000b */
[----:B------:R-:W3:Y:S01]  /*89110*/  LDL.LU R10, [R1+0xea8] ;  /* 0x000ea800010a7983 */ /* 0x000ee20000300800 */
[----:B------:R-:W3:Y:S01]  /*89120*/  LDL.LU R11, [R1+0xeac] ;  /* 0x000eac00010b7983 */ /* 0x000ee20000300800 */
[C---:B--2---:R-:W-:Y:S03]  /*89130*/  HMMA.16816.F32.BF16 R20, R16.reuse, R22, R24 ;  /* 0x000000161014723c */ /* 0x044fe60000041818 */
[----:B----4-:R0:W-:Y:S01]  /*89140*/  STL.64 [R1+0x41c8], R6 ;  /* 0x0041c80601007387 */ /* 0x0101e20000100a00 */
[----:B---3--:R-:W-:Y:S03]  /*89150*/  STL.64 [R1+0x41c0], R4 ;  /* 0x0041c00401007387 */ /* 0x008fe60000100a00 */
[----:B------:R-:W2:Y:S04]  /*89160*/  LDL.64 R14, [R1+0x18] ;  /* 0x00001800010e7983 */ /* 0x000ea80000100a00 */
[----:B0-----:R-:W3:Y:S01]  /*89170*/  LDL.64 R6, [R1+0x28] ;  /* 0x0000280001067983 */ /* 0x001ee20000100a00 */
[----:B------:R-:W4:Y:S02]  /*89180*/  LDL.LU.64 R26, [R1+0x4218] ;  /* 0x00421800011a7983 */ /* 0x000f240000300a00 */
[----:B------:R-:W4:Y:S09]  /*89190*/  LDL.LU.64 R24, [R1+0x4210] ;  /* 0x0042100001187983 */ /* 0x000f320000300a00 */
        /* <DEDUP_REMOVED lines=41> */
[----:B------:R-:W-:Y:S02]  /*89430*/  STL [R1+0x4138], R24 ;  /* 0x0041381801007387 */ /* 0x000fe40000100800 */
[----:B------:R0:W-:Y:S02]  /*89440*/  STL.64 [R1+0x1140], R8 ;  /* 0x0011400801007387 */ /* 0x0001e40000100a00 */
[----:B------:R1:W-:Y:S02]  /*89450*/  STL.64 [R1+0x1148], R10 ;  /* 0x0011480a01007387 */ /* 0x0003e40000100a00 */
[----:B0-----:R-:W-:Y:S01]  /*89460*/  IMAD.MOV.U32 R9, RZ, RZ, R6 ;  /* 0x000000ffff097224 */ /* 0x001fe200078e0006 */
[----:B-1----:R-:W3:Y:S01]  /*89470*/  LDL.LU.64 R10, [R1+0x41d0] ;  /* 0x0041d000010a7983 */ /* 0x002ee20000300a00 */
[----:B------:R-:W-:-:S02]  /*89480*/  IMAD.MOV.U32 R8, RZ, RZ, R7 ;  /* 0x000000ffff087224 */ /* 0x000fc400078e0007 */
[----:B------:R-:W4:Y:S02]  /*89490*/  LDL.LU.64 R6, [R1+0x41c8] ;  /* 0x0041c80001067983 */ /* 0x000f240000300a00 */
[----:B------:R-:W4:Y:S02]  /*894a0*/  LDL.LU.64 R4, [R1+0x41c0] ;  /* 0x0041c00001047983 */ /* 0x000f240000300a00 */
[----:B------:R-:W-:Y:S01]  /*894b0*/  IMAD.MOV.U32 R3, RZ, RZ, R15 ;  /* 0x000000ffff037224 */ /* 0x000fe200078e000f */
[C---:B----4-:R-:W-:Y:S11]  /*894c0*/  HMMA.16816.F32.BF16 R4, R20.reuse, R14, R4 ;  /* 0x0000000e1404723c */ /* 0x050ff60000041804 */
[----:B------:R-:W-:Y:S11]  /*894d0*/  @!UPT UIADD3 URZ, URZ, URZ, URZ ;  /* 0x0000003f3f3ff290 */ /* 0x000ff6000fffe03f */
[----:B------:R-:W-:Y:S01]  /*894e0*/  @!UPT UIADD3 URZ, URZ, URZ, URZ ;  /* 0x0000003f3f3ff290 */ /* 0x000fe2000fffe03f */
[----:B------:R0:W-:Y:S01]  /*894f0*/  STL.64 [R1+0x1130], R4 ;  /* 0x0011300401007387 */ /* 0x0001e20000100a00 */
[----:B------:R1:W-:Y:S02]  /*89500*/  STL.64 [R1+0x1138], R6 ;  /* 0x0011380601007387 */ /* 0x0003e40000100a00 */
[----:B0-----:R-:W-:Y:S01]  /*89510*/  IMAD.MOV.U32 R4, RZ, RZ, R14 ;  /* 0x000000ffff047224 */ /* 0x001fe200078e000e */
[----:B-1----:R-:W4:Y:S01]  /*89520*/  LDL.LU.64 R6, [R1+0x41b8] ;  /* 0x0041b80001067983 */ /* 0x002f220000300a00 */
[----:B------:R-:W2:Y:S02]  /*89530*/  LDL.LU R5, [R1+0x41b0] ;  /* 0x0041b00001057983 */ /* 0x000ea40000300800 */
        /* <DEDUP_REMOVED lines=17> */
[----:B------:R-:W-:Y:S02]  /*89650*/  STL.64 [R1+0x4168], R14 ;  /* 0x0041680e01007387 */ /* 0x000fe40000100a00 */
[----:B------:R0:W-:Y:S02]  /*89660*/  STL [R1+0x4160], R12 ;  /* 0x0041600c01007387 */ /* 0x0001e40000100800 */
[----:B0-----:R-:W2:Y:S01]  /*89670*/  LDL.LU R12, [R1+0xe00] ;  /* 0x000e0000010c7983 */ /* 0x001ea20000300800 */
[----:B------:R-:W2:Y:S02]  /*89680*/  LDL.LU R13, [R1+0xe04] ;  /* 0x000e0400010d7983 */ /* 0x000ea40000300800 */
[----:B------:R-:W2:Y:S02]  /*89690*/  LDL.LU R14, [R1+0xe08] ;  /* 0x000e0800010e7983 */ /* 0x000ea40000300800 */
[----:B------:R-:W2:Y:S01]  /*896a0*/  LDL.LU R15, [R1+0xe0c] ;  /* 0x000e0c00010f7983 */ /* 0x000ea20000300800 */
[----:B---3--:R-:W-:Y:S11]  /*896b0*/  HMMA.16816.F32.BF16 R16, R20, R10, R16 ;  /* 0x0000000a1410723c */ /* 0x008ff60000041810 */
[----:B------:R-:W-:Y:S11]  /*896c0*/  @!UPT UIADD3 URZ, URZ, URZ, URZ ;  /* 0x0000003f3f3ff290 */ /* 0x000ff6000fffe03f */
[----:B------:R-:W-:Y:S01]  /*896d0*/  @!UPT UIADD3 URZ, URZ, URZ, URZ ;  /* 0x0000003f3f3ff290 */ /* 0x000fe2000fffe03f */
[----:B------:R-:W-:Y:S01]  /*896e0*/  STL.64 [R1+0xb20], R16 ;  /* 0x000b201001007387 */ /* 0x000fe20000100a00 */
[----:B------:R0:W-:Y:S03]  /*896f0*/  STL.64 [R1+0xb28], R18 ;  /* 0x000b281201007387 */ /* 0x0001e60000100a00 */
[----:B0-----:R-:W4:Y:S01]  /*89700*/  LDL.LU.64 R18, [R1+0x4178] ;  /* 0x0041780001127983 */ /* 0x001f220000300a00 */
[----:B------:R-:W4:Y:S02]  /*89710*/  LDL.LU.64 R16, [R1+0x4170] ;  /* 0x0041700001107983 */ /* 0x000f240000300a00 */
[----:B------:R-:W-:Y:S02]  /*89720*/  STL [R1+0x405c], R11 ;  /* 0x00405c0b01007387 */ /* 0x000fe40000100800 */
[----:B------:R-:W-:Y:S01]  /*89730*/  STL [R1+0x40e8], R10 ;  /* 0x0040e80a01007387 */ /* 0x000fe20000100800 */
[----:B------:R4:W-:Y:S01]  /*89740*/  STL.64 [R1+0x4140], R8 ;  /* 0x0041400801007387 */ /* 0x0009e20000100a00 */
[----:B------:R-:W-:-:S02]  /*89750*/  IMAD.MOV.U32 R26, RZ, RZ, R25 ;  /* 0x000000ffff1a7224 */ /* 0x000fc400078e0019 */
[----:B------:R-:W-:Y:S01]  /*89760*/  IMAD.MOV.U32 R27, RZ, RZ, R5 ;  /* 0x000000ffff1b7224 */ /* 0x000fe200078e0005 */
[C---:B----4-:R-:W-:Y:S01]  /*89770*/  HMMA.16816.F32.BF16 R8, R20.reuse, R6, R16 ;  /* 0x000000061408723c */ /* 0x050fe20000041810 */
[----:B------:R-:W0:Y:S11]  /*89780*/  LDSM.16.MT88.4 R16, [R2+0x14100] ;  /* 0x014100000210783b */ /* 0x000e360000004200 */
[----:B------:R-:W-:Y:S11]  /*89790*/  @!UPT UIADD3 URZ, URZ, URZ, URZ ;  /* 0x0000003f3f3ff290 */ /* 0x000ff6000fffe03f */
[----:B------:R-:W-:Y:S01]  /*897a0*/  STL.64 [R1+0xaf0], R8 ;  /* 0x000af00801007387 */ /* 0x000fe20000100a00 */
[----:B------:R-:W-:Y:S02]  /*897b0*/  STL.64 [R1+0xaf8], R10 ;  /* 0x000af80a01007387 */ /* 0x000fe40000100a00 */
[----:B------:R1:W-:Y:S02]  /*897c0*/  STL.64 [R1+0x4148], R26 ;  /* 0x0041481a01007387 */ /* 0x0003e40000100a00 */
[----:B-1----:R-:W3:Y:S01]  /*897d0*/  LDL.64 R26, [R1+0xc8] ;  /* 0x0000c800011a7983 */ /* 0x002ee20000100a00 */
[----:B------:R-:W4:Y:S02]  /*897e0*/  LDL.LU R8, [R1+0xdc0] ;  /* 0x000dc00001087983 */ /* 0x000f240000300800 */
[----:B------:R-:W4:Y:S02]  /*897f0*/  LDL.LU R9, [R1+0xdc4] ;  /* 0x000dc40001097983 */ /* 0x000f240000300800 */
[----:B------:R-:W2:Y:S01]  /*89800*/  LDL.LU R10, [R1+0xdc8] ;  /* 0x000dc800010a7983 */ /* 0x000ea20000300800 */
[----:B------:R-:W2:Y:S04]  /*89810*/  LDL.LU R11, [R1+0xdcc] ;  /* 0x000dcc00010b7983 */ /* 0x000ea80000300800 */
[----:B--2---:R-:W-:Y:S01]  /*89820*/  STL.64 [R1+0x4158], R10 ;  /* 0x0041580a01007387 */ /* 0x004fe20000100a00 */
[----:B----4-:R1:W-:Y:S03]  /*89830*/  STL.64 [R1+0x4150], R8 ;  /* 0x0041500801007387 */ /* 0x0103e60000100a00 */
[----:B-1----:R-:W3:Y:S01]  /*89840*/  LDL.LU R8, [R1+0xde0] ;  /* 0x000de00001087983 */ /* 0x002ee20000300800 */
[----:B------:R-:W3:Y:S02]  /*89850*/  LDL.LU R9, [R1+0xde4] ;  /* 0x000de40001097983 */ /* 0x000ee40000300800 */
[----:B------:R-:W3:Y:S02]  /*89860*/  LDL.LU R10, [R1+0xde8] ;  /* 0x000de800010a7983 */ /* 0x000ee40000300800 */
[----:B------:R-:W3:Y:S01]  /*89870*/  LDL.LU R11, [R1+0xdec] ;  /* 0x000dec00010b7983 */ /* 0x000ee20000300800 */
[----:B------:R-:W-:Y:S01]  /*89880*/  STL [R1+0x404c], R2 ;  /* 0x00404c0201007387 */ /* 0x000fe20000100800 */
[----:B0-----:R0:W-:Y:S02]  /*89890*/  STL.64 [R1+0x3f90], R18 ;  /* 0x003f901201007387 */ /* 0x0011e40000100a00 */
[----:B------:R-:W-:Y:S01]  /*898a0*/  STL.64 [R1+0x3f88], R16 ;  /* 0x003f881001007387 */ /* 0x000fe20000100a00 */
[----:B0-----:R-:W2:Y:S02]  /*898b0*/  LDL.64 R18, [R1+0x38] ;  /* 0x0000380001127983 */ /* 0x001ea40000100a00 */
[C---:B--2---:R-:W-:Y:S01]  /*898c0*/  HMMA.16816.F32.BF16 R12, R20.reuse, R18, R12 ;  /* 0x00000012140c723c */ /* 0x044fe2000004180c */
[----:B------:R-:W-:Y:S11]  /*898d0*/  IMAD.MOV.U32 R5, RZ, RZ, R19 ;  /* 0x000000ffff057224 */ /* 0x000ff600078e0013 */
[----:B------:R-:W-:Y:S11]  /*898e0*/  @!UPT UIADD3 URZ, URZ, URZ, URZ ;  /* 0x0000003f3f3ff290 */ /* 0x000ff6000fffe03f */
[----:B------:R-:W-:Y:S01]  /*898f0*/  STL.64 [R1+0x1360], R12 ;  /* 0x0013600c01007387 */ /* 0x000fe20000100a00 */
[----:B------:R0:W-:Y:S03]  /*89900*/  STL.64 [R1+0x1368], R14 ;  /* 0x0013680e01007387 */ /* 0x0001e60000100a00 */
[----:B0-----:R-:W2:Y:S01]  /*89910*/  LDL.LU.64 R14, [R1+0x4168] ;  /* 0x00416800010e7983 */ /* 0x001ea20000300a00 */
[----:B------:R-:W4:Y:S02]  /*89920*/  LDL.LU R12, [R1+0x4160] ;  /* 0x00416000010c7983 */ /* 0x000f240000300800 */
[----:B------:R-:W2:Y:S02]  /*89930*/  LDL.LU R16, [R1+0xc90] ;  /* 0x000c900001107983 */ /* 0x000ea40000300800 */
[----:B------:R-:W-:Y:S01]  /*89940*/  IMAD.MOV.U32 R13, RZ, RZ, R18 ;  /* 0x000000ffff0d7224 */ /* 0x000fe200078e0012 */
[----:B------:R-:W2:Y:S01]  /*89950*/  LDL.LU R17, [R1+0xc94] ;  /* 0x000c940001117983 */ /* 0x000ea20000300800 */
[----:B------:R-:W2:Y:S02]  /*89960*/  LDL.LU R18, [R1+0xc98] ;  /* 0x000c980001127983 */ /* 0x000ea40000300800 */
[----:B------:R-:W2:Y:S01]  /*89970*/  LDL.LU R19, [R1+0xc9c] ;  /* 0x000c9c0001137983 */ /* 0x000ea20000300800 */
[----:B---3--:R-:W-:Y:S01]  /*89980*/  HMMA.16816.F32.BF16 R8, R20, R26, R8 ;  /* 0x0000001a1408723c */ /* 0x008fe20000041808 */
[----:B------:R-:W-:-:S02]  /*89990*/  IMAD.MOV.U32 R29, RZ, RZ, R26 ;  /* 0x000000ffff1d7224 */ /* 0x000fc400078e001a */
[----:B------:R-:W-:Y:S01]  /*899a0*/  IMAD.MOV.U32 R28, RZ, RZ, R27 ;  /* 0x000000ffff1c7224 */ /* 0x000fe200078e001b */
[----:B--2---:R0:W-:Y:S01]  /*899b0*/  STL.64 [R1+0x4068], R18 ;  /* 0x0040681201007387 */ /* 0x0041e20000100a00 */
[----:B------:R-:W-:Y:S02]  /*899c0*/  STL.64 [R1+0x4060], R16 ;  /* 0x0040601001007387 */ /* 0x000fe40000100a00 */
[----:B0-----:R-:W-:Y:S02]  /*899d0*/  IMAD.MOV.U32 R18, RZ, RZ, R24 ;  /* 0x000000ffff127224 */ /* 0x001fe400078e0018 */
[----:B----4-:R-:W-:-:S05]  /*899e0*/  IMAD.MOV.U32 R19, RZ, RZ, R12 ;  /* 0x000000ffff137224 */ /* 0x010fca00078e000c */
[----:B------:R0:W-:Y:S02]  /*899f0*/  STL.64 [R1+0x4080], R18 ;  /* 0x0040801201007387 */ /* 0x0001e40000100a00 */
[----:B0-----:R-:W-:Y:S02]  /*89a00*/  IMAD.MOV.U32 R18, RZ, RZ, R4 ;  /* 0x000000ffff127224 */ /* 0x001fe400078e0004 */
[----:B------:R-:W-:-:S05]  /*89a10*/  IMAD.MOV.U32 R19, RZ, RZ, R3 ;  /* 0x000000ffff137224 */ /* 0x000fca00078e0003 */
[----:B------:R0:W-:Y:S04]  /*89a20*/  STL.64 [R1+0x4098], R18 ;  /* 0x0040981201007387 */ /* 0x0001e80000100a00 */
[----:B0-----:R-:W2:Y:S01]  /*89a30*/  LDL.64 R18, [R1+0xa8] ;  /* 0x0000a80001127983 */ /* 0x001ea20000100a00 */
[----:B------:R-:W-:Y:S02]  /*89a40*/  STL [R1+0x4054], R5 ;  /* 0x0040540501007387 */ /* 0x000fe40000100800 */
[----:B------:R0:W-:Y:S02]  /*89a50*/  STL [R1+0x4050], R13 ;  /* 0x0040500d01007387 */ /* 0x0001e40000100800 */
[----:B------:R1:W-:Y:S01]  /*89a60*/  STL.64 [R1+0x4108], R14 ;  /* 0x0041080e01007387 */ /* 0x0003e20000100a00 */
[----:B------:R-:W2:Y:S04]  /*89a70*/  LDL.LU R12, [R1+0xda0] ;  /* 0x000da000010c7983 */ /* 0x000ea80000300800 */
[----:B0-----:R-:W2:Y:S01]  /*89a80*/  LDL.LU R13, [R1+0xda4] ;  /* 0x000da400010d7983 */ /* 0x001ea20000300800 */
[----:B-1----:R-:W2:Y:S02]  /*89a90*/  LDL.LU R14, [R1+0xda8] ;  /* 0x000da800010e7983 */ /* 0x002ea40000300800 */
[----:B------:R-:W2:Y:S02]  /*89aa0*/  LDL.LU R15, [R1+0xdac] ;  /* 0x000dac00010f7983 */ /* 0x000ea40000300800 */
[----:B------:R-:W-:Y:S01]  /*89ab0*/  STL.64 [R1+0x1350], R8 ;  /* 0x0013500801007387 */ /* 0x000fe20000100a00 */
[----:B------:R0:W-:Y:S04]  /*89ac0*/  STL.64 [R1+0x1358], R10 ;  /* 0x0013580a01007387 */ /* 0x0001e80000100a00 */
[----:B0-----:R-:W3:Y:S01]  /*89ad0*/  LDL.LU.64 R10, [R1+0x4158] ;  /* 0x00415800010a7983 */ /* 0x001ee20000300a00 */
[----:B------:R-:W3:Y:S02]  /*89ae0*/  LDL.LU.64 R8, [R1+0x4150] ;  /* 0x0041500001087983 */ /* 0x000ee40000300a00 */
[----:B------:R-:W3:Y:S01]  /*89af0*/  LDL.LU.64 R26, [R1+0x4148] ;  /* 0x00414800011a7983 */ /* 0x000ee20000300a00 */
[C---:B--2---:R-:W-:Y:S08]  /*89b00*/  HMMA.16816.F32.BF16 R12, R20.reuse, R18, R12 ;  /* 0x00000012140c723c */ /* 0x044ff0000004180c */
[----:B---3--:R-:W-:Y:S01]  /*89b10*/  HMMA.16816.F32.BF16 R24, R20, R26, R8 ;  /* 0x0000001a1418723c */ /* 0x008fe20000041808 */
[----:B------:R-:W2:Y:S01]  /*89b20*/  LDL.LU.64 R8, [R1+0x4140] ;  /* 0x0041400001087983 */ /* 0x000ea20000300a00 */
[----:B------:R-:W-:Y:S11]  /*89b30*/  IMAD.MOV.U32 R4, RZ, RZ, R18 ;  /* 0x000000ffff047224 */ /* 0x000ff600078e0012 */
[----:B------:R-:W-:Y:S10]  /*89b40*/  @!UPT UIADD3 URZ, URZ, URZ, URZ ;  /* 0x0000003f3f3ff290 */ /* 0x000ff4000fffe03f */
[----:B------:R0:W-:Y:S01]  /*89b50*/  STL.64 [R1+0x1340], R24 ;  /* 0x0013401801007387 */ /* 0x0001e20000100a00 */
[----:B------:R-:W-:Y:S03]  /*89b60*/  STL.64 [R1+0x1348], R26 ;  /* 0x0013481a01007387 */ /* 0x000fe60000100a00 */
[----:B0-----:R-:W3:Y:S01]  /*89b70*/  LDL.LU R24, [R1+0x4138] ;  /* 0x0041380001187983 */ /* 0x001ee20000300800 */
[----:B------:R-:W-:Y:S02]  /*89b80*/  STL.64 [R1+0x1330], R12 ;  /* 0x0013300c01007387 */ /* 0x000fe40000100a00 */
[----:B------:R-:W-:Y:S02]  /*89b90*/  STL.64 [R1+0x1338], R14 ;  /* 0x0013380e01007387 */ /* 0x000fe40000100a00 */
[----:B------:R-:W-:Y:S01]  /*89ba0*/  STL.64 [R1+0x4118], R6 ;  /* 0x0041180601007387 */ /* 0x000fe20000100a00 */
[----:B------:R0:W-:Y:S04]  /*89bb0*/  STL [R1+0x4110], R4 ;  /* 0x0041100401007387 */ /* 0x0001e80000100800 */
[----:B0-----:R-:W4:Y:S01]  /*89bc0*/  LDL.LU R4, [R1+0xd60] ;  /* 0x000d600001047983 */ /* 0x001f220000300800 */
[----:B------:R-:W4:Y:S02]  /*89bd0*/  LDL.LU R5, [R1+0xd64] ;  /* 0x000d640001057983 */ /* 0x000f240000300800 */
[----:B------:R-:W2:Y:S02]  /*89be0*/  LDL.LU R6, [R1+0xd68] ;  /* 0x000d680001067983 */ /* 0x000ea40000300800 */
[----:B------:R-:W2:Y:S02]  /*89bf0*/  LDL.LU R7, [R1+0xd6c] ;  /* 0x000d6c0001077983 */ /* 0x000ea40000300800 */
[----:B--2---:R0:W-:Y:S01]  /*89c00*/  STL.64 [R1+0x4128], R6 ;  /* 0x0041280601007387 */ /* 0x0041e20000100a00 */
[----:B----4-:R-:W-:Y:S02]  /*89c10*/  STL.64 [R1+0x4120], R4 ;  /* 0x0041200401007387 */ /* 0x010fe40000100a00 */
[----:B------:R-:W2:Y:S01]  /*89c20*/  LDL.64 R14, [R1+0x88] ;  /* 0x00008800010e7983 */ /* 0x000ea20000100a00 */
[----:B0-----:R-:W4:Y:S04]  /*89c30*/  LDL.64 R6, [R1+0x98] ;  /* 0x0000980001067983 */ /* 0x001f280000100a00 */
[----:B--2---:R0:W-:Y:S01]  /*89c40*/  STL.64 [R1+0x4130], R14 ;  /* 0x0041300e01007387 */ /* 0x0041e20000100a00 */
[----:B------:R-:W4:Y:S02]  /*89c50*/  LDL.LU R12, [R1+0xd80] ;  /* 0x000d8000010c7983 */ /* 0x000f240000300800 */
[----:B------:R-:W4:Y:S01]  /*89c60*/  LDL.LU R13, [R1+0xd84] ;  /* 0x000d8400010d7983 */ /* 0x000f220000300800 */
[----:B0-----:R-:W4:Y:S01]  /*89c70*/  LDL.LU R14, [R1+0xd88] ;  /* 0x000d8800010e7983 */ /* 0x001f220000300800 */
[----:B------:R-:W4:Y:S02]  /*89c80*/  LDL.LU R15, [R1+0xd8c] ;  /* 0x000d8c00010f7983 */ /* 0x000f240000300800 */
[----:B------:R-:W2:Y:S02]  /*89c90*/  LDL.64 R26, [R1+0x58] ;  /* 0x00005800011a7983 */ /* 0x000ea40000100a00 */
[----:B------:R-:W-:-:S02]  /*89ca0*/  IMAD.MOV.U32 R3, RZ, RZ, R19 ;  /* 0x000000ffff037224 */ /* 0x000fc400078e0013 */
[----:B------:R-:W-:Y:S02]  /*89cb0*/  IMAD.MOV.U32 R18, RZ, RZ, R9 ;  /* 0x000000ffff127224 */ /* 0x000fe400078e0009 */
[----:B------:R-:W-:Y:S01]  /*89cc0*/  IMAD.MOV.U32 R19, RZ, RZ, R8 ;  /* 0x000000ffff137224 */ /* 0x000fe200078e0008 */
[----:B--2---:R-:W-:Y:S04]  /*89cd0*/  STL.64 [R1+0x40e0], R26 ;  /* 0x0040e01a01007387 */ /* 0x004fe80000100a00 */
[----:B------:R0:W-:Y:S02]  /*89ce0*/  STL.64 [R1+0x40c0], R18 ;  /* 0x0040c01201007387 */ /* 0x0001e40000100a00 */
[----:B------:R-:W2:Y:S02]  /*89cf0*/  LDL.LU R16, [R1+0xcf0] ;  /* 0x000cf00001107983 */ /* 0x000ea40000300800 */
[----:B------:R-:W2:Y:S01]  /*89d00*/  LDL.LU R17, [R1+0xcf4] ;  /* 0x000cf40001117983 */ /* 0x000ea20000300800 */
[----:B0-----:R-:W2:Y:S01]  /*89d10*/  LDL.LU R18, [R1+0xcf8] ;  /* 0x000cf80001127983 */ /* 0x001ea20000300800 */
[----:B------:R-:W2:Y:S02]  /*89d20*/  LDL.LU R19, [R1+0xcfc] ;  /* 0x000cfc0001137983 */ /* 0x000ea40000300800 */
[----:B------:R-:W2:Y:S02]  /*89d30*/  LDL.LU R8, [R1+0xd10] ;  /* 0x000d100001087983 */ /* 0x000ea40000300800 */
[----:B------:R-:W2:Y:S01]  /*89d40*/  LDL.LU R9, [R1+0xd14] ;  /* 0x000d140001097983 */ /* 0x000ea20000300800 */
[----:B------:R-:W2:Y:S01]  /*89d50*/  LDL.LU R10, [R1+0xd18] ;  /* 0x000d1800010a7983 */ /* 0x000ea20000300800 */
[----:B------:R-:W2:Y:S01]  /*89d60*/  LDL.LU R11, [R1+0xd1c] ;  /* 0x000d1c00010b7983 */ /* 0x000ea20000300800 */
[----:B----4-:R-:W-:Y:S02]  /*89d70*/  HMMA.16816.F32.BF16 R12, R20, R6, R12 ;  /* 0x00000006140c723c */ /* 0x010fe4000004180c */
[----:B--2---:R3:W-:Y:S01]  /*89d80*/  STL.64 [R1+0x40f8], R10 ;  /* 0x0040f80a01007387 */ /* 0x0047e20000100a00 */
[----:B------:R-:W-:Y:S02]  /*89d90*/  STL.64 [R1+0x40f0], R8 ;  /* 0x0040f00801007387 */ /* 0x000fe40000100a00 */
[----:B------:R-:W2:Y:S02]  /*89da0*/  LDL.64 R26, [R1+0x68] ;  /* 0x00006800011a7983 */ /* 0x000ea40000100a00 */
[----:B---3--:R-:W-:-:S02]  /*89db0*/  IMAD.MOV.U32 R10, RZ, RZ, R24 ;  /* 0x000000ffff0a7224 */ /* 0x008fc400078e0018 */
[----:B------:R-:W-:Y:S02]  /*89dc0*/  IMAD.MOV.U32 R11, RZ, RZ, R0 ;  /* 0x000000ffff0b7224 */ /* 0x000fe400078e0000 */
[----:B------:R-:W-:Y:S02]  /*89dd0*/  IMAD.MOV.U32 R2, RZ, RZ, R6 ;  /* 0x000000ffff027224 */ /* 0x000fe400078e0006 */
[----:B------:R-:W-:Y:S01]  /*89de0*/  IMAD.MOV.U32 R0, RZ, RZ, R7 ;  /* 0x000000ffff007224 */ /* 0x000fe200078e0007 */
[----:B--2---:R0:W-:Y:S01]  /*89df0*/  STL.64 [R1+0x4100], R26 ;  /* 0x0041001a01007387 */ /* 0x0041e20000100a00 */
[----:B------:R-:W2:Y:S02]  /*89e00*/  LDL.LU R24, [R1+0xd30] ;  /* 0x000d300001187983 */ /* 0x000ea40000300800 */
[----:B------:R-:W2:Y:S01]  /*89e10*/  LDL.LU R25, [R1+0xd34] ;  /* 0x000d340001197983 */ /* 0x000ea20000300800 */
[----:B0-----:R-:W2:Y:S01]  /*89e20*/  LDL.LU R26, [R1+0xd38] ;  /* 0x000d3800011a7983 */ /* 0x001ea20000300800 */
[----:B------:R-:W2:Y:S02]  /*89e30*/  LDL.LU R27, [R1+0xd3c] ;  /* 0x000d3c00011b7983 */ /* 0x000ea40000300800 */
[----:B------:R-:W-:Y:S02]  /*89e40*/  STL.64 [R1+0x40d8], R18 ;  /* 0x0040d81201007387 */ /* 0x000fe40000100a00 */
[----:B------:R0:W-:Y:S02]  /*89e50*/  STL.64 [R1+0x40d0], R16 ;  /* 0x0040d01001007387 */ /* 0x0001e40000100a00 */
[----:B0-----:R-:W3:Y:S01]  /*89e60*/  LDL.LU R16, [R1+0xd00] ;  /* 0x000d000001107983 */ /* 0x001ee20000300800 */
[----:B------:R-:W3:Y:S02]  /*89e70*/  LDL.LU R17, [R1+0xd04] ;  /* 0x000d040001117983 */ /* 0x000ee40000300800 */
[----:B------:R-:W3:Y:S02]  /*89e80*/  LDL.LU R18, [R1+0xd08] ;  /* 0x000d080001127983 */ /* 0x000ee40000300800 */
[----:B------:R-:W3:Y:S01]  /*89e90*/  LDL.LU R19, [R1+0xd0c] ;  /* 0x000d0c0001137983 */ /* 0x000ee20000300800 */
        /* <DEDUP_REMOVED lines=11> */
[----:B------:R-:W2:Y:S02]  /*89f50*/  LDL.LU R4, [R1+0x4110] ;  /* 0x0041100001047983 */ /* 0x000ea40000300800 */
[----:B------:R-:W-:Y:S02]  /*89f60*/  IMAD.MOV.U32 R5, RZ, RZ, R14 ;  /* 0x000000ffff057224 */ /* 0x000fe400078e000e */
[----:B------:R-:W-:Y:S02]  /*89f70*/  IMAD.MOV.U32 R13, RZ, RZ, R15 ;  /* 0x000000ffff0d7224 */ /* 0x000fe400078e000f */
[----:B------:R-:W3:Y:S04]  /*89f80*/  LDL.LU.64 R14, [R1+0x4108] ;  /* 0x00410800010e7983 */ /* 0x000ee80000300a00 */
        /* <DEDUP_REMOVED lines=19> */
[----:B------:R-:W4:Y:S01]  /*8a0c0*/  LDL.LU.64 R26, [R1+0x4100] ;  /* 0x00410000011a7983 */ /* 0x000f220000300a00 */
[----:B------:R-:W-:Y:S02]  /*8a0d0*/  STL.64 [R1+0x1300], R8 ;  /* 0x0013000801007387 */ /* 0x000fe40000100a00 */
[----:B------:R0:W-:Y:S02]  /*8a0e0*/  STL.64 [R1+0x1308], R10 ;  /* 0x0013080a01007387 */ /* 0x0001e40000100a00 */
        /* <DEDUP_REMOVED lines=8> */
[----:B-1----:R-:W4:Y:S01]  /*8a170*/  LDL.LU R10, [R1+0x40e8] ;  /* 0x0040e800010a7983 */ /* 0x002f220000300800 */
[----:B------:R-:W-:Y:S02]  /*8a180*/  IMAD.MOV.U32 R8, RZ, RZ, R27 ;  /* 0x000000ffff087224 */ /* 0x000fe400078e001b */
[----:B------:R-:W3:Y:S02]  /*8a190*/  LDL.LU.64 R26, [R1+0x40e0] ;  /* 0x0040e000011a7983 */ /* 0x000ee40000300a00 */
        /* <DEDUP_REMOVED lines=35> */
[----:B------:R-:W3:Y:S01]  /*8a3d0*/  LDL.LU.64 R6, [R1+0x4078] ;  /* 0x0040780001067983 */ /* 0x000ee20000300a00 */
        /* <DEDUP_REMOVED lines=15> */
[----:B--2---:R0:W-:Y:S01]  /*8a4d0*/  STL.64 [R1+0x3fa0], R18 ;  /* 0x003fa01201007387 */ /* 0x0041e20000100a00 */
[----:B------:R1:W-:Y:S02]  /*8a4e0*/  STL.64 [R1+0x3f98], R16 ;  /* 0x003f981001007387 */ /* 0x0003e40000100a00 */
[----:B0-----:R-:W-:-:S02]  /*8a4f0*/  IMAD.MOV.U32 R18, RZ, RZ, R11 ;  /* 0x000000ffff127224 */ /* 0x001fc400078e000b */
[----:B------:R-:W-:Y:S01]  /*8a500*/  IMAD.MOV.U32 R19, RZ, RZ, R12 ;  /* 0x000000ffff137224 */ /* 0x000fe200078e000c */
[----:B------:R-:W4:Y:S01]  /*8a510*/  LDL.LU R11, [R1+0x405c] ;  /* 0x00405c00010b7983 */ /* 0x000f220000300800 */
[----:B------:R-:W2:Y:S03]  /*8a520*/  LDL.LU R12, [R1+0x4058] ;  /* 0x00405800010c7983 */ /* 0x000ea60000300800 */
[----:B------:R0:W-:Y:S01]  /*8a530*/  STL.64 [R1+0x3fb0], R18 ;  /* 0x003fb01201007387 */ /* 0x0001e20000100a00 */
[----:B-1----:R-:W4:Y:S02]  /*8a540*/  LDL.LU R16, [R1+0xc70] ;  /* 0x000c700001107983 */ /* 0x002f240000300800 */
[----:B------:R-:W4:Y:S01]  /*8a550*/  LDL.LU R17, [R1+0xc74] ;  /* 0x000c740001117983 */ /* 0x000f220000300800 */
[----:B0-----:R-:W4:Y:S01]  /*8a560*/  LDL.LU R18, [R1+0xc78] ;  /* 0x000c780001127983 */ /* 0x001f220000300800 */
[----:B------:R-:W4:Y:S01]  /*8a570*/  LDL.LU R19, [R1+0xc7c] ;  /* 0x000c7c0001137983 */ /* 0x000f220000300800 */
[C---:B---3--:R-:W-:Y:S01]  /*8a580*/  HMMA.16816.F32.BF16 R20, R24.reuse, R6, R20 ;  /* 0x000000061814723c */ /* 0x048fe20000041814 */
[----:B------:R-:W-:Y:S07]  /*8a590*/  STL.64 [R1+0x3f80], R14 ;  /* 0x003f800e01007387 */ /* 0x000fee0000100a00 */
[----:B----4-:R-:W-:Y:S01]  /*8a5a0*/  HMMA.16816.F32.BF16 R16, R24, R10, R16 ;  /* 0x0000000a1810723c */ /* 0x010fe20000041810 */
[----:B--2---:R-:W-:Y:S01]  /*8a5b0*/  STL [R1+0x3f78], R12 ;  /* 0x003f780c01007387 */ /* 0x004fe20000100800 */
[----:B------:R-:W-:Y:S11]  /*8a5c0*/  STL.64 [R1+0x3fd0], R10 ;  /* 0x003fd00a01007387 */ /* 0x000ff60000100a00 */
[----:B------:R-:W-:Y:S10]  /*8a5d0*/  @!UPT UIADD3 URZ, URZ, URZ, URZ ;  /* 0x0000003f3f3ff290 */ /* 0x000ff4000fffe03f */
[----:B------:R-:W-:Y:S01]  /*8a5e0*/  STL.64 [R1+0x10d0], R16 ;  /* 0x0010d01001007387 */ /* 0x000fe20000100a00 */
[----:B------:R0:W-:Y:S02]  /*8a5f0*/  STL.64 [R1+0x10d8], R18 ;  /* 0x0010d81201007387 */ /* 0x0001e40000100a00 */
[----:B------:R-:W-:Y:S02]  /*8a600*/  STL.64 [R1+0x10c0], R20 ;  /* 0x0010c01401007387 */ /* 0x000fe40000100a00 */
[----:B------:R-:W-:Y:S02]  /*8a610*/  STL.64 [R1+0x10c8], R22 ;  /* 0x0010c81601007387 */ /* 0x000fe40000100a00 */
[----:B0-----:R-:W-:Y:S02]  /*8a620*/  IMAD.MOV.U32 R19, RZ, RZ, R8 ;  /* 0x000000ffff137224 */ /* 0x001fe400078e0008 */
        /* <DEDUP_REMOVED lines=24> */
[----:B------:R-:W4:Y:S01]  /*8a7b0*/  LDL.LU R0, [R1+0x4048] ;  /* 0x0040480001007983 */ /* 0x000f220000300800 */
[----:B------:R-:W3:Y:S04]  /*8a7c0*/  LDL.64 R14, [R1+0xb8] ;  /* 0x0000b800010e7983 */ /* 0x000ee80000100a00 */
[----:B--2---:R-:W0:Y:S04]  /*8a7d0*/  LDSM.16.MT88.4 R20, [R2+0x14180] ;  /* 0x014180000214783b */ /* 0x004e280000004200 */
[----:B---3--:R1:W-:Y:S02]  /*8a7e0*/  STL.64 [R1+0x4020], R14 ;  /* 0x0040200e01007387 */ /* 0x0083e40000100a00 */
[----:B-1----:R-:W-:-:S02]  /*8a7f0*/  IMAD.MOV.U32 R14, RZ, RZ, R29 ;  /* 0x000000ffff0e7224 */ /* 0x002fc400078e001d */
[----:B------:R-:W-:-:S05]  /*8a800*/  IMAD.MOV.U32 R15, RZ, RZ, R28 ;  /* 0x000000ffff0f7224 */ /* 0x000fca00078e001c */
[----:B------:R-:W-:Y:S01]  /*8a810*/  STL.64 [R1+0x4030], R14 ;  /* 0x0040300e01007387 */ /* 0x000fe20000100a00 */
[----:B------:R1:W-:Y:S02]  /*8a820*/  STL.64 [R1+0x4008], R10 ;  /* 0x0040080a01007387 */ /* 0x0003e40000100a00 */
[----:B------:R-:W2:Y:S02]  /*8a830*/  LDL.LU R16, [R1+0xbf0] ;  /* 0x000bf00001107983 */ /* 0x000ea40000300800 */
[----:B------:R-:W2:Y:S01]  /*8a840*/  LDL.LU R17, [R1+0xbf4] ;  /* 0x000bf40001117983 */ /* 0x000ea20000300800 */
[----:B------:R-:W3:Y:S01]  /*8a850*/  LDL.LU R18, [R1+0xbf8] ;  /* 0x000bf80001127983 */ /* 0x000ee20000300800 */
[----:B------:R-:W3:Y:S02]  /*8a860*/  LDL.LU R19, [R1+0xbfc] ;  /* 0x000bfc0001137983 */ /* 0x000ee40000300800 */
[----:B-1----:R-:W-:Y:S02]  /*8a870*/  IMAD.MOV.U32 R10, RZ, RZ, R4 ;  /* 0x000000ffff0a7224 */ /* 0x002fe400078e0004 */
[----:B------:R-:W-:Y:S01]  /*8a880*/  IMAD.MOV.U32 R11, RZ, RZ, R3 ;  /* 0x000000ffff0b7224 */ /* 0x000fe200078e0003 */
[----:B---3--:R-:W-:Y:S01]  /*8a890*/  STL.64 [R1+0x4018], R18 ;  /* 0x0040181201007387 */ /* 0x008fe20000100a00 */
[----:B--2---:R-:W-:Y:S03]  /*8a8a0*/  STL.64 [R1+0x4010], R16 ;  /* 0x0040101001007387 */ /* 0x004fe60000100a00 */
[----:B------:R1:W-:Y:S02]  /*8a8b0*/  STL.64 [R1+0x4028], R10 ;  /* 0x0040280a01007387 */ /* 0x0003e40000100a00 */
[----:B------:R-:W2:Y:S01]  /*8a8c0*/  LDL.LU R8, [R1+0xc30] ;  /* 0x000c300001087983 */ /* 0x000ea20000300800 */
[----:B------:R-:W2:Y:S04]  /*8a8d0*/  LDL.LU R9, [R1+0xc34] ;  /* 0x000c340001097983 */ /* 0x000ea80000300800 */
[----:B-1----:R-:W3:Y:S01]  /*8a8e0*/  LDL.LU R10, [R1+0xc38] ;  /* 0x000c3800010a7983 */ /* 0x002ee20000300800 */
[----:B------:R-:W3:Y:S02]  /*8a8f0*/  LDL.LU R11, [R1+0xc3c] ;  /* 0x000c3c00010b7983 */ /* 0x000ee40000300800 */
[----:B------:R-:W-:Y:S01]  /*8a900*/  IMAD.MOV.U32 R15, RZ, RZ, R5 ;  /* 0x000000ffff0f7224 */ /* 0x000fe200078e0005 */
        /* <DEDUP_REMOVED lines=11> */
[----:B------:R-:W2:Y:S02]  /*8a9c0*/  LDL.LU R4, [R1+0xc20] ;  /* 0x000c200001047983 */ /* 0x000ea40000300800 */
[----:B------:R-:W2:Y:S01]  /*8a9d0*/  LDL.LU R5, [R1+0xc24] ;  /* 0x000c240001057983 */ /* 0x000ea20000300800 */
[----:B-1----:R-:W2:Y:S01]  /*8a9e0*/  LDL.LU R6, [R1+0xc28] ;  /* 0x000c280001067983 */ /* 0x002ea20000300800 */
[----:B------:R-:W2:Y:S02]  /*8a9f0*/  LDL.LU R7, [R1+0xc2c] ;  /* 0x000c2c0001077983 */ /* 0x000ea40000300800 */
[----:B0-----:R0:W-:Y:S02]  /*8aa00*/  STL.64 [R1+0x3e78], R22 ;  /* 0x003e781601007387 */ /* 0x0011e40000100a00 */
[----:B------:R1:W-:Y:S01]  /*8aa10*/  STL.64 [R1+0x3e70], R20 ;  /* 0x003e701401007387 */ /* 0x0003e20000100a00 */
[----:B0-----:R-:W2:Y:S01]  /*8aa20*/  LDL.64 R22, [R1+0x48] ;  /* 0x0000480001167983 */ /* 0x001ea20000100a00 */
[----:B------:R-:W-:-:S03]  /*8aa30*/  IMAD.MOV.U32 R14, RZ, RZ, R13 ;  /* 0x000000ffff0e7224 */ /* 0x000fc600078e000d */
[----:B--2---:R0:W-:Y:S01]  /*8aa40*/  STL.64 [R1+0x3fa8], R22 ;  /* 0x003fa81601007387 */ /* 0x0041e20000100a00 */
[----:B-1----:R-:W2:Y:S02]  /*8aa50*/  LDL.LU R20, [R1+0xb90] ;  /* 0x000b900001147983 */ /* 0x002ea40000300800 */
[----:B------:R-:W2:Y:S01]  /*8aa60*/  LDL.LU R21, [R1+0xb94] ;  /* 0x000b940001157983 */ /* 0x000ea20000300800 */
[----:B0-----:R-:W2:Y:S01]  /*8aa70*/  LDL.LU R22, [R1+0xb98] ;  /* 0x000b980001167983 */ /* 0x001ea20000300800 */
[----:B------:R-:W2:Y:S01]  /*8aa80*/  LDL.LU R23, [R1+0xb9c] ;  /* 0x000b9c0001177983 */ /* 0x000ea20000300800 */
[C---:B------:R-:W-:Y:S02]  /*8aa90*/  HMMA.16816.F32.BF16 R12, R24.reuse, R14, R8 ;  /* 0x0000000e180c723c */ /* 0x040fe40000041808 */
[----:B--2---:R-:W-:Y:S01]  /*8aaa0*/  STL.64 [R1+0x3fc0], R22 ;  /* 0x003fc01601007387 */ /* 0x004fe20000100a00 */
[----:B------:R0:W-:Y:S03]  /*8aab0*/  STL.64 [R1+0x3fb8], R20 ;  /* 0x003fb81401007387 */ /* 0x0001e60000100a00 */
[----:B0-----:R-:W2:Y:S01]  /*8aac0*/  LDL.LU R20, [R1+0xba0] ;  /* 0x000ba00001147983 */ /* 0x001ea20000300800 */
[----:B------:R-:W2:Y:S02]  /*8aad0*/  LDL.LU R21, [R1+0xba4] ;  /* 0x000ba40001157983 */ /* 0x000ea40000300800 */
[----:B------:R-:W2:Y:S02]  /*8aae0*/  LDL.LU R22, [R1+0xba8] ;  /* 0x000ba80001167983 */ /* 0x000ea40000300800 */
[----:B------:R-:W2:Y:S01]  /*8aaf0*/  LDL.LU R23, [R1+0xbac] ;  /* 0x000bac0001177983 */ /* 0x000ea20000300800 */
[----:B------:R-:W2:Y:S01]  /*8ab00*/  LDL.LU.64 R10, [R1+0x4040] ;  /* 0x00404000010a7983 */ /* 0x000ea20000300a00 */
[----:B------:R-:W2:Y:S10]  /*8ab10*/  LDL.LU.64 R8, [R1+0x4038] ;  /* 0x0040380001087983 */ /* 0x000eb40000300a00 */
[----:B------:R-:W-:Y:S02]  /*8ab20*/  STL.64 [R1+0x10b0], R12 ;  /* 0x0010b00c01007387 */ /* 0x000fe40000100a00 */
[----:B------:R0:W-:Y:S02]  /*8ab30*/  STL.64 [R1+0x10b8], R14 ;  /* 0x0010b80e01007387 */ /* 0x0001e40000100a00 */
[----:B0-----:R-:W2:Y:S02]  /*8ab40*/  LDL.LU.64 R14, [R1+0x4030] ;  /* 0x00403000010e7983 */ /* 0x001ea40000300a00 */
[C---:B--2---:R-:W-:Y:S02]  /*8ab50*/  HMMA.16816.F32.BF16 R12, R24.reuse, R14, R8 ;  /* 0x0000000e180c723c */ /* 0x044fe40000041808 */
[----:B------:R-:W3:Y:S11]  /*8ab60*/  LDL.LU.64 R10, [R1+0x4028] ;  /* 0x00402800010a7983 */ /* 0x000ef60000300a00 */
[----:B------:R-:W-:Y:S10]  /*8ab70*/  @!UPT UIADD3 URZ, URZ, URZ, URZ ;  /* 0x0000003f3f3ff290 */ /* 0x000ff4000fffe03f */
[----:B------:R-:W-:Y:S01]  /*8ab80*/  STL.64 [R1+0x10a0], R12 ;  /* 0x0010a00c01007387 */ /* 0x000fe20000100a00 */
[----:B------:R0:W-:Y:S03]  /*8ab90*/  STL.64 [R1+0x10a8], R14 ;  /* 0x0010a80e01007387 */ /* 0x0001e60000100a00 */
[----:B0-----:R-:W2:Y:S02]  /*8aba0*/  LDL.LU.64 R14, [R1+0x4020] ;  /* 0x00402000010e7983 */ /* 0x001ea40000300a00 */
[C---:B--2---:R-:W-:Y:S11]  /*8abb0*/  HMMA.16816.F32.BF16 R4, R24.reuse, R14, R4 ;  /* 0x0000000e1804723c */ /* 0x044ff60000041804 */
[----:B------:R-:W-:Y:S11]  /*8abc0*/  @!UPT UIADD3 URZ, URZ, URZ, URZ ;  /* 0x0000003f3f3ff290 */ /* 0x000ff6000fffe03f */
[----:B------:R-:W-:Y:S01]  /*8abd0*/  @!UPT UIADD3 URZ, URZ, URZ, URZ ;  /* 0x0000003f3f3ff290 */ /* 0x000fe2000fffe03f */
[----:B------:R0:W-:Y:S01]  /*8abe0*/  STL.64 [R1+0x1090], R4 ;  /* 0x0010900401007387 */ /* 0x0001e20000100a00 */
[----:B------:R1:W-:Y:S02]  /*8abf0*/  STL.64 [R1+0x1098], R6 ;  /* 0x0010980601007387 */ /* 0x0003e40000100a00 */
[----:B------:R-:W2:Y:S02]  /*8ac00*/  LDL.LU R12, [R1+0xb60] ;  /* 0x000b6000010c7983 */ /* 0x000ea40000300800 */
[----:B------:R-:W2:Y:S02]  /*8ac10*/  LDL.LU R13, [R1+0xb64] ;  /* 0x000b6400010d7983 */ /* 0x000ea40000300800 */
[----:B0-----:R-:W-:Y:S02]  /*8ac20*/  IMAD.MOV.U32 R5, RZ, RZ, R14 ;  /* 0x000000ffff057224 */ /* 0x001fe400078e000e */
[----:B------:R-:W-:Y:S01]  /*8ac30*/  IMAD.MOV.U32 R4, RZ, RZ, R15 ;  /* 0x000000ffff047224 */ /* 0x000fe200078e000f */
[----:B------:R-:W2:Y:S01]  /*8ac40*/  LDL.LU R14, [R1+0xb68] ;  /* 0x000b6800010e7983 */ /* 0x000ea20000300800 */
[----:B------:R-:W2:Y:S03]  /*8ac50*/  LDL.LU R15, [R1+0xb6c] ;  /* 0x000b6c00010f7983 */ /* 0x000ea60000300800 */
[----:B------:R-:W-:Y:S01]  /*8ac60*/  STL.64 [R1+0x3f50], R4 ;  /* 0x003f500401007387 */ /* 0x000fe20000100a00 */
[----:B-1----:R-:W2:Y:S01]  /*8ac70*/  LDL.64 R6, [R1+0x8] ;  /* 0x0000080001067983 */ /* 0x002ea20000100a00 */
[C---:B---3--:R-:W-:Y:S02]  /*8ac80*/  HMMA.16816.F32.BF16 R8, R24.reuse, R10, R16 ;  /* 0x0000000a1808723c */ /* 0x048fe40000041810 */
[----:B--2---:R0:W-:Y:S04]  /*8ac90*/  STL.64 [R1+0x3f68], R6 ;  /* 0x003f680601007387 */ /* 0x0041e80000100a00 */
[----:B0-----:R-:W2:Y:S04]  /*8aca0*/  LDL.64 R6, [R1+0x18] ;  /* 0x0000180001067983 */ /* 0x001ea80000100a00 */
[----:B--2---:R0:W-:Y:S04]  /*8acb0*/  STL.64 [R1+0x3f70], R6 ;  /* 0x003f700601007387 */ /* 0x0041e80000100a00 */
[----:B0-----:R-:W2:Y:S01]  /*8acc0*/  LDL.64 R6, [R1+0x28] ;  /* 0x0000280001067983 */ /* 0x001ea20000100a00 */
[----:B------:R-:W3:Y:S02]  /*8acd0*/  LDL.LU.64 R18, [R1+0x4018] ;  /* 0x0040180001127983 */ /* 0x000ee40000300a00 */
[----:B------:R-:W3:Y:S06]  /*8ace0*/  LDL.LU.64 R16, [R1+0x4010] ;  /* 0x0040100001107983 */ /* 0x000eec0000300a00 */
        /* <DEDUP_REMOVED lines=17> */
[----:B---3--:R-:W-:Y:S01]  /*8ae00*/  IMAD.MOV.U32 R3, RZ, RZ, R19 ;  /* 0x000000ffff037224 */ /* 0x008fe200078e0013 */
[C---:B--2---:R-:W-:Y:S11]  /*8ae10*/  HMMA.16816.F32.BF16 R8, R24.reuse, R18, R8 ;  /* 0x000000121808723c */ /* 0x044ff60000041808 */
[----:B------:R-:W-:Y:S11]  /*8ae20*/  @!UPT UIADD3 URZ, URZ, URZ, URZ ;  /* 0x0000003f3f3ff290 */ /* 0x000ff6000fffe03f */
[----:B------:R-:W-:Y:S01]  /*8ae30*/  @!UPT UIADD3 URZ, URZ, URZ, URZ ;  /* 0x0000003f3f3ff290 */ /* 0x000fe2000fffe03f */
[----:B------:R0:W-:Y:S01]  /*8ae40*/  STL.64 [R1+0x1050], R8 ;  /* 0x0010500801007387 */ /* 0x0001e20000100a00 */
[----:B------:R1:W-:Y:S02]  /*8ae50*/  STL.64 [R1+0x1058], R10 ;  /* 0x0010580a01007387 */ /* 0x0003e40000100a00 */
[----:B0-----:R-:W-:Y:S01]  /*8ae60*/  IMAD.MOV.U32 R8, RZ, RZ, R18 ;  /* 0x000000ffff087224 */ /* 0x001fe200078e0012 */
[----:B-1----:R-:W2:Y:S01]  /*8ae70*/  LDL.LU.64 R10, [R1+0x3fd0] ;  /* 0x003fd000010a7983 */ /* 0x002ea20000300a00 */
        /* <DEDUP_REMOVED lines=15> */
[----:B---3--:R-:W-:Y:S01]  /*8af70*/  HMMA.16816.F32.BF16 R24, R24, R22, R16 ;  /* 0x000000161818723c */ /* 0x008fe20000041810 */
        /* <DEDUP_REMOVED lines=17> */
[----:B------:R0:W-:Y:S01]  /*8b090*/  STL.64 [R1+0x3e88], R22 ;  /* 0x003e881601007387 */ /* 0x0001e20000100a00 */
[----:B------:R-:W3:Y:S02]  /*8b0a0*/  LDL.LU R20, [R1+0xb40] ;  /* 0x000b400001147983 */ /* 0x000ee40000300800 */
[----:B------:R-:W3:Y:S01]  /*8b0b0*/  LDL.LU R21, [R1+0xb44] ;  /* 0x000b440001157983 */ /* 0x000ee20000300800 */
[----:B0-----:R-:W3:Y:S01]  /*8b0c0*/  LDL.LU R22, [R1+0xb48] ;  /* 0x000b480001167983 */ /* 0x001ee20000300800 */
[----:B------:R-:W3:Y:S07]  /*8b0d0*/  LDL.LU R23, [R1+0xb4c] ;  /* 0x000b4c0001177983 */ /* 0x000eee0000300800 */
[----:B------:R0:W-:Y:S02]  /*8b0e0*/  STL.64 [R1+0x1020], R12 ;  /* 0x0010200c01007387 */ /* 0x0001e40000100a00 */
[----:B------:R1:W-:Y:S02]  /*8b0f0*/  STL.64 [R1+0x1028], R14 ;  /* 0x0010280e01007387 */ /* 0x0003e40000100a00 */
[----:B0-----:R-:W-:Y:S01]  /*8b100*/  IMAD.MOV.U32 R13, RZ, RZ, R6 ;  /* 0x000000ffff0d7224 */ /* 0x001fe200078e0006 */
[----:B-1----:R-:W2:Y:S01]  /*8b110*/  LDL.LU.64 R14, [R1+0x3f80] ;  /* 0x003f8000010e7983 */ /* 0x002ea20000300a00 */
[----:B------:R-:W2:Y:S02]  /*8b120*/  LDL.LU R12, [R1+0x3f78] ;  /* 0x003f7800010c7983 */ /* 0x000ea40000300800 */
[----:B------:R-:W3:Y:S02]  /*8b130*/  LDL.LU.64 R6, [R1+0x3f70] ;  /* 0x003f700001067983 */ /* 0x000ee40000300a00 */
[C---:B---3--:R-:W-:Y:S11]  /*8b140*/  HMMA.16816.F32.BF16 R20, R16.reuse, R6, R20 ;  /* 0x000000061014723c */ /* 0x048ff60000041814 */
[----:B------:R-:W-:Y:S11]  /*8b150*/  @!UPT UIADD3 URZ, URZ, URZ, URZ ;  /* 0x0000003f3f3ff290 */ /* 0x000ff6000fffe03f */
[----:B------:R-:W-:Y:S01]  /*8b160*/  @!UPT UIADD3 URZ, URZ, URZ, URZ ;  /* 0x0000003f3f3ff290 */ /* 0x000fe2000fffe03f */
[----:B------:R0:W-:Y:S01]  /*8b170*/  STL.64 [R1+0x1010], R20 ;  /* 0x0010101401007387 */ /* 0x0001e20000100a00 */
[----:B------:R-:W-:Y:S02]  /*8b180*/  STL.64 [R1+0x1018], R22 ;  /* 0x0010181601007387 */ /* 0x000fe40000100a00 */
[----:B0-----:R-:W-:Y:S02]  /*8b190*/  IMAD.MOV.U32 R21, RZ, RZ, R6 ;  /* 0x000000ffff157224 */ /* 0x001fe400078e0006 */
[----:B------:R-:W-:Y:S02]  /*8b1a0*/  IMAD.MOV.U32 R20, RZ, RZ, R7 ;  /* 0x000000ffff147224 */ /* 0x000fe400078e0007 */
        /* <DEDUP_REMOVED lines=10> */
[----:B------:R-:W3:Y:S04]  /*8b250*/  LDL.LU.64 R4, [R1+0x3f50] ;  /* 0x003f500001047983 */ /* 0x000ee80000300a00 */
[----:B------:R-:W-:Y:S01]  /*8b260*/  STL.64 [R1+0x3ed8], R22 ;  /* 0x003ed81601007387 */ /* 0x000fe20000100a00 */
[----:B------:R0:W-:Y:S03]  /*8b270*/  STL.64 [R1+0x3ed0], R20 ;  /* 0x003ed01401007387 */ /* 0x0001e60000100a00 */
        /* <DEDUP_REMOVED lines=9> */
[----:B--2---:R0:W-:Y:S01]  /*8b310*/  STL.64 [R1+0x3ee8], R22 ;  /* 0x003ee81601007387 */ /* 0x0041e20000100a00 */
[----:B---3--:R-:W-:Y:S03]  /*8b320*/  STL.64 [R1+0x3ee0], R20 ;  /* 0x003ee01401007387 */ /* 0x008fe60000100a00 */
[----:B0-----:R-:W2:Y:S04]  /*8b330*/  LDL.64 R22, [R1+0x98] ;  /* 0x0000980001167983 */ /* 0x001ea80000100a00 */
[----:B--2---:R0:W-:Y:S04]  /*8b340*/  STL.64 [R1+0x3ef8], R22 ;  /* 0x003ef81601007387 */ /* 0x0041e80000100a00 */
[----:B0-----:R-:W2:Y:S04]  /*8b350*/  LDL.64 R22, [R1+0xa8] ;  /* 0x0000a80001167983 */ /* 0x001ea80000100a00 */
[----:B--2---:R0:W-:Y:S02]  /*8b360*/  STL.64 [R1+0x3f00], R22 ;  /* 0x003f001601007387 */ /* 0x0041e40000100a00 */
        /* <DEDUP_REMOVED lines=10> */
[----:B------:R0:W-:Y:S04]  /*8b410*/  STL.64 [R1+0x3f18], R22 ;  /* 0x003f181601007387 */ /* 0x0001e80000100a00 */
[----:B0-----:R-:W2:Y:S04]  /*8b420*/  LDL.64 R22, [R1+0xc8] ;  /* 0x0000c80001167983 */ /* 0x001ea80000100a00 */
[----:B--2---:R0:W-:Y:S04]  /*8b430*/  STL.64 [R1+0x3f30], R22 ;  /* 0x003f301601007387 */ /* 0x0041e80000100a00 */
[----:B0-----:R-:W2:Y:S01]  /*8b440*/  LDL.64 R22, [R1+0x38] ;  /* 0x0000380001167983 */ /* 0x001ea20000100a00 */
[----:B------:R-:W-:Y:S02]  /*8b450*/  STL.64 [R1+0x3eb0], R14 ;  /* 0x003eb00e01007387 */ /* 0x000fe40000100a00 */
[----:B------:R0:W-:Y:S02]  /*8b460*/  STL [R1+0x3ea8], R12 ;  /* 0x003ea80c01007387 */ /* 0x0001e40000100800 */
[----:B------:R1:W-:Y:S01]  /*8b470*/  STL [R1+0x3ef0], R13 ;  /* 0x003ef00d01007387 */ /* 0x0003e20000100800 */
[----:B0-----:R-:W2:Y:S01]  /*8b480*/  LDL.LU R12, [R1+0xa80] ;  /* 0x000a8000010c7983 */ /* 0x001ea20000300800 */
[----:B-1----:R-:W2:Y:S02]  /*8b490*/  LDL.LU R13, [R1+0xa84] ;  /* 0x000a8400010d7983 */ /* 0x002ea40000300800 */
        /* <DEDUP_REMOVED lines=66> */
[----:B------:R-:W-:Y:S02]  /*8b8c0*/  STL.64 [R1+0x12a8], R26 ;  /* 0x0012a81a01007387 */ /* 0x000fe40000100a00 */
[----:B0-----:R-:W-:Y:S02]  /*8b8d0*/  IMAD.MOV.U32 R25, RZ, RZ, R22 ;  /* 0x000000ffff197224 */ /* 0x001fe400078e0016 */
[----:B------:R-:W-:Y:S02]  /*8b8e0*/  IMAD.MOV.U32 R24, RZ, RZ, R23 ;  /* 0x000000ffff187224 */ /* 0x000fe400078e0017 */
[----:B------:R-:W3:Y:S03]  /*8b8f0*/  LDL.LU.64 R22, [R1+0x3ef8] ;  /* 0x003ef80001167983 */ /* 0x000ee60000300a00 */
[----:B------:R0:W-:Y:S02]  /*8b900*/  STL.64 [R1+0x3db8], R24 ;  /* 0x003db81801007387 */ /* 0x0001e40000100a00 */
[----:B0-----:R-:W2:Y:S01]  /*8b910*/  LDL.LU R24, [R1+0x320] ;  /* 0x0003200001187983 */ /* 0x001ea20000300800 */
[----:B------:R-:W2:Y:S02]  /*8b920*/  LDL.LU R25, [R1+0x324] ;  /* 0x0003240001197983 */ /* 0x000ea40000300800 */
[----:B------:R-:W2:Y:S02]  /*8b930*/  LDL.LU R26, [R1+0x328] ;  /* 0x00032800011a7983 */ /* 0x000ea40000300800 */
[----:B------:R-:W2:Y:S01]  /*8b940*/  LDL.LU R27, [R1+0x32c] ;  /* 0x00032c00011b7983 */ /* 0x000ea20000300800 */
[----:B---3--:R-:W-:Y:S01]  /*8b950*/  HMMA.16816.F32.BF16 R12, R16, R22, R12 ;  /* 0x00000016100c723c */ /* 0x008fe2000004180c */
[----:B--2---:R0:W-:Y:S01]  /*8b960*/  STL.64 [R1+0x3dc8], R26 ;  /* 0x003dc81a01007387 */ /* 0x0041e20000100a00 */
[----:B------:R-:W-:Y:S02]  /*8b970*/  STL.64 [R1+0x3dc0], R24 ;  /* 0x003dc01801007387 */ /* 0x000fe40000100a00 */
[----:B0-----:R-:W-:-:S02]  /*8b980*/  IMAD.MOV.U32 R26, RZ, RZ, R11 ;  /* 0x000000ffff1a7224 */ /* 0x001fc400078e000b */
[----:B------:R-:W-:-:S05]  /*8b990*/  IMAD.MOV.U32 R27, RZ, RZ, R10 ;  /* 0x000000ffff1b7224 */ /* 0x000fca00078e000a */
[----:B------:R0:W-:Y:S11]  /*8b9a0*/  STL.64 [R1+0x3dd8], R26 ;  /* 0x003dd81a01007387 */ /* 0x0001f60000100a00 */
[----:B------:R-:W-:Y:S01]  /*8b9b0*/  @!UPT UIADD3 URZ, URZ, URZ, URZ ;  /* 0x0000003f3f3ff290 */ /* 0x000fe2000fffe03f */
[----:B------:R1:W-:Y:S02]  /*8b9c0*/  STL.64 [R1+0x1290], R12 ;  /* 0x0012900c01007387 */ /* 0x0003e40000100a00 */
[----:B------:R-:W-:Y:S02]  /*8b9d0*/  STL.64 [R1+0x1298], R14 ;  /* 0x0012980e01007387 */ /* 0x000fe40000100a00 */
[----:B0-----:R-:W-:Y:S02]  /*8b9e0*/  IMAD.MOV.U32 R26, RZ, RZ, R5 ;  /* 0x000000ffff1a7224 */ /* 0x001fe400078e0005 */
[----:B------:R-:W-:Y:S02]  /*8b9f0*/  IMAD.MOV.U32 R27, RZ, RZ, R4 ;  /* 0x000000ffff1b7224 */ /* 0x000fe400078e0004 */
[----:B------:R-:W-:Y:S02]  /*8ba00*/  IMAD.MOV.U32 R5, RZ, RZ, R22 ;  /* 0x000000ffff057224 */ /* 0x000fe400078e0016 */
[----:B------:R-:W-:Y:S01]  /*8ba10*/  IMAD.MOV.U32 R4, RZ, RZ, R23 ;  /* 0x000000ffff047224 */ /* 0x000fe200078e0017 */
[----:B-1----:R-:W2:Y:S01]  /*8ba20*/  LDL.LU R13, [R1+0x3ef0] ;  /* 0x003ef000010d7983 */ /* 0x002ea20000300800 */
[----:B------:R-:W3:Y:S02]  /*8ba30*/  LDL.LU.64 R22, [R1+0x3ee8] ;  /* 0x003ee80001167983 */ /* 0x000ee40000300a00 */
[----:B------:R-:W3:Y:S02]  /*8ba40*/  LDL.LU.64 R20, [R1+0x3ee0] ;  /* 0x003ee00001147983 */ /* 0x000ee40000300a00 */
[----:B------:R0:W-:Y:S01]  /*8ba50*/  STL.64 [R1+0x3e08], R6 ;  /* 0x003e080601007387 */ /* 0x0001e20000100a00 */
[----:B------:R-:W-:Y:S04]  /*8ba60*/  STL.64 [R1+0x3e00], R4 ;  /* 0x003e000401007387 */ /* 0x000fe80000100a00 */
[----:B0-----:R-:W3:Y:S02]  /*8ba70*/  LDL.64 R6, [R1+0x88] ;  /* 0x0000880001067983 */ /* 0x001ee40000100a00 */
[----:B---3--:R-:W-:Y:S01]  /*8ba80*/  HMMA.16816.F32.BF16 R20, R16, R6, R20 ;  /* 0x000000061014723c */ /* 0x008fe20000041814 */
[----:B------:R-:W-:-:S02]  /*8ba90*/  IMAD.MOV.U32 R25, RZ, RZ, R6 ;  /* 0x000000ffff197224 */ /* 0x000fc400078e0006 */
[----:B------:R-:W-:Y:S11]  /*8baa0*/  IMAD.MOV.U32 R24, RZ, RZ, R7 ;  /* 0x000000ffff187224 */ /* 0x000ff600078e0007 */
[----:B------:R-:W-:Y:S09]  /*8bab0*/  @!UPT UIADD3 URZ, URZ, URZ, URZ ;  /* 0x0000003f3f3ff290 */ /* 0x000ff2000fffe03f */
[----:B------:R-:W-:Y:S01]  /*8bac0*/  STL.64 [R1+0x1280], R20 ;  /* 0x0012801401007387 */ /* 0x000fe20000100a00 */
[----:B------:R0:W-:Y:S03]  /*8bad0*/  STL.64 [R1+0x1288], R22 ;  /* 0x0012881601007387 */ /* 0x0001e60000100a00 */
[----:B0-----:R-:W3:Y:S01]  /*8bae0*/  LDL.LU.64 R22, [R1+0x3ed8] ;  /* 0x003ed80001167983 */ /* 0x001ee20000300a00 */
        /* <DEDUP_REMOVED lines=11> */
[----:B--2---:R3:W-:Y:S01]  /*8bba0*/  STL.64 [R1+0x3e28], R6 ;  /* 0x003e280601007387 */ /* 0x0047e20000100a00 */
[----:B------:R-:W-:Y:S02]  /*8bbb0*/  STL.64 [R1+0x3e20], R4 ;  /* 0x003e200401007387 */ /* 0x000fe40000100a00 */
[----:B---3--:R-:W-:-:S02]  /*8bbc0*/  IMAD.MOV.U32 R6, RZ, RZ, R23 ;  /* 0x000000ffff067224 */ /* 0x008fc400078e0017 */
[----:B------:R-:W-:-:S05]  /*8bbd0*/  IMAD.MOV.U32 R7, RZ, RZ, R22 ;  /* 0x000000ffff077224 */ /* 0x000fca00078e0016 */
[----:B------:R0:W-:Y:S01]  /*8bbe0*/  STL.64 [R1+0x3e40], R6 ;  /* 0x003e400601007387 */ /* 0x0001e20000100a00 */
[----:B------:R-:W2:Y:S02]  /*8bbf0*/  LDL.64 R22, [R1+0x58] ;  /* 0x0000580001167983 */ /* 0x000ea40000100a00 */
[----:B0-----:R-:W-:Y:S02]  /*8bc00*/  IMAD.MOV.U32 R6, RZ, RZ, R21 ;  /* 0x000000ffff067224 */ /* 0x001fe400078e0015 */
[----:B------:R-:W-:Y:S01]  /*8bc10*/  IMAD.MOV.U32 R7, RZ, RZ, R20 ;  /* 0x000000ffff077224 */ /* 0x000fe200078e0014 */
[----:B--2---:R-:W-:Y:S04]  /*8bc20*/  STL.64 [R1+0x3eb8], R22 ;  /* 0x003eb81601007387 */ /* 0x004fe80000100a00 */
[----:B------:R-:W-:Y:S02]  /*8bc30*/  STL.64 [R1+0x3e58], R6 ;  /* 0x003e580601007387 */ /* 0x000fe40000100a00 */
[----:B------:R-:W-:Y:S02]  /*8bc40*/  STL.64 [R1+0x3df8], R26 ;  /* 0x003df81a01007387 */ /* 0x000fe40000100a00 */
[----:B------:R0:W-:Y:S02]  /*8bc50*/  STL.64 [R1+0x3df0], R24 ;  /* 0x003df01801007387 */ /* 0x0001e40000100a00 */
[----:B0-----:R-:W2:Y:S01]  /*8bc60*/  LDL.LU R24, [R1+0x350] ;  /* 0x0003500001187983 */ /* 0x001ea20000300800 */
[----:B------:R-:W2:Y:S02]  /*8bc70*/  LDL.LU R25, [R1+0x354] ;  /* 0x0003540001197983 */ /* 0x000ea40000300800 */
[----:B------:R-:W3:Y:S02]  /*8bc80*/  LDL.LU R26, [R1+0x358] ;  /* 0x00035800011a7983 */ /* 0x000ee40000300800 */
[----:B------:R-:W3:Y:S02]  /*8bc90*/  LDL.LU R27, [R1+0x35c] ;  /* 0x00035c00011b7983 */ /* 0x000ee40000300800 */
[----:B------:R-:W-:Y:S01]  /*8bca0*/  IMAD.MOV.U32 R6, RZ, RZ, R13 ;  /* 0x000000ffff067224 */ /* 0x000fe200078e000d */
[----:B------:R-:W2:Y:S01]  /*8bcb0*/  LDL.LU R12, [R1+0xa50] ;  /* 0x000a5000010c7983 */ /* 0x000ea20000300800 */
[----:B------:R-:W2:Y:S02]  /*8bcc0*/  LDL.LU R13, [R1+0xa54] ;  /* 0x000a5400010d7983 */ /* 0x000ea40000300800 */
[----:B------:R-:W2:Y:S02]  /*8bcd0*/  LDL.LU R14, [R1+0xa58] ;  /* 0x000a5800010e7983 */ /* 0x000ea40000300800 */
[----:B------:R-:W2:Y:S02]  /*8bce0*/  LDL.LU R15, [R1+0xa5c] ;  /* 0x000a5c00010f7983 */ /* 0x000ea40000300800 */
[----:B------:R-:W-:Y:S01]  /*8bcf0*/  IMAD.MOV.U32 R7, RZ, RZ, R9 ;  /* 0x000000ffff077224 */ /* 0x000fe200078e0009 */
[----:B--2---:R-:W-:Y:S01]  /*8bd00*/  STL.64 [R1+0x3ec8], R14 ;  /* 0x003ec80e01007387 */ /* 0x004fe20000100a00 */
[----:B------:R0:W-:Y:S03]  /*8bd10*/  STL.64 [R1+0x3ec0], R12 ;  /* 0x003ec00c01007387 */ /* 0x0001e60000100a00 */
[----:B0-----:R-:W2:Y:S01]  /*8bd20*/  LDL.LU R12, [R1+0xa60] ;  /* 0x000a6000010c7983 */ /* 0x001ea20000300800 */
[----:B------:R-:W2:Y:S02]  /*8bd30*/  LDL.LU R13, [R1+0xa64] ;  /* 0x000a6400010d7983 */ /* 0x000ea40000300800 */
[----:B------:R-:W2:Y:S02]  /*8bd40*/  LDL.LU R14, [R1+0xa68] ;  /* 0x000a6800010e7983 */ /* 0x000ea40000300800 */
[----:B------:R-:W2:Y:S01]  /*8bd50*/  LDL.LU R15, [R1+0xa6c] ;  /* 0x000a6c00010f7983 */ /* 0x000ea20000300800 */
[----:B------:R-:W2:Y:S01]  /*8bd60*/  LDL.64 R10, [R1+0x68] ;  /* 0x00006800010a7983 */ /* 0x000ea20000100a00 */
        /* <DEDUP_REMOVED lines=36> */
[----:B0-----:R-:W2:Y:S01]  /*8bfb0*/  LDL.LU.64 R22, [R1+0x3eb8] ;  /* 0x003eb80001167983 */ /* 0x001ea20000300a00 */
[----:B------:R-:W-:Y:S01]  /*8bfc0*/  IMAD.MOV.U32 R9, RZ, RZ, R11 ;  /* 0x000000ffff097224 */ /* 0x000fe200078e000b */
[C---:B---3--:R-:W-:Y:S08]  /*8bfd0*/  HMMA.16816.F32.BF16 R12, R16.reuse, R10, R12 ;  /* 0x0000000a100c723c */ /* 0x048ff0000004180c */
[C---:B--2---:R-:W-:Y:S01]  /*8bfe0*/  HMMA.16816.F32.BF16 R4, R16.reuse, R22, R4 ;  /* 0x000000161004723c */ /* 0x044fe20000041804 */
[----:B------:R-:W-:Y:S11]  /*8bff0*/  IMAD.MOV.U32 R8, RZ, RZ, R22 ;  /* 0x000000ffff087224 */ /* 0x000ff600078e0016 */
[----:B------:R-:W-:Y:S03]  /*8c000*/  @!UPT UIADD3 URZ, URZ, URZ, URZ ;  /* 0x0000003f3f3ff290 */ /* 0x000fe6000fffe03f */
[----:B------:R0:W-:Y:S01]  /*8c010*/  STL.64 [R1+0x1260], R12 ;  /* 0x0012600c01007387 */ /* 0x0001e20000100a00 */
[----:B------:R1:W-:Y:S02]  /*8c020*/  STL.64 [R1+0x1268], R14 ;  /* 0x0012680e01007387 */ /* 0x0003e40000100a00 */
[----:B------:R-:W-:Y:S02]  /*8c030*/  IMAD.MOV.U32 R3, RZ, RZ, R23 ;  /* 0x000000ffff037224 */ /* 0x000fe400078e0017 */
[----:B0-----:R-:W-:Y:S01]  /*8c040*/  IMAD.MOV.U32 R13, RZ, RZ, R10 ;  /* 0x000000ffff0d7224 */ /* 0x001fe200078e000a */
[----:B-1----:R-:W2:Y:S01]  /*8c050*/  LDL.LU.64 R14, [R1+0x3eb0] ;  /* 0x003eb000010e7983 */ /* 0x002ea20000300a00 */
[----:B------:R-:W3:Y:S02]  /*8c060*/  LDL.LU R12, [R1+0x3ea8] ;  /* 0x003ea800010c7983 */ /* 0x000ee40000300800 */
[----:B------:R-:W2:Y:S02]  /*8c070*/  LDL.LU.64 R10, [R1+0x3ea0] ;  /* 0x003ea000010a7983 */ /* 0x000ea40000300a00 */
[----:B------:R-:W-:Y:S01]  /*8c080*/  STL.64 [R1+0x1250], R4 ;  /* 0x0012500401007387 */ /* 0x000fe20000100a00 */
[----:B------:R0:W-:Y:S04]  /*8c090*/  STL.64 [R1+0x1258], R6 ;  /* 0x0012580601007387 */ /* 0x0001e80000100a00 */
[----:B0-----:R-:W2:Y:S01]  /*8c0a0*/  LDL.LU.64 R6, [R1+0x3e98] ;  /* 0x003e980001067983 */ /* 0x001ea20000300a00 */
[----:B------:R-:W2:Y:S02]  /*8c0b0*/  LDL.LU.64 R4, [R1+0x3e90] ;  /* 0x003e900001047983 */ /* 0x000ea40000300a00 */
[----:B------:R-:W2:Y:S02]  /*8c0c0*/  LDL.LU.64 R22, [R1+0x3e88] ;  /* 0x003e880001167983 */ /* 0x000ea40000300a00 */
[----:B--2---:R-:W-:Y:S01]  /*8c0d0*/  HMMA.16816.F32.BF16 R16, R16, R22, R4 ;  /* 0x000000161010723c */ /* 0x004fe20000041804 */
[----:B------:R-:W2:Y:S01]  /*8c0e0*/  LDL.LU.64 R6, [R1+0x3e80] ;  /* 0x003e800001067983 */ /* 0x000ea20000300a00 */
[----:B------:R-:W-:-:S02]  /*8c0f0*/  IMAD.MOV.U32 R29, RZ, RZ, R22 ;  /* 0x000000ffff1d7224 */ /* 0x000fc400078e0016 */
[----:B------:R-:W-:Y:S11]  /*8c100*/  IMAD.MOV.U32 R28, RZ, RZ, R23 ;  /* 0x000000ffff1c7224 */ /* 0x000ff600078e0017 */
[----:B------:R-:W-:Y:S08]  /*8c110*/  @!UPT UIADD3 URZ, URZ, URZ, URZ ;  /* 0x0000003f3f3ff290 */ /* 0x000ff0000fffe03f */
[----:B------:R-:W-:Y:S01]  /*8c120*/  STL.64 [R1+0xfb0], R16 ;  /* 0x000fb01001007387 */ /* 0x000fe20000100a00 */
[----:B------:R0:W-:Y:S02]  /*8c130*/  STL.64 [R1+0xfb8], R18 ;  /* 0x000fb81201007387 */ /* 0x0001e40000100a00 */
[----:B------:R-:W2:Y:S02]  /*8c140*/  LDL.LU.64 R22, [R1+0x3e78] ;  /* 0x003e780001167983 */ /* 0x000ea40000300a00 */
[----:B------:R-:W2:Y:S01]  /*8c150*/  LDL.LU.64 R20, [R1+0x3e70] ;  /* 0x003e700001147983 */ /* 0x000ea20000300a00 */
[----:B0-----:R-:W2:Y:S04]  /*8c160*/  LDL.64 R18, [R1+0xb8] ;  /* 0x0000b80001127983 */ /* 0x001ea80000100a00 */
[----:B--2---:R0:W-:Y:S01]  /*8c170*/  STL.64 [R1+0x3dd0], R18 ;  /* 0x003dd01201007387 */ /* 0x0041e20000100a00 */
[----:B------:R-:W2:Y:S02]  /*8c180*/  LDL.LU R16, [R1+0x330] ;  /* 0x0003300001107983 */ /* 0x000ea40000300800 */
        /* <DEDUP_REMOVED lines=38> */
[----:B---3--:R-:W-:Y:S01]  /*8c3f0*/  STL [R1+0x3d70], R12 ;  /* 0x003d700c01007387 */ /* 0x008fe20000100800 */
[C---:B--2---:R-:W-:Y:S11]  /*8c400*/  HMMA.16816.F32.BF16 R4, R20.reuse, R10, R4 ;  /* 0x0000000a1404723c */ /* 0x044ff60000041804 */
        /* <DEDUP_REMOVED lines=12> */
[----:B0-----:R-:W2:Y:S01]  /*8c4d0*/  LDL.LU.64 R26, [R1+0x3df8] ;  /* 0x003df800011a7983 */ /* 0x001ea20000300a00 */
[----:B------:R-:W2:Y:S02]  /*8c4e0*/  LDL.LU.64 R24, [R1+0x3df0] ;  /* 0x003df00001187983 */ /* 0x000ea40000300a00 */
[----:B--2---:R-:W-:Y:S02]  /*8c4f0*/  IMAD.MOV.U32 R10, RZ, RZ, R25 ;  /* 0x000000ffff0a7224 */ /* 0x004fe400078e0019 */
[----:B------:R-:W-:Y:S02]  /*8c500*/  IMAD.MOV.U32 R11, RZ, RZ, R24 ;  /* 0x000000ffff0b7224 */ /* 0x000fe400078e0018 */
[C---:B------:R-:W-:Y:S03]  /*8c510*/  HMMA.16816.F32.BF16 R24, R20.reuse, R26, R16 ;  /* 0x0000001a1418723c */ /* 0x040fe60000041810 */
[----:B------:R-:W-:Y:S01]  /*8c520*/  STL.64 [R1+0x3d88], R10 ;  /* 0x003d880a01007387 */ /* 0x000fe20000100a00 */
[----:B------:R-:W2:Y:S02]  /*8c530*/  LDL.LU.64 R18, [R1+0x3de8] ;  /* 0x003de80001127983 */ /* 0x000ea40000300a00 */
[----:B------:R-:W2:Y:S11]  /*8c540*/  LDL.LU.64 R16, [R1+0x3de0] ;  /* 0x003de00001107983 */ /* 0x000eb60000300a00 */
[----:B------:R-:W-:Y:S06]  /*8c550*/  @!UPT UIADD3 URZ, URZ, URZ, URZ ;  /* 0x0000003f3f3ff290 */ /* 0x000fec000fffe03f */
[----:B------:R-:W-:Y:S01]  /*8c560*/  STL.64 [R1+0x11e0], R24 ;  /* 0x0011e01801007387 */ /* 0x000fe20000100a00 */
[----:B------:R0:W-:Y:S03]  /*8c570*/  STL.64 [R1+0x11e8], R26 ;  /* 0x0011e81a01007387 */ /* 0x0001e60000100a00 */
[----:B0-----:R-:W2:Y:S02]  /*8c580*/  LDL.LU.64 R26, [R1+0x3dd8] ;  /* 0x003dd800011a7983 */ /* 0x001ea40000300a00 */
[----:B--2---:R-:W-:Y:S02]  /*8c590*/  HMMA.16816.F32.BF16 R24, R20, R26, R16 ;  /* 0x0000001a1418723c */ /* 0x004fe40000041810 */
[----:B------:R-:W2:Y:S11]  /*8c5a0*/  LDL.LU.64 R18, [R1+0x3dd0] ;  /* 0x003dd00001127983 */ /* 0x000eb60000300a00 */
[----:B------:R-:W-:Y:S10]  /*8c5b0*/  @!UPT UIADD3 URZ, URZ, URZ, URZ ;  /* 0x0000003f3f3ff290 */ /* 0x000ff4000fffe03f */
[----:B------:R-:W-:Y:S01]  /*8c5c0*/  STL.64 [R1+0x11d0], R24 ;  /* 0x0011d01801007387 */ /* 0x000fe20000100a00 */
[----:B------:R0:W-:Y:S03]  /*8c5d0*/  STL.64 [R1+0x11d8], R26 ;  /* 0x0011d81a01007387 */ /* 0x0001e60000100a00 */
[----:B0-----:R-:W2:Y:S01]  /*8c5e0*/  LDL.LU.64 R26, [R1+0x3dc8] ;  /* 0x003dc800011a7983 */ /* 0x001ea20000300a00 */
[----:B------:R-:W2:Y:S02]  /*8c5f0*/  LDL.LU.64 R24, [R1+0x3dc0] ;  /* 0x003dc00001187983 */ /* 0x000ea40000300a00 */
[----:B---3--:R-:W-:Y:S02]  /*8c600*/  IMAD.MOV.U32 R10, RZ, RZ, R5 ;  /* 0x000000ffff0a7224 */ /* 0x008fe400078e0005 */
[----:B------:R-:W-:-:S05]  /*8c610*/  IMAD.MOV.U32 R11, RZ, RZ, R4 ;  /* 0x000000ffff0b7224 */ /* 0x000fca00078e0004 */
[----:B------:R-:W-:Y:S01]  /*8c620*/  STL.64 [R1+0x3da0], R10 ;  /* 0x003da00a01007387 */ /* 0x000fe20000100a00 */
[----:B--2---:R-:W-:Y:S11]  /*8c630*/  HMMA.16816.F32.BF16 R24, R20, R18, R24 ;  /* 0x000000121418723c */ /* 0x004ff60000041818 */
[----:B------:R-:W-:Y:S11]  /*8c640*/  @!UPT UIADD3 URZ, URZ, URZ, URZ ;  /* 0x0000003f3f3ff290 */ /* 0x000ff6000fffe03f */
[----:B------:R-:W-:Y:S01]  /*8c650*/  @!UPT UIADD3 URZ, URZ, URZ, URZ ;  /* 0x0000003f3f3ff290 */ /* 0x000fe2000fffe03f */
[----:B------:R0:W-:Y:S01]  /*8c660*/  STL.64 [R1+0x11c0], R24 ;  /* 0x0011c01801007387 */ /* 0x0001e20000100a00 */
[----:B------:R1:W-:Y:S03]  /*8c670*/  STL.64 [R1+0x11c8], R26 ;  /* 0x0011c81a01007387 */ /* 0x0003e60000100a00 */
[----:B0-----:R-:W2:Y:S01]  /*8c680*/  LDL.LU.64 R24, [R1+0x3db8] ;  /* 0x003db80001187983 */ /* 0x001ea20000300a00 */
[----:B------:R-:W-:Y:S02]  /*8c690*/  IMAD.MOV.U32 R5, RZ, RZ, R18 ;  /* 0x000000ffff057224 */ /* 0x000fe400078e0012 */
[----:B------:R-:W-:Y:S02]  /*8c6a0*/  IMAD.MOV.U32 R4, RZ, RZ, R19 ;  /* 0x000000ffff047224 */ /* 0x000fe400078e0013 */
[----:B--2---:R-:W-:Y:S02]  /*8c6b0*/  IMAD.MOV.U32 R11, RZ, RZ, R24 ;  /* 0x000000ffff0b7224 */ /* 0x004fe400078e0018 */
[----:B------:R-:W-:Y:S01]  /*8c6c0*/  IMAD.MOV.U32 R10, RZ, RZ, R25 ;  /* 0x000000ffff0a7224 */ /* 0x000fe200078e0019 */
[----:B------:R-:W2:Y:S01]  /*8c6d0*/  LDL.LU R24, [R1+0x2c0] ;  /* 0x0002c00001187983 */ /* 0x000ea20000300800 */
[----:B------:R-:W2:Y:S02]  /*8c6e0*/  LDL.LU R25, [R1+0x2c4] ;  /* 0x0002c40001197983 */ /* 0x000ea40000300800 */
[----:B-1----:R-:W3:Y:S02]  /*8c6f0*/  LDL.LU R26, [R1+0x2c8] ;  /* 0x0002c800011a7983 */ /* 0x002ee40000300800 */
[----:B------:R-:W3:Y:S02]  /*8c700*/  LDL.LU R27, [R1+0x2cc] ;  /* 0x0002cc00011b7983 */ /* 0x000ee40000300800 */
[----:B------:R-:W-:-:S02]  /*8c710*/  IMAD.MOV.U32 R18, RZ, RZ, R13 ;  /* 0x000000ffff127224 */ /* 0x000fc400078e000d */
[----:B------:R-:W-:-:S05]  /*8c720*/  IMAD.MOV.U32 R19, RZ, RZ, R9 ;  /* 0x000000ffff137224 */ /* 0x000fca00078e0009 */
[----:B------:R0:W-:Y:S04]  /*8c730*/  STL.64 [R1+0x3d80], R18 ;  /* 0x003d801201007387 */ /* 0x0001e80000100a00 */
[----:B---3--:R-:W-:Y:S01]  /*8c740*/  STL.64 [R1+0x3d50], R26 ;  /* 0x003d501a01007387 */ /* 0x008fe20000100a00 */
[----:B--2---:R-:W-:Y:S02]  /*8c750*/  STL.64 [R1+0x3d48], R24 ;  /* 0x003d481801007387 */ /* 0x004fe40000100a00 */
[----:B------:R-:W2:Y:S02]  /*8c760*/  LDL.LU R16, [R1+0x2e0] ;  /* 0x0002e00001107983 */ /* 0x000ea40000300800 */
[----:B------:R-:W2:Y:S01]  /*8c770*/  LDL.LU R17, [R1+0x2e4] ;  /* 0x0002e40001117983 */ /* 0x000ea20000300800 */
[----:B0-----:R-:W3:Y:S01]  /*8c780*/  LDL.LU R18, [R1+0x2e8] ;  /* 0x0002e80001127983 */ /* 0x001ee20000300800 */
[----:B------:R-:W3:Y:S03]  /*8c790*/  LDL.LU R19, [R1+0x2ec] ;  /* 0x0002ec0001137983 */ /* 0x000ee60000300800 */
        /* <DEDUP_REMOVED lines=12> */
[----:B------:R-:W-:-:S02]  /*8c860*/  IMAD.MOV.U32 R26, RZ, RZ, R8 ;  /* 0x000000ffff1a7224 */ /* 0x000fc400078e0008 */
[----:B------:R-:W-:Y:S01]  /*8c870*/  IMAD.MOV.U32 R27, RZ, RZ, R3 ;  /* 0x000000ffff1b7224 */ /* 0x000fe200078e0003 */
[----:B------:R-:W3:Y:S04]  /*8c880*/  LDL.64 R14, [R1+0x78] ;  /* 0x00007800010e7983 */ /* 0x000ee80000100a00 */
[----:B------:R0:W-:Y:S01]  /*8c890*/  STL.64 [R1+0x3d68], R26 ;  /* 0x003d681a01007387 */ /* 0x0001e20000100a00 */
[----:B------:R-:W3:Y:S02]  /*8c8a0*/  LDL.LU R24, [R1+0x2d0] ;  /* 0x0002d00001187983 */ /* 0x000ee40000300800 */
[----:B------:R-:W3:Y:S01]  /*8c8b0*/  LDL.LU R25, [R1+0x2d4] ;  /* 0x0002d40001197983 */ /* 0x000ee20000300800 */
[----:B0-----:R-:W3:Y:S01]  /*8c8c0*/  LDL.LU R26, [R1+0x2d8] ;  /* 0x0002d800011a7983 */ /* 0x001ee20000300800 */
[----:B------:R-:W3:Y:S02]  /*8c8d0*/  LDL.LU R27, [R1+0x2dc] ;  /* 0x0002dc00011b7983 */ /* 0x000ee40000300800 */
[----:B------:R-:W-:Y:S02]  /*8c8e0*/  STL.64 [R1+0x3cf8], R6 ;  /* 0x003cf80601007387 */ /* 0x000fe40000100a00 */
[----:B------:R0:W-:Y:S02]  /*8c8f0*/  STL.64 [R1+0x3cf0], R4 ;  /* 0x003cf00401007387 */ /* 0x0001e40000100a00 */
        /* <DEDUP_REMOVED lines=33> */
[----:B---3--:R0:W-:Y:S01]  /*8cb10*/  STL.64 [R1+0x3d28], R10 ;  /* 0x003d280a01007387 */ /* 0x0081e20000100a00 */
[----:B--2---:R1:W-:Y:S03]  /*8cb20*/  STL.64 [R1+0x3d20], R8 ;  /* 0x003d200801007387 */ /* 0x0043e60000100a00 */
[----:B0-----:R-:W2:Y:S01]  /*8cb30*/  LDL.64 R10, [R1+0x28] ;  /* 0x00002800010a7983 */ /* 0x001ea20000100a00 */
[----:B------:R-:W-:Y:S03]  /*8cb40*/  HMMA.16816.F32.BF16 R16, R20, R14, R16 ;  /* 0x0000000e1410723c */ /* 0x000fe60000041810 */
[----:B--2---:R0:W-:Y:S01]  /*8cb50*/  STL.64 [R1+0x3d58], R10 ;  /* 0x003d580a01007387 */ /* 0x0041e20000100a00 */
[----:B-1----:R-:W2:Y:S02]  /*8cb60*/  LDL.LU R8, [R1+0x530] ;  /* 0x0005300001087983 */ /* 0x002ea40000300800 */
[----:B------:R-:W2:Y:S01]  /*8cb70*/  LDL.LU R9, [R1+0x534] ;  /* 0x0005340001097983 */ /* 0x000ea20000300800 */
[----:B0-----:R-:W2:Y:S01]  /*8cb80*/  LDL.LU R10, [R1+0x538] ;  /* 0x00053800010a7983 */ /* 0x001ea20000300800 */
[----:B------:R-:W2:Y:S02]  /*8cb90*/  LDL.LU R11, [R1+0x53c] ;  /* 0x00053c00010b7983 */ /* 0x000ea40000300800 */
[----:B------:R-:W3:Y:S02]  /*8cba0*/  LDL.64 R6, [R1+0x8] ;  /* 0x0000080001067983 */ /* 0x000ee40000100a00 */
[----:B---3--:R0:W-:Y:S04]  /*8cbb0*/  STL.64 [R1+0x3d18], R6 ;  /* 0x003d180601007387 */ /* 0x0081e80000100a00 */
[----:B0-----:R-:W3:Y:S07]  /*8cbc0*/  LDL.64 R6, [R1+0x18] ;  /* 0x0000180001067983 */ /* 0x001eee0000100a00 */
[----:B------:R-:W-:Y:S02]  /*8cbd0*/  STL.64 [R1+0x1180], R16 ;  /* 0x0011801001007387 */ /* 0x000fe40000100a00 */
[----:B------:R0:W-:Y:S02]  /*8cbe0*/  STL.64 [R1+0x1188], R18 ;  /* 0x0011881201007387 */ /* 0x0001e40000100a00 */
[----:B0-----:R-:W2:Y:S01]  /*8cbf0*/  LDL.LU.64 R18, [R1+0x3d80] ;  /* 0x003d800001127983 */ /* 0x001ea20000300a00 */
[----:B------:R-:W-:-:S02]  /*8cc00*/  IMAD.MOV.U32 R3, RZ, RZ, R14 ;  /* 0x000000ffff037224 */ /* 0x000fc400078e000e */
[----:B------:R-:W-:Y:S02]  /*8cc10*/  IMAD.MOV.U32 R13, RZ, RZ, R15 ;  /* 0x000000ffff0d7224 */ /* 0x000fe400078e000f */
[----:B------:R-:W3:Y:S01]  /*8cc20*/  LDL.LU.64 R14, [R1+0x3d78] ;  /* 0x003d7800010e7983 */ /* 0x000ee20000300a00 */
[----:B------:R-:W3:Y:S01]  /*8cc30*/  LDL.LU R12, [R1+0x3d70] ;  /* 0x003d7000010c7983 */ /* 0x000ee20000300800 */
[C---:B--2---:R-:W-:Y:S02]  /*8cc40*/  HMMA.16816.F32.BF16 R16, R20.reuse, R18, R24 ;  /* 0x000000121410723c */ /* 0x044fe40000041818 */
[----:B------:R-:W2:Y:S11]  /*8cc50*/  LDL.LU.64 R26, [R1+0x3d68] ;  /* 0x003d6800011a7983 */ /* 0x000eb60000300a00 */
[----:B------:R-:W-:Y:S10]  /*8cc60*/  @!UPT UIADD3 URZ, URZ, URZ, URZ ;  /* 0x0000003f3f3ff290 */ /* 0x000ff4000fffe03f */
[----:B------:R-:W-:Y:S01]  /*8cc70*/  STL.64 [R1+0x1170], R16 ;  /* 0x0011701001007387 */ /* 0x000fe20000100a00 */
[----:B------:R-:W-:Y:S02]  /*8cc80*/  STL.64 [R1+0x1178], R18 ;  /* 0x0011781201007387 */ /* 0x000fe40000100a00 */
[----:B------:R-:W0:Y:S02]  /*8cc90*/  LDSM.16.MT88.4 R16, [R2+0x14280] ;  /* 0x014280000210783b */ /* 0x000e240000004200 */
[----:B0-----:R0:W-:Y:S02]  /*8cca0*/  STL.64 [R1+0x3c30], R18 ;  /* 0x003c301201007387 */ /* 0x0011e40000100a00 */
[----:B------:R-:W-:Y:S02]  /*8ccb0*/  STL.64 [R1+0x3c28], R16 ;  /* 0x003c281001007387 */ /* 0x000fe40000100a00 */
[----:B0-----:R-:W-:Y:S02]  /*8ccc0*/  IMAD.MOV.U32 R18, RZ, RZ, R29 ;  /* 0x000000ffff127224 */ /* 0x001fe400078e001d */
[----:B------:R-:W3:Y:S01]  /*8ccd0*/  LDL.LU R29, [R1+0x3d60] ;  /* 0x003d6000011d7983 */ /* 0x000ee20000300800 */
[----:B--2---:R-:W-:Y:S03]  /*8cce0*/  HMMA.16816.F32.BF16 R24, R20, R26, R8 ;  /* 0x0000001a1418723c */ /* 0x004fe60000041808 */
[----:B------:R-:W2:Y:S11]  /*8ccf0*/  LDL.LU.64 R10, [R1+0x3d58] ;  /* 0x003d5800010a7983 */ /* 0x000eb60000300a00 */
[----:B------:R-:W-:Y:S09]  /*8cd00*/  @!UPT UIADD3 URZ, URZ, URZ, URZ ;  /* 0x0000003f3f3ff290 */ /* 0x000ff2000fffe03f */
[----:B------:R-:W-:Y:S01]  /*8cd10*/  STL.64 [R1+0x1160], R24 ;  /* 0x0011601801007387 */ /* 0x000fe20000100a00 */
[----:B------:R0:W-:Y:S03]  /*8cd20*/  STL.64 [R1+0x1168], R26 ;  /* 0x0011681a01007387 */ /* 0x0001e60000100a00 */
[----:B0-----:R-:W2:Y:S01]  /*8cd30*/  LDL.LU.64 R26, [R1+0x3d50] ;  /* 0x003d5000011a7983 */ /* 0x001ea20000300a00 */
[----:B------:R-:W2:Y:S02]  /*8cd40*/  LDL.LU.64 R24, [R1+0x3d48] ;  /* 0x003d480001187983 */ /* 0x000ea40000300a00 */
[----:B------:R-:W-:-:S07]  /*8cd50*/  IMAD.MOV.U32 R19, RZ, RZ, R28 ;  /* 0x000000ffff137224 */ /* 0x000fce00078e001c */
[----:B--2---:R-:W-:Y:S01]  /*8cd60*/  HMMA.16816.F32.BF16 R20, R20, R18, R24 ;  /* 0x000000121414723c */ /* 0x004fe20000041818 */
[----:B------:R-:W2:Y:S01]  /*8cd70*/  LDL.LU.64 R26, [R1+0x3d40] ;  /* 0x003d4000011a7983 */ /* 0x000ea20000300a00 */
[----:B------:R-:W2:Y:S11]  /*8cd80*/  LDL.LU.64 R24, [R1+0x3d38] ;  /* 0x003d380001187983 */ /* 0x000eb60000300a00 */
[----:B------:R-:W-:Y:S10]  /*8cd90*/  @!UPT UIADD3 URZ, URZ, URZ, URZ ;  /* 0x0000003f3f3ff290 */ /* 0x000ff4000fffe03f */
[----:B------:R3:W-:Y:S01]  /*8cda0*/  STL.64 [R1+0x530], R20 ;  /* 0x0005301401007387 */ /* 0x0007e20000100a00 */
[----:B------:R0:W-:Y:S02]  /*8cdb0*/  STL.64 [R1+0x538], R22 ;  /* 0x0005381601007387 */ /* 0x0001e40000100a00 */
[----:B---3--:R-:W-:Y:S02]  /*8cdc0*/  IMAD.MOV.U32 R20, RZ, RZ, R29 ;  /* 0x000000ffff147224 */ /* 0x008fe400078e001d */
[----:B----4-:R-:W-:Y:S01]  /*8cdd0*/  IMAD.MOV.U32 R21, RZ, RZ, R0 ;  /* 0x000000ffff157224 */ /* 0x010fe200078e0000 */
[----:B------:R-:W3:Y:S01]  /*8cde0*/  LDL.LU R29, [R1+0x3d34] ;  /* 0x003d3400011d7983 */ /* 0x000ee20000300800 */
[----:B------:R-:W4:Y:S02]  /*8cdf0*/  LDL.LU R0, [R1+0x3d30] ;  /* 0x003d300001007983 */ /* 0x000f240000300800 */
[----:B0-----:R-:W2:Y:S02]  /*8ce00*/  LDL.LU R22, [R1+0x278] ;  /* 0x0002780001167983 */ /* 0x001ea40000300800 */
[----:B------:R-:W2:Y:S01]  /*8ce10*/  LDL.LU R23, [R1+0x27c] ;  /* 0x00027c0001177983 */ /* 0x000ea20000300800 */
[----:B------:R3:W-:Y:S01]  /*8ce20*/  STL.64 [R1+0x3c40], R18 ;  /* 0x003c401201007387 */ /* 0x0007e20000100a00 */
[----:B------:R-:W2:Y:S02]  /*8ce30*/  LDL.LU R16, [R1+0x2b0] ;  /* 0x0002b00001107983 */ /* 0x000ea40000300800 */
[----:B------:R-:W2:Y:S02]  /*8ce40*/  LDL.LU R17, [R1+0x2b4] ;  /* 0x0002b40001117983 */ /* 0x000ea40000300800 */
[----:B---3--:R-:W-:-:S02]  /*8ce50*/  IMAD.MOV.U32 R18, RZ, RZ, R29 ;  /* 0x000000ffff127224 */ /* 0x008fc400078e001d */
[----:B----4-:R-:W-:-:S07]  /*8ce60*/  IMAD.MOV.U32 R19, RZ, RZ, R0 ;  /* 0x000000ffff137224 */ /* 0x010fce00078e0000 */
        /* <DEDUP_REMOVED lines=12> */
[----:B------:R-:W2:Y:S11]  /*8cf30*/  LDL.LU.64 R6, [R1+0x3d18] ;  /* 0x003d180001067983 */ /* 0x000eb60000300a00 */
[----:B------:R-:W-:Y:S11]  /*8cf40*/  @!UPT UIADD3 URZ, URZ, URZ, URZ ;  /* 0x0000003f3f3ff290 */ /* 0x000ff6000fffe03f */
[----:B------:R0:W-:Y:S01]  /*8cf50*/  STL.64 [R1+0x3a0], R8 ;  /* 0x0003a00801007387 */ /* 0x0001e20000100a00 */
[----:B------:R-:W-:Y:S02]  /*8cf60*/  IMAD.MOV.U32 R29, RZ, RZ, R10 ;  /* 0x000000ffff1d7224 */ /* 0x000fe400078e000a */
[----:B------:R-:W-:Y:S02]  /*8cf70*/  IMAD.MOV.U32 R0, RZ, RZ, R11 ;  /* 0x000000ffff007224 */ /* 0x000fe400078e000b */
[----:B------:R-:W2:Y:S04]  /*8cf80*/  LDL.LU.64 R10, [R1+0x3d10] ;  /* 0x003d1000010a7983 */ /* 0x000ea80000300a00 */
[----:B0-----:R-:W2:Y:S01]  /*8cf90*/  LDL.LU.64 R8, [R1+0x3d08] ;  /* 0x003d080001087983 */ /* 0x001ea20000300a00 */
[----:B------:R-:W-:Y:S02]  /*8cfa0*/  STL.64 [R1+0x3c90], R18 ;  /* 0x003c901201007387 */ /* 0x000fe40000100a00 */
[----:B------:R0:W-:Y:S02]  /*8cfb0*/  STL.64 [R1+0x3c88], R16 ;  /* 0x003c881001007387 */ /* 0x0001e40000100a00 */
[----:B0-----:R-:W3:Y:S01]  /*8cfc0*/  LDL.LU R16, [R1+0x280] ;  /* 0x0002800001107983 */ /* 0x001ee20000300800 */
[----:B------:R-:W3:Y:S02]  /*8cfd0*/  LDL.LU R17, [R1+0x284] ;  /* 0x0002840001117983 */ /* 0x000ee40000300800 */
[----:B------:R-:W3:Y:S02]  /*8cfe0*/  LDL.LU R18, [R1+0x288] ;  /* 0x0002880001127983 */ /* 0x000ee40000300800 */
[----:B------:R-:W3:Y:S01]  /*8cff0*/  LDL.LU R19, [R1+0x28c] ;  /* 0x00028c0001137983 */ /* 0x000ee20000300800 */
[----:B------:R-:W-:Y:S01]  /*8d000*/  STL [R1+0x2c9c], R0 ;  /* 0x002c9c0001007387 */ /* 0x000fe20000100800 */
[----:B------:R-:W-:Y:S01]  /*8d010*/  STL [R1+0x2c98], R29 ;  /* 0x002c981d01007387 */ /* 0x000fe20000100800 */
[C---:B--2---:R-:W-:Y:S11]  /*8d020*/  HMMA.16816.F32.BF16 R8, R24.reuse, R6, R8 ;  /* 0x000000061808723c */ /* 0x044ff60000041808 */
[----:B------:R-:W-:Y:S11]  /*8d030*/  @!UPT UIADD3 URZ, URZ, URZ, URZ ;  /* 0x0000003f3f3ff290 */ /* 0x000ff6000fffe03f */
[----:B------:R-:W-:Y:S01]  /*8d040*/  @!UPT UIADD3 URZ, URZ, URZ, URZ ;  /* 0x0000003f3f3ff290 */ /* 0x000fe2000fffe03f */
[----:B------:R-:W-:Y:S01]  /*8d050*/  STL.64 [R1+0x390], R8 ;  /* 0x0003900801007387 */ /* 0x000fe20000100a00 */
[----:B------:R0:W-:Y:S03]  /*8d060*/  STL.64 [R1+0x398], R10 ;  /* 0x0003980a01007387 */ /* 0x0001e60000100a00 */
[----:B0-----:R-:W2:Y:S01]  /*8d070*/  LDL.LU.64 R10, [R1+0x3d00] ;  /* 0x003d0000010a7983 */ /* 0x001ea20000300a00 */
[C---:B---3--:R-:W-:Y:S01]  /*8d080*/  HMMA.16816.F32.BF16 R16, R24.reuse, R14, R16 ;  /* 0x0000000e1810723c */ /* 0x048fe20000041810 */
[----:B------:R-:W-:Y:S02]  /*8d090*/  IMAD.MOV.U32 R9, RZ, RZ, R6 ;  /* 0x000000ffff097224 */ /* 0x000fe400078e0006 */
[----:B------:R-:W-:Y:S02]  /*8d0a0*/  IMAD.MOV.U32 R8, RZ, RZ, R7 ;  /* 0x000000ffff087224 */ /* 0x000fe400078e0007 */
[----:B------:R-:W3:Y:S01]  /*8d0b0*/  LDL.LU.64 R6, [R1+0x3cf8] ;  /* 0x003cf80001067983 */ /* 0x000ee20000300a00 */
[----:B------:R-:W4:Y:S02]  /*8d0c0*/  LDL.LU.64 R4, [R1+0x3cf0] ;  /* 0x003cf00001047983 */ /* 0x000f240000300a00 */
[----:B------:R-:W-:Y:S02]  /*8d0d0*/  STL.64 [R1+0x3c60], R14 ;  /* 0x003c600e01007387 */ /* 0x000fe40000100a00 */
[----:B------:R-:W-:Y:S11]  /*8d0e0*/  STL [R1+0x3c58], R12 ;  /* 0x003c580c01007387 */ /* 0x000ff60000100800 */
[----:B------:R-:W-:Y:S02]  /*8d0f0*/  @!UPT UIADD3 URZ, URZ, URZ, URZ ;  /* 0x0000003f3f3ff290 */ /* 0x000fe4000fffe03f */
[----:B------:R0:W-:Y:S01]  /*8d100*/  STL.64 [R1+0x380], R16 ;  /* 0x0003801001007387 */ /* 0x0001e20000100a00 */
[----:B------:R-:W-:Y:S02]  /*8d110*/  STL.64 [R1+0x388], R18 ;  /* 0x0003881201007387 */ /* 0x000fe40000100a00 */
[----:B------:R2:W-:Y:S01]  /*8d120*/  STL [R1+0x3c98], R13 ;  /* 0x003c980d01007387 */ /* 0x0005e20000100800 */
[----:B0-----:R-:W3:Y:S01]  /*8d130*/  LDL.LU R16, [R1+0x260] ;  /* 0x0002600001107983 */ /* 0x001ee20000300800 */
[----:B--2---:R-:W-:Y:S11]  /*8d140*/  HMMA.16816.F32.BF16 R12, R24, R10, R20 ;  /* 0x0000000a180c723c */ /* 0x004ff60000041814 */
[----:B------:R-:W-:Y:S11]  /*8d150*/  @!UPT UIADD3 URZ, URZ, URZ, URZ ;  /* 0x0000003f3f3ff290 */ /* 0x000ff6000fffe03f */
[----:B------:R-:W-:Y:S01]  /*8d160*/  @!UPT UIADD3 URZ, URZ, URZ, URZ ;  /* 0x0000003f3f3ff290 */ /* 0x000fe2000fffe03f */
[----:B------:R0:W-:Y:S01]  /*8d170*/  STL.64 [R1+0x370], R12 ;  /* 0x0003700c01007387 */ /* 0x0001e20000100a00 */
[----:B------:R1:W-:Y:S02]  /*8d180*/  STL.64 [R1+0x378], R14 ;  /* 0x0003780e01007387 */ /* 0x0003e40000100a00 */
[----:B------:R-:W3:Y:S02]  /*8d190*/  LDL.LU R17, [R1+0x264] ;  /* 0x0002640001117983 */ /* 0x000ee40000300800 */
[----:B------:R-:W3:Y:S01]  /*8d1a0*/  LDL.LU R18, [R1+0x268] ;  /* 0x0002680001127983 */ /* 0x000ee20000300800 */
[----:B------:R-:W3:Y:S01]  /*8d1b0*/  LDL.LU R19, [R1+0x26c] ;  /* 0x00026c0001137983 */ /* 0x000ee20000300800 */
[----:B------:R-:W2:Y:S03]  /*8d1c0*/  LDL.64 R22, [R1+0x38] ;  /* 0x0000380001167983 */ /* 0x000ea60000100a00 */
[----:B0-----:R-:W2:Y:S01]  /*8d1d0*/  LDL.LU R12, [R1+0x500] ;  /* 0x00050000010c7983 */ /* 0x001ea20000300800 */
[----:B------:R-:W2:Y:S02]  /*8d1e0*/  LDL.LU R13, [R1+0x504] ;  /* 0x00050400010d7983 */ /* 0x000ea40000300800 */
[----:B-1----:R-:W2:Y:S02]  /*8d1f0*/  LDL.LU R14, [R1+0x508] ;  /* 0x00050800010e7983 */ /* 0x002ea40000300800 */
[----:B------:R-:W2:Y:S02]  /*8d200*/  LDL.LU R15, [R1+0x50c] ;  /* 0x00050c00010f7983 */ /* 0x000ea40000300800 */
[----:B--2---:R4:W-:Y:S01]  /*8d210*/  STL.64 [R1+0x3cb8], R14 ;  /* 0x003cb80e01007387 */ /* 0x0049e20000100a00 */
[----:B------:R0:W-:Y:S02]  /*8d220*/  STL.64 [R1+0x3cb0], R12 ;  /* 0x003cb00c01007387 */ /* 0x0001e40000100a00 */
[----:B----4-:R-:W-:-:S02]  /*8d230*/  IMAD.MOV.U32 R14, RZ, RZ, R5 ;  /* 0x000000ffff0e7224 */ /* 0x010fc400078e0005 */
[----:B------:R-:W-:-:S05]  /*8d240*/  IMAD.MOV.U32 R15, RZ, RZ, R4 ;  /* 0x000000ffff0f7224 */ /* 0x000fca00078e0004 */
[----:B------:R1:W-:Y:S01]  /*8d250*/  STL.64 [R1+0x3cc8], R14 ;  /* 0x003cc80e01007387 */ /* 0x0003e20000100a00 */
[----:B0-----:R-:W2:Y:S02]  /*8d260*/  LDL.LU R12, [R1+0x520] ;  /* 0x00052000010c7983 */ /* 0x001ea40000300800 */
[----:B------:R-:W2:Y:S01]  /*8d270*/  LDL.LU R13, [R1+0x524] ;  /* 0x00052400010d7983 */ /* 0x000ea20000300800 */
[----:B-1----:R-:W4:Y:S01]  /*8d280*/  LDL.LU R14, [R1+0x528] ;  /* 0x00052800010e7983 */ /* 0x002f220000300800 */
[----:B------:R-:W4:Y:S03]  /*8d290*/  LDL.LU R15, [R1+0x52c] ;  /* 0x00052c00010f7983 */ /* 0x000f260000300800 */
        /* <DEDUP_REMOVED lines=8> */
[----:B0-----:R-:W4:Y:S01]  /*8d320*/  LDL.64 R10, [R1+0xa8] ;  /* 0x0000a800010a7983 */ /* 0x001f220000100a00 */
[C---:B---3--:R-:W-:Y:S03]  /*8d330*/  HMMA.16816.F32.BF16 R16, R24.reuse, R6, R16 ;  /* 0x000000061810723c */ /* 0x048fe60000041810 */
[----:B----4-:R0:W-:Y:S01]  /*8d340*/  STL.64 [R1+0x3cc0], R10 ;  /* 0x003cc00a01007387 */ /* 0x0101e20000100a00 */
[----:B-1----:R-:W3:Y:S02]  /*8d350*/  LDL.LU R8, [R1+0x510] ;  /* 0x0005100001087983 */ /* 0x002ee40000300800 */
[----:B------:R-:W3:Y:S01]  /*8d360*/  LDL.LU R9, [R1+0x514] ;  /* 0x0005140001097983 */ /* 0x000ee20000300800 */
[----:B0-----:R-:W4:Y:S01]  /*8d370*/  LDL.LU R10, [R1+0x518] ;  /* 0x00051800010a7983 */ /* 0x001f220000300800 */
[----:B------:R-:W4:Y:S01]  /*8d380*/  LDL.LU R11, [R1+0x51c] ;  /* 0x00051c00010b7983 */ /* 0x000f220000300800 */
[----:B--2---:R-:W-:Y:S11]  /*8d390*/  HMMA.16816.F32.BF16 R12, R24, R22, R12 ;  /* 0x00000016180c723c */ /* 0x004ff6000004180c */
[----:B------:R-:W-:Y:S04]  /*8d3a0*/  @!UPT UIADD3 URZ, URZ, URZ, URZ ;  /* 0x0000003f3f3ff290 */ /* 0x000fe8000fffe03f */
[----:B------:R-:W-:Y:S02]  /*8d3b0*/  IMAD.MOV.U32 R0, RZ, RZ, R16 ;  /* 0x000000ffff007224 */ /* 0x000fe400078e0010 */
[----:B------:R-:W-:Y:S02]  /*8d3c0*/  IMAD.MOV.U32 R29, RZ, RZ, R17 ;  /* 0x000000ffff1d7224 */ /* 0x000fe400078e0011 */
[----:B------:R-:W-:Y:S02]  /*8d3d0*/  IMAD.MOV.U32 R28, RZ, RZ, R22 ;  /* 0x000000ffff1c7224 */ /* 0x000fe400078e0016 */
[----:B------:R-:W-:Y:S02]  /*8d3e0*/  IMAD.MOV.U32 R5, RZ, RZ, R23 ;  /* 0x000000ffff057224 */ /* 0x000fe400078e0017 */
[----:B------:R-:W0:Y:S04]  /*8d3f0*/  LDSM.16.MT88.4 R20, [R2+0x14300] ;  /* 0x014300000214783b */ /* 0x000e280000004200 */
[----:B----4-:R1:W-:Y:S01]  /*8d400*/  STL.64 [R1+0x3cd8], R10 ;  /* 0x003cd80a01007387 */ /* 0x0103e20000100a00 */
[----:B---3--:R-:W-:Y:S03]  /*8d410*/  STL.64 [R1+0x3cd0], R8 ;  /* 0x003cd00801007387 */ /* 0x008fe60000100a00 */
[----:B-1----:R-:W2:Y:S01]  /*8d420*/  LDL.64 R10, [R1+0xc8] ;  /* 0x0000c800010a7983 */ /* 0x002ea20000100a00 */
[----:B------:R1:W-:Y:S02]  /*8d430*/  STL.64 [R1+0x368], R18 ;  /* 0x0003681201007387 */ /* 0x0003e40000100a00 */
[----:B------:R-:W3:Y:S02]  /*8d440*/  LDL.LU R16, [R1+0x4f0] ;  /* 0x0004f00001107983 */ /* 0x000ee40000300800 */
[----:B------:R-:W3:Y:S01]  /*8d450*/  LDL.LU R17, [R1+0x4f4] ;  /* 0x0004f40001117983 */ /* 0x000ee20000300800 */
[----:B-1----:R-:W3:Y:S01]  /*8d460*/  LDL.LU R18, [R1+0x4f8] ;  /* 0x0004f80001127983 */ /* 0x002ee20000300800 */
[----:B------:R-:W3:Y:S02]  /*8d470*/  LDL.LU R19, [R1+0x4fc] ;  /* 0x0004fc0001137983 */ /* 0x000ee40000300800 */
[----:B------:R-:W-:Y:S02]  /*8d480*/  STL [R1+0x2ca4], R29 ;  /* 0x002ca41d01007387 */ /* 0x000fe40000100800 */
[----:B------:R-:W-:Y:S01]  /*8d490*/  STL [R1+0x2ca0], R0 ;  /* 0x002ca00001007387 */ /* 0x000fe20000100800 */
[----:B------:R-:W-:Y:S01]  /*8d4a0*/  STL.64 [R1+0x350], R12 ;  /* 0x0003500c01007387 */ /* 0x000fe20000100a00 */
[----:B------:R1:W-:Y:S03]  /*8d4b0*/  STL.64 [R1+0x358], R14 ;  /* 0x0003580e01007387 */ /* 0x0003e60000100a00 */
[----:B-1----:R-:W4:Y:S01]  /*8d4c0*/  LDL.LU.64 R14, [R1+0x3ce8] ;  /* 0x003ce800010e7983 */ /* 0x002f220000300a00 */
[----:B------:R-:W4:Y:S02]  /*8d4d0*/  LDL.LU.64 R12, [R1+0x3ce0] ;  /* 0x003ce000010c7983 */ /* 0x000f240000300a00 */
[----:B0-----:R0:W-:Y:S02]  /*8d4e0*/  STL.64 [R1+0x3ae8], R22 ;  /* 0x003ae81601007387 */ /* 0x0011e40000100a00 */
[----:B------:R-:W-:Y:S01]  /*8d4f0*/  STL.64 [R1+0x3ae0], R20 ;  /* 0x003ae01401007387 */ /* 0x000fe20000100a00 */
[----:B0-----:R-:W3:Y:S01]  /*8d500*/  LDL.64 R22, [R1+0x58] ;  /* 0x0000580001167983 */ /* 0x001ee20000100a00 */
[----:B--2---:R-:W-:-:S02]  /*8d510*/  IMAD.MOV.U32 R4, RZ, RZ, R10 ;  /* 0x000000ffff047224 */ /* 0x004fc400078e000a */
[----:B------:R-:W-:Y:S01]  /*8d520*/  IMAD.MOV.U32 R2, RZ, RZ, R11 ;  /* 0x000000ffff027224 */ /* 0x000fe200078e000b */
[C---:B----4-:R-:W-:Y:S01]  /*8d530*/  HMMA.16816.F32.BF16 R12, R24.reuse, R10, R12 ;  /* 0x0000000a180c723c */ /* 0x050fe2000004180c */
[----:B------:R-:W2:Y:S01]  /*8d540*/  LDL.LU.64 R10, [R1+0x3cd8] ;  /* 0x003cd800010a7983 */ /* 0x000ea20000300a00 */
[----:B------:R-:W2:Y:S11]  /*8d550*/  LDL.LU.64 R8, [R1+0x3cd0] ;  /* 0x003cd00001087983 */ /* 0x000eb60000300a00 */
[----:B------:R-:W-:Y:S10]  /*8d560*/  @!UPT UIADD3 URZ, URZ, URZ, URZ ;  /* 0x0000003f3f3ff290 */ /* 0x000ff4000fffe03f */
[----:B------:R-:W-:Y:S01]  /*8d570*/  STL.64 [R1+0x340], R12 ;  /* 0x0003400c01007387 */ /* 0x000fe20000100a00 */
[----:B------:R-:W-:Y:S02]  /*8d580*/  IMAD.MOV.U32 R29, RZ, RZ, R14 ;  /* 0x000000ffff1d7224 */ /* 0x000fe400078e000e */
[----:B------:R-:W-:Y:S02]  /*8d590*/  IMAD.MOV.U32 R0, RZ, RZ, R15 ;  /* 0x000000ffff007224 */ /* 0x000fe400078e000f */
[----:B------:R-:W2:Y:S01]  /*8d5a0*/  LDL.LU.64 R14, [R1+0x3cc8] ;  /* 0x003cc800010e7983 */ /* 0x000ea20000300a00 */
[----:B------:R0:W-:Y:S02]  /*8d5b0*/  STL.64 [R1+0x3bd0], R6 ;  /* 0x003bd00601007387 */ /* 0x0001e40000100a00 */
[----:B------:R-:W-:Y:S01]  /*8d5c0*/  STL.64 [R1+0x3bc8], R4 ;  /* 0x003bc80401007387 */ /* 0x000fe20000100a00 */
[----:B0-----:R-:W3:Y:S04]  /*8d5d0*/  LDL R6, [R1+0x98] ;  /* 0x0000980001067983 */ /* 0x001ee80000100800 */
[----:B------:R-:W3:Y:S01]  /*8d5e0*/  LDL R7, [R1+0x9c] ;  /* 0x00009c0001077983 */ /* 0x000ee20000100800 */
[----:B------:R-:W-:Y:S02]  /*8d5f0*/  STL [R1+0x2cac], R0 ;  /* 0x002cac0001007387 */ /* 0x000fe40000100800 */
[----:B------:R-:W-:Y:S01]  /*8d600*/  STL [R1+0x2ca8], R29 ;  /* 0x002ca81d01007387 */ /* 0x000fe20000100800 */
[C---:B--2---:R-:W-:Y:S01]  /*8d610*/  HMMA.16816.F32.BF16 R12, R24.reuse, R14, R8 ;  /* 0x0000000e180c723c */ /* 0x044fe20000041808 */
[----:B------:R-:W2:Y:S11]  /*8d620*/  LDL.LU.64 R10, [R1+0x3cc0] ;  /* 0x003cc000010a7983 */ /* 0x000eb60000300a00 */
[----:B------:R-:W-:Y:S11]  /*8d630*/  @!UPT UIADD3 URZ, URZ, URZ, URZ ;  /* 0x0000003f3f3ff290 */ /* 0x000ff6000fffe03f */
[----:B------:R-:W-:Y:S01]  /*8d640*/  STL.64 [R1+0x330], R12 ;  /* 0x0003300c01007387 */ /* 0x000fe20000100a00 */
[----:B------:R0:W-:Y:S03]  /*8d650*/  STL.64 [R1+0x338], R14 ;  /* 0x0003380e01007387 */ /* 0x0001e60000100a00 */
[----:B0-----:R-:W4:Y:S01]  /*8d660*/  LDL.LU.64 R14, [R1+0x3cb8] ;  /* 0x003cb800010e7983 */ /* 0x001f220000300a00 */
[----:B------:R-:W4:Y:S01]  /*8d670*/  LDL.LU.64 R12, [R1+0x3cb0] ;  /* 0x003cb000010c7983 */ /* 0x000f220000300a00 */
[----:B---3--:R-:W-:Y:S01]  /*8d680*/  HMMA.16816.F32.BF16 R4, R24, R6, R16 ;  /* 0x000000061804723c */ /* 0x008fe20000041810 */
[----:B--2---:R-:W-:Y:S02]  /*8d690*/  IMAD.MOV.U32 R21, RZ, RZ, R10 ;  /* 0x000000ffff157224 */ /* 0x004fe400078e000a */
[----:B------:R-:W-:-:S05]  /*8d6a0*/  IMAD.MOV.U32 R20, RZ, RZ, R11 ;  /* 0x000000ffff147224 */ /* 0x000fca00078e000b */
[----:B----4-:R-:W-:Y:S01]  /*8d6b0*/  HMMA.16816.F32.BF16 R12, R24, R10, R12 ;  /* 0x0000000a180c723c */ /* 0x010fe2000004180c */
[----:B------:R-:W2:Y:S01]  /*8d6c0*/  LDL.LU.64 R10, [R1+0x3ca8] ;  /* 0x003ca800010a7983 */ /* 0x000ea20000300a00 */
[----:B------:R-:W3:Y:S11]  /*8d6d0*/  LDL.LU.64 R8, [R1+0x3ca0] ;  /* 0x003ca00001087983 */ /* 0x000ef60000300a00 */
[----:B------:R-:W-:Y:S10]  /*8d6e0*/  @!UPT UIADD3 URZ, URZ, URZ, URZ ;  /* 0x0000003f3f3ff290 */ /* 0x000ff4000fffe03f */
[----:B------:R0:W-:Y:S01]  /*8d6f0*/  STL.64 [R1+0x320], R12 ;  /* 0x0003200c01007387 */ /* 0x0001e20000100a00 */
[----:B------:R-:W-:Y:S02]  /*8d700*/  IMAD.MOV.U32 R29, RZ, RZ, R15 ;  /* 0x000000ffff1d7224 */ /* 0x000fe400078e000f */
[----:B------:R-:W-:Y:S01]  /*8d710*/  IMAD.MOV.U32 R0, RZ, RZ, R14 ;  /* 0x000000ffff007224 */ /* 0x000fe200078e000e */
[----:B0-----:R-:W4:Y:S01]  /*8d720*/  LDL.LU R13, [R1+0x3c98] ;  /* 0x003c9800010d7983 */ /* 0x001f220000300800 */
[----:B------:R-:W-:Y:S02]  /*8d730*/  STL.64 [R1+0x3c50], R22 ;  /* 0x003c501601007387 */ /* 0x000fe40000100a00 */
[----:B------:R0:W-:Y:S02]  /*8d740*/  STL.64 [R1+0x3c48], R20 ;  /* 0x003c481401007387 */ /* 0x0001e40000100a00 */
[----:B0-----:R-:W2:Y:S01]  /*8d750*/  LDL.LU R20, [R1+0x4e0] ;  /* 0x0004e00001147983 */ /* 0x001ea20000300800 */
[----:B------:R-:W2:Y:S02]  /*8d760*/  LDL.LU R21, [R1+0x4e4] ;  /* 0x0004e40001157983 */ /* 0x000ea40000300800 */
[----:B------:R-:W2:Y:S02]  /*8d770*/  LDL.LU R22, [R1+0x4e8] ;  /* 0x0004e80001167983 */ /* 0x000ea40000300800 */
[----:B------:R-:W2:Y:S01]  /*8d780*/  LDL.LU R23, [R1+0x4ec] ;  /* 0x0004ec0001177983 */ /* 0x000ea20000300800 */
[----:B------:R-:W-:Y:S01]  /*8d790*/  STL [R1+0x2cb4], R29 ;  /* 0x002cb41d01007387 */ /* 0x000fe20000100800 */
[----:B------:R-:W-:Y:S02]  /*8d7a0*/  STL [R1+0x2cb0], R0 ;  /* 0x002cb00001007387 */ /* 0x000fe40000100800 */
[----:B------:R-:W2:Y:S02]  /*8d7b0*/  LDL.LU.64 R18, [R1+0x3c90] ;  /* 0x003c900001127983 */ /* 0x000ea40000300a00 */
[----:B------:R-:W2:Y:S01]  /*8d7c0*/  LDL.LU.64 R16, [R1+0x3c88] ;  /* 0x003c880001107983 */ /* 0x000ea20000300a00 */
        /* <DEDUP_REMOVED lines=10> */
[----:B------:R0:W-:Y:S04]  /*8d870*/  STL.64 [R1+0x3bf8], R6 ;  /* 0x003bf80601007387 */ /* 0x0001e80000100a00 */
[----:B0-----:R-:W2:Y:S02]  /*8d880*/  LDL.64 R6, [R1+0x88] ;  /* 0x0000880001067983 */ /* 0x001ea40000100a00 */
[----:B--2---:R-:W-:Y:S01]  /*8d890*/  HMMA.16816.F32.BF16 R20, R24, R6, R20 ;  /* 0x000000061814723c */ /* 0x004fe20000041814 */
[----:B------:R-:W-:Y:S02]  /*8d8a0*/  IMAD.MOV.U32 R8, RZ, RZ, R6 ;  /* 0x000000ffff087224 */ /* 0x000fe400078e0006 */
[----:B------:R-:W-:-:S04]  /*8d8b0*/  IMAD.MOV.U32 R9, RZ, RZ, R7 ;  /* 0x000000ffff097224 */ /* 0x000fc800078e0007 */
[----:B------:R-:W-:Y:S02]  /*8d8c0*/  IMAD.MOV.U32 R6, RZ, RZ, R19 ;  /* 0x000000ffff067224 */ /* 0x000fe400078e0013 */
[----:B------:R-:W-:Y:S11]  /*8d8d0*/  IMAD.MOV.U32 R7, RZ, RZ, R18 ;  /* 0x000000ffff077224 */ /* 0x000ff600078e0012 */
[----:B------:R-:W-:Y:S03]  /*8d8e0*/  @!UPT UIADD3 URZ, URZ, URZ, URZ ;  /* 0x0000003f3f3ff290 */ /* 0x000fe6000fffe03f */
[----:B------:R0:W-:Y:S01]  /*8d8f0*/  STL.64 [R1+0x300], R20 ;  /* 0x0003001401007387 */ /* 0x0001e20000100a00 */
[----:B------:R-:W-:Y:S02]  /*8d900*/  STL.64 [R1+0x3c10], R6 ;  /* 0x003c100601007387 */ /* 0x000fe40000100a00 */
[----:B------:R-:W-:Y:S02]  /*8d910*/  IMAD.MOV.U32 R29, RZ, RZ, R22 ;  /* 0x000000ffff1d7224 */ /* 0x000fe400078e0016 */
[----:B------:R-:W-:Y:S01]  /*8d920*/  IMAD.MOV.U32 R0, RZ, RZ, R23 ;  /* 0x000000ffff007224 */ /* 0x000fe200078e0017 */
[----:B0-----:R-:W2:Y:S01]  /*8d930*/  LDL.LU R20, [R1+0x4c0] ;  /* 0x0004c00001147983 */ /* 0x001ea20000300800 */
[----:B------:R-:W2:Y:S02]  /*8d940*/  LDL.LU R21, [R1+0x4c4] ;  /* 0x0004c40001157983 */ /* 0x000ea40000300800 */
[----:B------:R-:W3:Y:S02]  /*8d950*/  LDL.LU R22, [R1+0x4c8] ;  /* 0x0004c80001167983 */ /* 0x000ee40000300800 */
[----:B------:R-:W3:Y:S02]  /*8d960*/  LDL.LU R23, [R1+0x4cc] ;  /* 0x0004cc0001177983 */ /* 0x000ee40000300800 */
[----:B---3--:R0:W-:Y:S01]  /*8d970*/  STL.64 [R1+0x3c70], R22 ;  /* 0x003c701601007387 */ /* 0x0081e20000100a00 */
[----:B--2---:R-:W-:Y:S02]  /*8d980*/  STL.64 [R1+0x3c68], R20 ;  /* 0x003c681401007387 */ /* 0x004fe40000100a00 */
[----:B0-----:R-:W-:-:S02]  /*8d990*/  IMAD.MOV.U32 R22, RZ, RZ, R3 ;  /* 0x000000ffff167224 */ /* 0x001fc400078e0003 */
[----:B------:R-:W2:Y:S01]  /*8d9a0*/  LDL.LU R3, [R1+0x3c80] ;  /* 0x003c800001037983 */ /* 0x000ea20000300800 */
[----:B------:R-:W3:Y:S02]  /*8d9b0*/  LDL.64 R14, [R1+0x68] ;  /* 0x00006800010e7983 */ /* 0x000ee40000100a00 */
[----:B----4-:R-:W-:Y:S02]  /*8d9c0*/  IMAD.MOV.U32 R23, RZ, RZ, R13 ;  /* 0x000000ffff177224 */ /* 0x010fe400078e000d */
[----:B------:R-:W-:Y:S02]  /*8d9d0*/  IMAD.MOV.U32 R6, RZ, RZ, R17 ;  /* 0x000000ffff067224 */ /* 0x000fe400078e0011 */
[----:B------:R-:W-:Y:S01]  /*8d9e0*/  IMAD.MOV.U32 R7, RZ, RZ, R16 ;  /* 0x000000ffff077224 */ /* 0x000fe200078e0010 */
        /* <DEDUP_REMOVED lines=9> */
[----:B------:R0:W-:Y:S02]  /*8da80*/  STL.64 [R1+0x3c38], R6 ;  /* 0x003c380601007387 */ /* 0x0001e40000100a00 */
[----:B------:R-:W2:Y:S01]  /*8da90*/  LDL.LU R4, [R1+0x240] ;  /* 0x0002400001047983 */ /* 0x000ea20000300800 */
[----:B------:R-:W2:Y:S04]  /*8daa0*/  LDL.LU R5, [R1+0x244] ;  /* 0x0002440001057983 */ /* 0x000ea80000300800 */
[----:B0-----:R-:W2:Y:S01]  /*8dab0*/  LDL.LU R6, [R1+0x248] ;  /* 0x0002480001067983 */ /* 0x001ea20000300800 */
[----:B------:R-:W2:Y:S02]  /*8dac0*/  LDL.LU R7, [R1+0x24c] ;  /* 0x00024c0001077983 */ /* 0x000ea40000300800 */
        /* <DEDUP_REMOVED lines=19> */
[----:B------:R-:W-:Y:S01]  /*8dc00*/  STL [R1+0x2cbc], R0 ;  /* 0x002cbc0001007387 */ /* 0x000fe20000100800 */
[----:B------:R-:W-:Y:S02]  /*8dc10*/  STL [R1+0x2cb8], R29 ;  /* 0x002cb81d01007387 */ /* 0x000fe40000100800 */
[----:B------:R-:W3:Y:S09]  /*8dc20*/  LDL.LU.64 R14, [R1+0x3c78] ;  /* 0x003c7800010e7983 */ /* 0x000ef20000300a00 */
[----:B------:R-:W-:Y:S01]  /*8dc30*/  STL.64 [R1+0x2f0], R20 ;  /* 0x0002f01401007387 */ /* 0x000fe20000100a00 */
[----:B------:R0:W-:Y:S04]  /*8dc40*/  STL.64 [R1+0x2f8], R22 ;  /* 0x0002f81601007387 */ /* 0x0001e80000100a00 */
[----:B0-----:R-:W3:Y:S01]  /*8dc50*/  LDL.LU.64 R22, [R1+0x3c70] ;  /* 0x003c700001167983 */ /* 0x001ee20000300a00 */
[----:B------:R-:W3:Y:S02]  /*8dc60*/  LDL.LU.64 R20, [R1+0x3c68] ;  /* 0x003c680001147983 */ /* 0x000ee40000300a00 */
[----:B---3--:R-:W-:Y:S01]  /*8dc70*/  HMMA.16816.F32.BF16 R20, R24, R14, R20 ;  /* 0x0000000e1814723c */ /* 0x008fe20000041814 */
[----:B------:R-:W-:-:S02]  /*8dc80*/  IMAD.MOV.U32 R29, RZ, RZ, R14 ;  /* 0x000000ffff1d7224 */ /* 0x000fc400078e000e */
[----:B------:R-:W-:Y:S02]  /*8dc90*/  IMAD.MOV.U32 R13, RZ, RZ, R15 ;  /* 0x000000ffff0d7224 */ /* 0x000fe400078e000f */
[----:B------:R-:W3:Y:S01]  /*8dca0*/  LDL.LU.64 R14, [R1+0x3c60] ;  /* 0x003c6000010e7983 */ /* 0x000ee20000300a00 */
[----:B------:R-:W2:Y:S11]  /*8dcb0*/  LDL.LU R12, [R1+0x3c58] ;  /* 0x003c5800010c7983 */ /* 0x000eb60000300800 */
[----:B------:R-:W-:Y:S06]  /*8dcc0*/  @!UPT UIADD3 URZ, URZ, URZ, URZ ;  /* 0x0000003f3f3ff290 */ /* 0x000fec000fffe03f */
[----:B------:R-:W-:Y:S01]  /*8dcd0*/  STL.64 [R1+0x2e0], R20 ;  /* 0x0002e01401007387 */ /* 0x000fe20000100a00 */
[----:B------:R0:W-:Y:S02]  /*8dce0*/  STL [R1+0x2e8], R22 ;  /* 0x0002e81601007387 */ /* 0x0001e40000100800 */
[----:B------:R-:W-:Y:S02]  /*8dcf0*/  IMAD.MOV.U32 R0, RZ, RZ, R23 ;  /* 0x000000ffff007224 */ /* 0x000fe400078e0017 */
[----:B0-----:R-:W4:Y:S01]  /*8dd00*/  LDL.LU.64 R22, [R1+0x3c50] ;  /* 0x003c500001167983 */ /* 0x001f220000300a00 */
[----:B------:R-:W2:Y:S02]  /*8dd10*/  LDL.LU.64 R20, [R1+0x3c48] ;  /* 0x003c480001147983 */ /* 0x000ea40000300a00 */
[----:B------:R-:W-:Y:S02]  /*8dd20*/  STL [R1+0x2cc0], R0 ;  /* 0x002cc00001007387 */ /* 0x000fe40000100800 */
[----:B------:R-:W-:Y:S01]  /*8dd30*/  STL [R1+0x3a34], R3 ;  /* 0x003a340301007387 */ /* 0x000fe20000100800 */
[C---:B----4-:R-:W-:Y:S11]  /*8dd40*/  HMMA.16816.F32.BF16 R16, R24.reuse, R22, R16 ;  /* 0x000000161810723c */ /* 0x050ff60000041810 */
[----:B------:R-:W-:Y:S11]  /*8dd50*/  @!UPT UIADD3 URZ, URZ, URZ, URZ ;  /* 0x0000003f3f3ff290 */ /* 0x000ff6000fffe03f */
[----:B------:R-:W-:Y:S01]  /*8dd60*/  @!UPT UIADD3 URZ, URZ, URZ, URZ ;  /* 0x0000003f3f3ff290 */ /* 0x000fe2000fffe03f */
[----:B------:R-:W-:Y:S01]  /*8dd70*/  STL.64 [R1+0x2d0], R16 ;  /* 0x0002d01001007387 */ /* 0x000fe20000100a00 */
[----:B------:R0:W-:Y:S03]  /*8dd80*/  STL.64 [R1+0x2d8], R18 ;  /* 0x0002d81201007387 */ /* 0x0001e60000100a00 */
[----:B0-----:R-:W4:Y:S01]  /*8dd90*/  LDL.LU.64 R18, [R1+0x3c40] ;  /* 0x003c400001127983 */ /* 0x001f220000300a00 */
[----:B------:R-:W-:Y:S01]  /*8dda0*/  STL.64 [R1+0x3b00], R22 ;  /* 0x003b001601007387 */ /* 0x000fe20000100a00 */
[----:B------:R-:W-:Y:S01]  /*8ddb0*/  LOP3.LUT R0, R3, 0x40, RZ, 0x3c, !PT ;  /* 0x0000004003007812 */ /* 0x000fe200078e3cff */
[----:B----4-:R-:W-:Y:S01]  /*8ddc0*/  HMMA.16816.F32.BF16 R24, R24, R18, R4 ;  /* 0x000000121818723c */ /* 0x010fe20000041804 */
[----:B------:R-:W2:Y:S01]  /*8ddd0*/  LDL.LU.64 R6, [R1+0x3c38] ;  /* 0x003c380001067983 */ /* 0x000ea20000300a00 */
[----:B------:R-:W2:Y:S02]  /*8dde0*/  LDL.LU.64 R18, [R1+0x3c30] ;  /* 0x003c300001127983 */ /* 0x000ea40000300a00 */
[----:B------:R-:W2:Y:S11]  /*8ddf0*/  LDL.LU.64 R16, [R1+0x3c28] ;  /* 0x003c280001107983 */ /* 0x000eb60000300a00 */
[----:B------:R-:W-:Y:S08]  /*8de00*/  @!UPT UIADD3 URZ, URZ, URZ, URZ ;  /* 0x0000003f3f3ff290 */ /* 0x000ff0000fffe03f */
[----:B------:R-:W-:Y:S01]  /*8de10*/  STL.64 [R1+0x270], R24 ;  /* 0x0002701801007387 */ /* 0x000fe20000100a00 */
[----:B------:R-:W-:Y:S02]  /*8de20*/  STL.64 [R1+0x278], R26 ;  /* 0x0002781a01007387 */ /* 0x000fe40000100a00 */
[----:B------:R-:W0:Y:S02]  /*8de30*/  LDSM.16.MT88.4 R24, [R0+0x14380] ;  /* 0x014380000018783b */ /* 0x000e240000004200 */
[----:B0-----:R0:W-:Y:S02]  /*8de40*/  STL.64 [R1+0x3990], R26 ;  /* 0x0039901a01007387 */ /* 0x0011e40000100a00 */
[----:B------:R1:W-:Y:S02]  /*8de50*/  STL.64 [R1+0x3988], R24 ;  /* 0x0039881801007387 */ /* 0x0003e40000100a00 */
[----:B0-----:R-:W4:Y:S01]  /*8de60*/  LDL.LU.64 R26, [R1+0x48] ;  /* 0x00004800011a7983 */ /* 0x001f220000300a00 */
[C---:B--2---:R-:W-:Y:S03]  /*8de70*/  HMMA.16816.F32.BF16 R4, R16.reuse, R6, R8 ;  /* 0x000000061004723c */ /* 0x044fe60000041808 */
[----:B----4-:R0:W-:Y:S01]  /*8de80*/  STL.64 [R1+0x3b50], R26 ;  /* 0x003b501a01007387 */ /* 0x0101e20000100a00 */
[----:B-1----:R-:W2:Y:S02]  /*8de90*/  LDL.LU R24, [R1+0x460] ;  /* 0x0004600001187983 */ /* 0x002ea40000300800 */
[----:B------:R-:W2:Y:S01]  /*8dea0*/  LDL.LU R25, [R1+0x464] ;  /* 0x0004640001197983 */ /* 0x000ea20000300800 */
[----:B0-----:R-:W2:Y:S01]  /*8deb0*/  LDL.LU R26, [R1+0x468] ;  /* 0x00046800011a7983 */ /* 0x001ea20000300800 */
[----:B------:R-:W2:Y:S02]  /*8dec0*/  LDL.LU R27, [R1+0x46c] ;  /* 0x00046c00011b7983 */ /* 0x000ea40000300800 */
[----:B------:R-:W-:Y:S02]  /*8ded0*/  STL [R1+0x3498], R0 ;  /* 0x0034980001007387 */ /* 0x000fe40000100800 */
[----:B------:R-:W4:Y:S01]  /*8dee0*/  LDL.LU.64 R10, [R1+0x3c20] ;  /* 0x003c2000010a7983 */ /* 0x000f220000300a00 */
[----:B------:R-:W4:Y:S10]  /*8def0*/  LDL.LU.64 R8, [R1+0x3c18] ;  /* 0x003c180001087983 */ /* 0x000f340000300a00 */
        /* <DEDUP_REMOVED lines=11> */
[----:B------:R-:W2:Y:S01]  /*8dfb0*/  LDL.LU.64 R10, [R1+0x3bf0] ;  /* 0x003bf000010a7983 */ /* 0x000ea20000300a00 */
[----:B------:R-:W4:Y:S11]  /*8dfc0*/  LDL.LU.64 R8, [R1+0x3be8] ;  /* 0x003be80001087983 */ /* 0x000f360000300a00 */
[----:B------:R-:W-:Y:S09]  /*8dfd0*/  @!UPT UIADD3 URZ, URZ, URZ, URZ ;  /* 0x0000003f3f3ff290 */ /* 0x000ff2000fffe03f */
[----:B------:R-:W-:Y:S01]  /*8dfe0*/  STL.64 [R1+0x240], R4 ;  /* 0x0002400401007387 */ /* 0x000fe20000100a00 */
[----:B------:R0:W-:Y:S03]  /*8dff0*/  STL.64 [R1+0x248], R6 ;  /* 0x0002480601007387 */ /* 0x0001e60000100a00 */
[----:B0-----:R-:W3:Y:S01]  /*8e000*/  LDL.LU.64 R6, [R1+0x3be0] ;  /* 0x003be00001067983 */ /* 0x001ee20000300a00 */
[----:B------:R-:W3:Y:S02]  /*8e010*/  LDL.LU.64 R4, [R1+0x3bd8] ;  /* 0x003bd80001047983 */ /* 0x000ee40000300a00 */
[----:B------:R-:W-:Y:S02]  /*8e020*/  IMAD.MOV.U32 R22, RZ, RZ, R29 ;  /* 0x000000ffff167224 */ /* 0x000fe400078e001d */
[----:B------:R-:W-:Y:S01]  /*8e030*/  IMAD.MOV.U32 R23, RZ, RZ, R13 ;  /* 0x000000ffff177224 */ /* 0x000fe200078e000d */
[C---:B--2---:R-:W-:Y:S08]  /*8e040*/  HMMA.16816.F32.BF16 R24, R16.reuse, R10, R24 ;  /* 0x0000000a1018723c */ /* 0x044ff00000041818 */
[----:B---3--:R-:W-:Y:S11]  /*8e050*/  HMMA.16816.F32.BF16 R4, R16, R14, R4 ;  /* 0x0000000e1004723c */ /* 0x008ff60000041804 */
[----:B------:R-:W-:Y:S11]  /*8e060*/  @!UPT UIADD3 URZ, URZ, URZ, URZ ;  /* 0x0000003f3f3ff290 */ /* 0x000ff6000fffe03f */
[----:B------:R-:W-:Y:S01]  /*8e070*/  @!UPT UIADD3 URZ, URZ, URZ, URZ ;  /* 0x0000003f3f3ff290 */ /* 0x000fe2000fffe03f */
[----:B------:R-:W-:Y:S01]  /*8e080*/  STL.64 [R1+0x2c0], R4 ;  /* 0x0002c00401007387 */ /* 0x000fe20000100a00 */
[----:B------:R0:W-:Y:S03]  /*8e090*/  STL.64 [R1+0x2c8], R6 ;  /* 0x0002c80601007387 */ /* 0x0001e60000100a00 */
[----:B0-----:R-:W2:Y:S01]  /*8e0a0*/  LDL.LU.64 R6, [R1+0x3bd0] ;  /* 0x003bd00001067983 */ /* 0x001ea20000300a00 */
[----:B------:R-:W3:Y:S02]  /*8e0b0*/  LDL.LU.64 R4, [R1+0x3bc8] ;  /* 0x003bc80001047983 */ /* 0x000ee40000300a00 */
[----:B------:R-:W-:Y:S02]  /*8e0c0*/  STL.64 [R1+0x3af8], R14 ;  /* 0x003af80e01007387 */ /* 0x000fe40000100a00 */
[----:B------:R-:W-:Y:S01]  /*8e0d0*/  STL [R1+0x3af0], R12 ;  /* 0x003af00c01007387 */ /* 0x000fe20000100800 */
[----:B------:R-:W-:Y:S01]  /*8e0e0*/  STL.64 [R1+0x2b0], R24 ;  /* 0x0002b01801007387 */ /* 0x000fe20000100a00 */
[----:B------:R-:W-:Y:S02]  /*8e0f0*/  STL.64 [R1+0x2b8], R26 ;  /* 0x0002b81a01007387 */ /* 0x000fe40000100a00 */
[----:B------:R0:W-:Y:S02]  /*8e100*/  STL.64 [R1+0x3b18], R22 ;  /* 0x003b181601007387 */ /* 0x0001e40000100a00 */
[----:B0-----:R-:W2:Y:S04]  /*8e110*/  LDL.64 R22, [R1+0x78] ;  /* 0x0000780001167983 */ /* 0x001ea80000100a00 */
[----:B--2---:R4:W-:Y:S01]  /*8e120*/  STL.64 [R1+0x3b30], R22 ;  /* 0x003b301601007387 */ /* 0x0049e20000100a00 */
[----:B------:R-:W2:Y:S02]  /*8e130*/  LDL.LU R12, [R1+0x3c0] ;  /* 0x0003c000010c7983 */ /* 0x000ea40000300800 */
[----:B------:R-:W2:Y:S02]  /*8e140*/  LDL.LU R13, [R1+0x3c4] ;  /* 0x0003c400010d7983 */ /* 0x000ea40000300800 */
[----:B------:R-:W2:Y:S01]  /*8e150*/  LDL.LU R14, [R1+0x3c8] ;  /* 0x0003c800010e7983 */ /* 0x000ea20000300800 */
[----:B------:R-:W2:Y:S01]  /*8e160*/  LDL.LU R15, [R1+0x3cc] ;  /* 0x0003cc00010f7983 */ /* 0x000ea20000300800 */
[----:B----4-:R-:W-:-:S02]  /*8e170*/  IMAD.MOV.U32 R22, RZ, RZ, R8 ;  /* 0x000000ffff167224 */ /* 0x010fc400078e0008 */
[----:B------:R-:W-:Y:S01]  /*8e180*/  IMAD.MOV.U32 R23, RZ, RZ, R9 ;  /* 0x000000ffff177224 */ /* 0x000fe200078e0009 */
[----:B------:R-:W4:Y:S01]  /*8e190*/  LDL.LU R8, [R1+0x3bc4] ;  /* 0x003bc40001087983 */ /* 0x000f220000300800 */
[----:B------:R-:W4:Y:S02]  /*8e1a0*/  LDL.LU R9, [R1+0x3bc0] ;  /* 0x003bc00001097983 */ /* 0x000f240000300800 */
[----:B------:R-:W2:Y:S02]  /*8e1b0*/  LDL.LU R24, [R1+0x400] ;  /* 0x0004000001187983 */ /* 0x000ea40000300800 */
[----:B------:R-:W2:Y:S01]  /*8e1c0*/  LDL.LU R25, [R1+0x404] ;  /* 0x0004040001197983 */ /* 0x000ea20000300800 */
[----:B------:R-:W2:Y:S01]  /*8e1d0*/  LDL.LU R26, [R1+0x408] ;  /* 0x00040800011a7983 */ /* 0x000ea20000300800 */
[----:B------:R-:W2:Y:S03]  /*8e1e0*/  LDL.LU R27, [R1+0x40c] ;  /* 0x00040c00011b7983 */ /* 0x000ea60000300800 */
[----:B--2---:R0:W-:Y:S01]  /*8e1f0*/  STL.64 [R1+0x3b60], R26 ;  /* 0x003b601a01007387 */ /* 0x0041e20000100a00 */
[----:B------:R1:W-:Y:S02]  /*8e200*/  STL.64 [R1+0x3b58], R24 ;  /* 0x003b581801007387 */ /* 0x0003e40000100a00 */
[----:B0-----:R-:W-:-:S02]  /*8e210*/  IMAD.MOV.U32 R26, RZ, RZ, R21 ;  /* 0x000000ffff1a7224 */ /* 0x001fc400078e0015 */
[----:B------:R-:W-:-:S05]  /*8e220*/  IMAD.MOV.U32 R27, RZ, RZ, R20 ;  /* 0x000000ffff1b7224 */ /* 0x000fca00078e0014 */
[----:B------:R0:W-:Y:S01]  /*8e230*/  STL.64 [R1+0x3b70], R26 ;  /* 0x003b701a01007387 */ /* 0x0001e20000100a00 */
        /* <DEDUP_REMOVED lines=12> */
[----:B0-----:R-:W-:-:S02]  /*8e300*/  IMAD.MOV.U32 R26, RZ, RZ, R28 ;  /* 0x000000ffff1a7224 */ /* 0x001fc400078e001c */
[----:B---3--:R-:W-:Y:S01]  /*8e310*/  IMAD.MOV.U32 R27, RZ, RZ, R5 ;  /* 0x000000ffff1b7224 */ /* 0x008fe200078e0005 */
[----:B------:R-:W2:Y:S04]  /*8e320*/  LDL.LU R28, [R1+0x3bbc] ;  /* 0x003bbc00011c7983 */ /* 0x000ea80000300800 */
[----:B------:R-:W-:Y:S01]  /*8e330*/  STL.64 [R1+0x3bb0], R26 ;  /* 0x003bb01a01007387 */ /* 0x000fe20000100a00 */
[----:B------:R0:W-:Y:S03]  /*8e340*/  STL.64 [R1+0x3b48], R22 ;  /* 0x003b481601007387 */ /* 0x0001e60000100a00 */
[----:B0-----:R-:W3:Y:S04]  /*8e350*/  LDL.64 R22, [R1+0x98] ;  /* 0x0000980001167983 */ /* 0x001ee80000100a00 */
[----:B---3--:R0:W-:Y:S01]  /*8e360*/  STL.64 [R1+0x3b68], R22 ;  /* 0x003b681601007387 */ /* 0x0081e20000100a00 */
[----:B------:R-:W3:Y:S02]  /*8e370*/  LDL.LU R20, [R1+0x410] ;  /* 0x0004100001147983 */ /* 0x000ee40000300800 */
[----:B------:R-:W3:Y:S01]  /*8e380*/  LDL.LU R21, [R1+0x414] ;  /* 0x0004140001157983 */ /* 0x000ee20000300800 */
[----:B0-----:R-:W2:Y:S01]  /*8e390*/  LDL.LU R22, [R1+0x418] ;  /* 0x0004180001167983 */ /* 0x001ea20000300800 */
[----:B------:R-:W2:Y:S02]  /*8e3a0*/  LDL.LU R23, [R1+0x41c] ;  /* 0x00041c0001177983 */ /* 0x000ea40000300800 */
[----:B------:R-:W3:Y:S02]  /*8e3b0*/  LDL.LU R24, [R1+0x450] ;  /* 0x0004500001187983 */ /* 0x000ee40000300800 */
[----:B------:R-:W4:Y:S01]  /*8e3c0*/  LDL.LU R25, [R1+0x454] ;  /* 0x0004540001197983 */ /* 0x000f220000300800 */
[----:B------:R-:W4:Y:S01]  /*8e3d0*/  LDL.LU R26, [R1+0x458] ;  /* 0x00045800011a7983 */ /* 0x000f220000300800 */
[----:B------:R-:W4:Y:S03]  /*8e3e0*/  LDL.LU R27, [R1+0x45c] ;  /* 0x00045c00011b7983 */ /* 0x000f260000300800 */
[----:B--2---:R0:W-:Y:S01]  /*8e3f0*/  STL.64 [R1+0x3b80], R22 ;  /* 0x003b801601007387 */ /* 0x0041e20000100a00 */
[----:B---3--:R1:W-:Y:S03]  /*8e400*/  STL.64 [R1+0x3b78], R20 ;  /* 0x003b781401007387 */ /* 0x0083e60000100a00 */
[----:B0-----:R-:W2:Y:S04]  /*8e410*/  LDL.64 R22, [R1+0xb8] ;  /* 0x0000b80001167983 */ /* 0x001ea80000100a00 */
[----:B--2---:R0:W-:Y:S01]  /*8e420*/  STL.64 [R1+0x3ba8], R22 ;  /* 0x003ba81601007387 */ /* 0x0041e20000100a00 */
[----:B-1----:R-:W2:Y:S02]  /*8e430*/  LDL.LU R20, [R1+0x440] ;  /* 0x0004400001147983 */ /* 0x002ea40000300800 */
[----:B------:R-:W2:Y:S01]  /*8e440*/  LDL.LU R21, [R1+0x444] ;  /* 0x0004440001157983 */ /* 0x000ea20000300800 */
[----:B0-----:R-:W2:Y:S01]  /*8e450*/  LDL.LU R22, [R1+0x448] ;  /* 0x0004480001167983 */ /* 0x001ea20000300800 */
[----:B------:R-:W2:Y:S02]  /*8e460*/  LDL.LU R23, [R1+0x44c] ;  /* 0x00044c0001177983 */ /* 0x000ea40000300800 */
[----:B------:R-:W-:Y:S02]  /*8e470*/  STL.64 [R1+0x3b10], R14 ;  /* 0x003b100e01007387 */ /* 0x000fe40000100a00 */
[----:B------:R0:W-:Y:S02]  /*8e480*/  STL.64 [R1+0x3b08], R12 ;  /* 0x003b080c01007387 */ /* 0x0001e40000100a00 */
[----:B0-----:R-:W3:Y:S01]  /*8e490*/  LDL.LU R12, [R1+0x3d0] ;  /* 0x0003d000010c7983 */ /* 0x001ee20000300800 */
[----:B------:R-:W3:Y:S02]  /*8e4a0*/  LDL.LU R13, [R1+0x3d4] ;  /* 0x0003d400010d7983 */ /* 0x000ee40000300800 */
[----:B------:R-:W2:Y:S02]  /*8e4b0*/  LDL.LU R14, [R1+0x3d8] ;  /* 0x0003d800010e7983 */ /* 0x000ea40000300800 */
[----:B------:R-:W-:-:S02]  /*8e4c0*/  IMAD.MOV.U32 R15, RZ, RZ, R28 ;  /* 0x000000ffff0f7224 */ /* 0x000fc400078e001c */
[----:B------:R-:W3:Y:S01]  /*8e4d0*/  LDL.LU R28, [R1+0x3bb8] ;  /* 0x003bb800011c7983 */ /* 0x000ee20000300800 */
[C---:B----4-:R-:W-:Y:S03]  /*8e4e0*/  HMMA.16816.F32.BF16 R24, R16.reuse, R6, R24 ;  /* 0x000000061018723c */ /* 0x050fe60000041818 */
        /* <DEDUP_REMOVED lines=11> */
[----:B------:R-:W-:Y:S01]  /*8e5a0*/  STL.64 [R1+0x3a98], R10 ;  /* 0x003a980a01007387 */ /* 0x000fe20000100a00 */
[----:B------:R-:W-:Y:S01]  /*8e5b0*/  STL.64 [R1+0x3a90], R8 ;  /* 0x003a900801007387 */ /* 0x000fe20000100a00 */
[----:B------:R-:W-:Y:S02]  /*8e5c0*/  STL.64 [R1+0x2a0], R24 ;  /* 0x0002a01801007387 */ /* 0x000fe40000100a00 */
[----:B------:R0:W-:Y:S02]  /*8e5d0*/  STL.64 [R1+0x2a8], R26 ;  /* 0x0002a81a01007387 */ /* 0x0001e40000100a00 */
[----:B0-----:R-:W3:Y:S02]  /*8e5e0*/  LDL.LU.64 R26, [R1+0x3bb0] ;  /* 0x003bb000011a7983 */ /* 0x001ee40000300a00 */
[----:B---3--:R-:W-:Y:S02]  /*8e5f0*/  HMMA.16816.F32.BF16 R24, R16, R26, R20 ;  /* 0x0000001a1018723c */ /* 0x008fe40000041814 */
[----:B------:R-:W3:Y:S11]  /*8e600*/  LDL.LU.64 R22, [R1+0x3ba8] ;  /* 0x003ba80001167983 */ /* 0x000ef60000300a00 */
[----:B------:R-:W-:Y:S10]  /*8e610*/  @!UPT UIADD3 URZ, URZ, URZ, URZ ;  /* 0x0000003f3f3ff290 */ /* 0x000ff4000fffe03f */
[----:B------:R-:W-:Y:S01]  /*8e620*/  STL.64 [R1+0x290], R24 ;  /* 0x0002901801007387 */ /* 0x000fe20000100a00 */
[----:B------:R0:W-:Y:S03]  /*8e630*/  STL.64 [R1+0x298], R26 ;  /* 0x0002981a01007387 */ /* 0x0001e60000100a00 */
[----:B0-----:R-:W4:Y:S01]  /*8e640*/  LDL.LU.64 R26, [R1+0x3ba0] ;  /* 0x003ba000011a7983 */ /* 0x001f220000300a00 */
[----:B------:R-:W4:Y:S02]  /*8e650*/  LDL.LU.64 R24, [R1+0x3b98] ;  /* 0x003b980001187983 */ /* 0x000f240000300a00 */
[----:B------:R-:W-:Y:S02]  /*8e660*/  IMAD.MOV.U32 R10, RZ, RZ, R4 ;  /* 0x000000ffff0a7224 */ /* 0x000fe400078e0004 */
[----:B------:R-:W-:-:S07]  /*8e670*/  IMAD.MOV.U32 R11, RZ, RZ, R2 ;  /* 0x000000ffff0b7224 */ /* 0x000fce00078e0002 */
[C---:B----4-:R-:W-:Y:S01]  /*8e680*/  HMMA.16816.F32.BF16 R8, R16.reuse, R10, R24 ;  /* 0x0000000a1008723c */ /* 0x050fe20000041818 */
[----:B------:R-:W4:Y:S01]  /*8e690*/  LDL.LU.64 R26, [R1+0x3b90] ;  /* 0x003b9000011a7983 */ /* 0x000f220000300a00 */
[----:B------:R-:W4:Y:S02]  /*8e6a0*/  LDL.LU.64 R24, [R1+0x3b88] ;  /* 0x003b880001187983 */ /* 0x000f240000300a00 */
[----:B---3--:R-:W-:Y:S02]  /*8e6b0*/  IMAD.MOV.U32 R0, RZ, RZ, R23 ;  /* 0x000000ffff007224 */ /* 0x008fe400078e0017 */
[----:B------:R-:W-:Y:S11]  /*8e6c0*/  IMAD.MOV.U32 R15, RZ, RZ, R28 ;  /* 0x000000ffff0f7224 */ /* 0x000ff600078e001c */
[----:B------:R-:W-:Y:S06]  /*8e6d0*/  @!UPT UIADD3 URZ, URZ, URZ, URZ ;  /* 0x0000003f3f3ff290 */ /* 0x000fec000fffe03f */
[----:B------:R0:W-:Y:S01]  /*8e6e0*/  STL.64 [R1+0x280], R8 ;  /* 0x0002800801007387 */ /* 0x0001e20000100a00 */
[----:B------:R-:W-:Y:S02]  /*8e6f0*/  STL.64 [R1+0x288], R10 ;  /* 0x0002880a01007387 */ /* 0x000fe40000100a00 */
[----:B0-----:R-:W-:Y:S01]  /*8e700*/  IMAD.MOV.U32 R8, RZ, RZ, R22 ;  /* 0x000000ffff087224 */ /* 0x001fe200078e0016 */
[C---:B----4-:R-:W-:Y:S01]  /*8e710*/  HMMA.16816.F32.BF16 R24, R16.reuse, R22, R24 ;  /* 0x000000161018723c */ /* 0x050fe20000041818 */
[----:B------:R-:W3:Y:S01]  /*8e720*/  LDL.LU.64 R22, [R1+0x3b80] ;  /* 0x003b800001167983 */ /* 0x000ee20000300a00 */
[----:B------:R-:W3:Y:S11]  /*8e730*/  LDL.LU.64 R20, [R1+0x3b78] ;  /* 0x003b780001147983 */ /* 0x000ef60000300a00 */
[----:B------:R-:W-:Y:S10]  /*8e740*/  @!UPT UIADD3 URZ, URZ, URZ, URZ ;  /* 0x0000003f3f3ff290 */ /* 0x000ff4000fffe03f */
[----:B------:R3:W-:Y:S01]  /*8e750*/  STL.64 [R1+0x420], R24 ;  /* 0x0004201801007387 */ /* 0x0007e20000100a00 */
[----:B------:R-:W-:Y:S02]  /*8e760*/  IMAD.MOV.U32 R28, RZ, RZ, R26 ;  /* 0x000000ffff1c7224 */ /* 0x000fe400078e001a */
[----:B------:R-:W-:Y:S02]  /*8e770*/  IMAD.MOV.U32 R2, RZ, RZ, R27 ;  /* 0x000000ffff027224 */ /* 0x000fe400078e001b */
[----:B------:R-:W3:Y:S03]  /*8e780*/  LDL.LU.64 R26, [R1+0x3b70] ;  /* 0x003b7000011a7983 */ /* 0x000ee60000300a00 */
[----:B------:R-:W-:Y:S02]  /*8e790*/  STL [R1+0x2b74], R2 ;  /* 0x002b740201007387 */ /* 0x000fe40000100800 */
[----:B------:R-:W-:Y:S01]  /*8e7a0*/  STL [R1+0x2b70], R28 ;  /* 0x002b701c01007387 */ /* 0x000fe20000100800 */
[C---:B---3--:R-:W-:Y:S01]  /*8e7b0*/  HMMA.16816.F32.BF16 R24, R16.reuse, R26, R20 ;  /* 0x0000001a1018723c */ /* 0x048fe20000041814 */
[----:B------:R-:W3:Y:S11]  /*8e7c0*/  LDL.LU.64 R22, [R1+0x3b68] ;  /* 0x003b680001167983 */ /* 0x000ef60000300a00 */
[----:B------:R-:W-:Y:S11]  /*8e7d0*/  @!UPT UIADD3 URZ, URZ, URZ, URZ ;  /* 0x0000003f3f3ff290 */ /* 0x000ff6000fffe03f */
[----:B------:R-:W-:Y:S01]  /*8e7e0*/  STL.64 [R1+0x410], R24 ;  /* 0x0004101801007387 */ /* 0x000fe20000100a00 */
[----:B------:R0:W-:Y:S03]  /*8e7f0*/  STL.64 [R1+0x418], R26 ;  /* 0x0004181a01007387 */ /* 0x0001e60000100a00 */
[----:B0-----:R-:W4:Y:S01]  /*8e800*/  LDL.LU.64 R26, [R1+0x3b60] ;  /* 0x003b6000011a7983 */ /* 0x001f220000300a00 */
[----:B------:R-:W4:Y:S02]  /*8e810*/  LDL.LU.64 R24, [R1+0x3b58] ;  /* 0x003b580001187983 */ /* 0x000f240000300a00 */
[----:B---3--:R-:W-:Y:S01]  /*8e820*/  IMAD.MOV.U32 R5, RZ, RZ, R23 ;  /* 0x000000ffff057224 */ /* 0x008fe200078e0017 */
[C---:B----4-:R-:W-:Y:S11]  /*8e830*/  HMMA.16816.F32.BF16 R24, R16.reuse, R22, R24 ;  /* 0x000000161018723c */ /* 0x050ff60000041818 */
[----:B------:R-:W-:Y:S11]  /*8e840*/  @!UPT UIADD3 URZ, URZ, URZ, URZ ;  /* 0x0000003f3f3ff290 */ /* 0x000ff6000fffe03f */
[----:B------:R-:W-:Y:S01]  /*8e850*/  @!UPT UIADD3 URZ, URZ, URZ, URZ ;  /* 0x0000003f3f3ff290 */ /* 0x000fe2000fffe03f */
[----:B------:R0:W-:Y:S01]  /*8e860*/  STL.64 [R1+0x400], R24 ;  /* 0x0004001801007387 */ /* 0x0001e20000100a00 */
[----:B------:R1:W-:Y:S02]  /*8e870*/  STL.64 [R1+0x408], R26 ;  /* 0x0004081a01007387 */ /* 0x0003e40000100a00 */
[----:B0-----:R-:W-:Y:S01]  /*8e880*/  IMAD.MOV.U32 R24, RZ, RZ, R22 ;  /* 0x000000ffff187224 */ /* 0x001fe200078e0016 */
[----:B-1----:R-:W3:Y:S01]  /*8e890*/  LDL.LU.64 R26, [R1+0x3b50] ;  /* 0x003b5000011a7983 */ /* 0x002ee20000300a00 */
        /* <DEDUP_REMOVED lines=20> */
[----:B------:R0:W-:Y:S01]  /*8e9e0*/  STL [R1+0x3a40], R4 ;  /* 0x003a400401007387 */ /* 0x0001e20000100800 */
        /* <DEDUP_REMOVED lines=18> */
[----:B------:R-:W4:Y:S02]  /*8eb10*/  LDL.LU R12, [R1+0x3af0] ;  /* 0x003af000010c7983 */ /* 0x000f240000300800 */
[----:B------:R-:W-:Y:S02]  /*8eb20*/  IMAD.MOV.U32 R13, RZ, RZ, R23 ;  /* 0x000000ffff0d7224 */ /* 0x000fe400078e0017 */
[----:B------:R-:W-:Y:S02]  /*8eb30*/  IMAD.MOV.U32 R3, RZ, RZ, R22 ;  /* 0x000000ffff037224 */ /* 0x000fe400078e0016 */
[----:B------:R-:W3:Y:S01]  /*8eb40*/  LDL.LU.64 R22, [R1+0x3ae8] ;  /* 0x003ae80001167983 */ /* 0x000ee20000300a00 */
[----:B------:R-:W3:Y:S03]  /*8eb50*/  LDL.LU.64 R20, [R1+0x3ae0] ;  /* 0x003ae00001147983 */ /* 0x000ee60000300a00 */
[----:B--2---:R0:W-:Y:S01]  /*8eb60*/  STL.64 [R1+0x3aa8], R14 ;  /* 0x003aa80e01007387 */ /* 0x0041e20000100a00 */
[----:B----4-:R-:W-:Y:S03]  /*8eb70*/  STL.64 [R1+0x3aa0], R12 ;  /* 0x003aa00c01007387 */ /* 0x010fe60000100a00 */
[----:B0-----:R-:W2:Y:S04]  /*8eb80*/  LDL.LU.64 R14, [R1+0x8] ;  /* 0x00000800010e7983 */ /* 0x001ea80000300a00 */
[----:B--2---:R3:W-:Y:S02]  /*8eb90*/  STL.64 [R1+0x3ac0], R14 ;  /* 0x003ac00e01007387 */ /* 0x0047e40000100a00 */
[----:B---3--:R-:W-:Y:S02]  /*8eba0*/  HMMA.16816.F32.BF16 R12, R16, R26, R4 ;  /* 0x0000001a100c723c */ /* 0x008fe40000041804 */
[----:B------:R-:W2:Y:S11]  /*8ebb0*/  LDL.LU R4, [R1+0x210] ;  /* 0x0002100001047983 */ /* 0x000eb60000300800 */
[----:B------:R-:W-:Y:S10]  /*8ebc0*/  @!UPT UIADD3 URZ, URZ, URZ, URZ ;  /* 0x0000003f3f3ff290 */ /* 0x000ff4000fffe03f */
[----:B------:R-:W-:Y:S01]  /*8ebd0*/  STL.64 [R1+0x230], R12 ;  /* 0x0002300c01007387 */ /* 0x000fe20000100a00 */
[----:B------:R-:W-:Y:S02]  /*8ebe0*/  STL.64 [R1+0x238], R14 ;  /* 0x0002380e01007387 */ /* 0x000fe40000100a00 */
[----:B------:R-:W2:Y:S02]  /*8ebf0*/  LDL.LU R5, [R1+0x214] ;  /* 0x0002140001057983 */ /* 0x000ea40000300800 */
[----:B------:R-:W3:Y:S01]  /*8ec00*/  LDL.LU R6, [R1+0x218] ;  /* 0x0002180001067983 */ /* 0x000ee20000300800 */
[----:B------:R-:W3:Y:S01]  /*8ec10*/  LDL.LU R7, [R1+0x21c] ;  /* 0x00021c0001077983 */ /* 0x000ee20000300800 */
[----:B------:R-:W-:-:S03]  /*8ec20*/  IMAD.MOV.U32 R18, RZ, RZ, R8 ;  /* 0x000000ffff127224 */ /* 0x000fc600078e0008 */
[----:B---3--:R0:W-:Y:S01]  /*8ec30*/  STL.64 [R1+0x3ad8], R6 ;  /* 0x003ad80601007387 */ /* 0x0081e20000100a00 */
[----:B--2---:R-:W-:Y:S03]  /*8ec40*/  STL.64 [R1+0x3ad0], R4 ;  /* 0x003ad00401007387 */ /* 0x004fe60000100a00 */
[----:B0-----:R-:W2:Y:S01]  /*8ec50*/  LDL.LU.64 R6, [R1+0x28] ;  /* 0x0000280001067983 */ /* 0x001ea20000300a00 */
[----:B------:R-:W3:Y:S02]  /*8ec60*/  LDL.LU.64 R14, [R1+0x18] ;  /* 0x00001800010e7983 */ /* 0x000ee40000300a00 */
[----:B------:R-:W4:Y:S02]  /*8ec70*/  LDL.LU R8, [R1+0x1f0] ;  /* 0x0001f00001087983 */ /* 0x000f240000300800 */
[----:B------:R-:W4:Y:S01]  /*8ec80*/  LDL.LU R9, [R1+0x1f4] ;  /* 0x0001f40001097983 */ /* 0x000f220000300800 */
[----:B------:R-:W2:Y:S01]  /*8ec90*/  LDL.LU R10, [R1+0x1f8] ;  /* 0x0001f800010a7983 */ /* 0x000ea20000300800 */
[----:B------:R-:W2:Y:S02]  /*8eca0*/  LDL.LU R11, [R1+0x1fc] ;  /* 0x0001fc00010b7983 */ /* 0x000ea40000300800 */
[----:B------:R-:W-:Y:S01]  /*8ecb0*/  IMAD.MOV.U32 R19, RZ, RZ, R0 ;  /* 0x000000ffff137224 */ /* 0x000fe200078e0000 */
[----:B--2---:R-:W-:Y:S01]  /*8ecc0*/  STL.64 [R1+0x3ab8], R10 ;  /* 0x003ab80a01007387 */ /* 0x004fe20000100a00 */
[----:B----4-:R0:W-:Y:S03]  /*8ecd0*/  STL.64 [R1+0x3ab0], R8 ;  /* 0x003ab00801007387 */ /* 0x0101e60000100a00 */
[----:B0-----:R-:W2:Y:S01]  /*8ece0*/  LDL.LU R8, [R1+0x200] ;  /* 0x0002000001087983 */ /* 0x001ea20000300800 */
[----:B------:R-:W2:Y:S02]  /*8ecf0*/  LDL.LU R9, [R1+0x204] ;  /* 0x0002040001097983 */ /* 0x000ea40000300800 */
[----:B------:R-:W2:Y:S02]  /*8ed00*/  LDL.LU R10, [R1+0x208] ;  /* 0x00020800010a7983 */ /* 0x000ea40000300800 */
[----:B------:R-:W2:Y:S01]  /*8ed10*/  LDL.LU R11, [R1+0x20c] ;  /* 0x00020c00010b7983 */ /* 0x000ea20000300800 */
[----:B------:R0:W-:Y:S04]  /*8ed20*/  STL.64 [R1+0x3a48], R18 ;  /* 0x003a481201007387 */ /* 0x0001e80000100a00 */
[----:B0-----:R-:W4:Y:S04]  /*8ed30*/  LDL.LU.64 R18, [R1+0xc8] ;  /* 0x0000c80001127983 */ /* 0x001f280000300a00 */
[----:B----4-:R0:W-:Y:S04]  /*8ed40*/  STL.64 [R1+0x3a60], R18 ;  /* 0x003a601201007387 */ /* 0x0101e80000100a00 */
[----:B0-----:R-:W4:Y:S04]  /*8ed50*/  LDL.LU.64 R18, [R1+0x38] ;  /* 0x0000380001127983 */ /* 0x001f280000300a00 */
[----:B----4-:R0:W-:Y:S01]  /*8ed60*/  STL.64 [R1+0x3a78], R18 ;  /* 0x003a781201007387 */ /* 0x0101e20000100a00 */
[----:B------:R-:W4:Y:S02]  /*8ed70*/  LDL.LU R16, [R1+0x1d0] ;  /* 0x0001d00001107983 */ /* 0x000f240000300800 */
[----:B------:R-:W4:Y:S01]  /*8ed80*/  LDL.LU R17, [R1+0x1d4] ;  /* 0x0001d40001117983 */ /* 0x000f220000300800 */
[----:B0-----:R-:W2:Y:S01]  /*8ed90*/  LDL.LU R18, [R1+0x1d8] ;  /* 0x0001d80001127983 */ /* 0x001ea20000300800 */
[----:B------:R-:W2:Y:S03]  /*8eda0*/  LDL.LU R19, [R1+0x1dc] ;  /* 0x0001dc0001137983 */ /* 0x000ea60000300800 */
[----:B--2---:R-:W-:Y:S01]  /*8edb0*/  STL.64 [R1+0x3a88], R18 ;  /* 0x003a881201007387 */ /* 0x004fe20000100a00 */
[----:B----4-:R0:W-:Y:S03]  /*8edc0*/  STL.64 [R1+0x3a80], R16 ;  /* 0x003a801001007387 */ /* 0x0101e60000100a00 */
        /* <DEDUP_REMOVED lines=36> */
[----:B------:R-:W2:Y:S01]  /*8f010*/  LDL.LU.64 R12, [R1+0x3aa0] ;  /* 0x003aa000010c7983 */ /* 0x000ea20000300a00 */
[----:B------:R-:W-:Y:S01]  /*8f020*/  STL.64 [R1+0x3a58], R26 ;  /* 0x003a581a01007387 */ /* 0x000fe20000100a00 */
        /* <DEDUP_REMOVED lines=16> */
[----:B------:R-:W2:Y:S02]  /*8f130*/  LDL.LU.64 R8, [R1+0x3a90] ;  /* 0x003a900001087983 */ /* 0x000ea40000300a00 */
[----:B------:R-:W-:Y:S02]  /*8f140*/  STL.64 [R1+0x3940], R14 ;  /* 0x0039400e01007387 */ /* 0x000fe40000100a00 */
        /* <DEDUP_REMOVED lines=37> */
[----:B------:R-:W2:Y:S02]  /*8f3a0*/  LDL.LU.64 R18, [R1+0x3a48] ;  /* 0x003a480001127983 */ /* 0x000ea40000300a00 */
[----:B------:R-:W-:Y:S01]  /*8f3b0*/  STL [R1+0x38fc], R28 ;  /* 0x0038fc1c01007387 */ /* 0x000fe20000100800 */
[----:B------:R-:W-:Y:S01]  /*8f3c0*/  STL [R1+0x38f8], R29 ;  /* 0x0038f81d01007387 */ /* 0x000fe20000100800 */
[----:B------:R-:W3:Y:S01]  /*8f3d0*/  LDL.LU R16, [R1+0xd0] ;  /* 0x0000d00001107983 */ /* 0x000ee20000300800 */
[----:B--2---:R-:W-:Y:S11]  /*8f3e0*/  HMMA.16816.F32.BF16 R8, R20, R18, R8 ;  /* 0x000000121408723c */ /* 0x004ff60000041808 */
[----:B------:R-:W-:Y:S11]  /*8f3f0*/  @!UPT UIADD3 URZ, URZ, URZ, URZ ;  /* 0x0000003f3f3ff290 */ /* 0x000ff6000fffe03f */
[----:B------:R-:W-:Y:S01]  /*8f400*/  @!UPT UIADD3 URZ, URZ, URZ, URZ ;  /* 0x0000003f3f3ff290 */ /* 0x000fe2000fffe03f */
        /* <DEDUP_REMOVED lines=31> */
[----:B---3--:R-:W-:-:S02]  /*8f600*/  IMAD.MOV.U32 R14, RZ, RZ, R27 ;  /* 0x000000ffff0e7224 */ /* 0x008fc400078e001b */
[----:B------:R-:W-:Y:S02]  /*8f610*/  IMAD.MOV.U32 R15, RZ, RZ, R26 ;  /* 0x000000ffff0f7224 */ /* 0x000fe400078e001a */
[----:B------:R-:W-:Y:S02]  /*8f620*/  IMAD.MOV.U32 R26, RZ, RZ, R3 ;  /* 0x000000ffff1a7224 */ /* 0x000fe400078e0003 */
[----:B------:R-:W-:Y:S01]  /*8f630*/  IMAD.MOV.U32 R27, RZ, RZ, R13 ;  /* 0x000000ffff1b7224 */ /* 0x000fe200078e000d */
[----:B--2---:R-:W-:Y:S01]  /*8f640*/  STL.64 [R1+0x3980], R10 ;  /* 0x0039800a01007387 */ /* 0x004fe20000100a00 */
[----:B------:R-:W-:Y:S02]  /*8f650*/  STL.64 [R1+0x3978], R8 ;  /* 0x0039780801007387 */ /* 0x000fe40000100a00 */
[----:B------:R-:W2:Y:S02]  /*8f660*/  LDL.LU R3, [R1+0x3a34] ;  /* 0x003a340001037983 */ /* 0x000ea40000300800 */
[----:B------:R0:W-:Y:S02]  /*8f670*/  STL.64 [R1+0x39b8], R26 ;  /* 0x0039b81a01007387 */ /* 0x0001e40000100a00 */
[----:B0-----:R-:W3:Y:S04]  /*8f680*/  LDL.LU.64 R26, [R1+0x68] ;  /* 0x00006800011a7983 */ /* 0x001ee80000300a00 */
[----:B---3--:R4:W-:Y:S01]  /*8f690*/  STL.64 [R1+0x39d0], R26 ;  /* 0x0039d01a01007387 */ /* 0x0089e20000100a00 */
[----:B------:R0:W-:Y:S02]  /*8f6a0*/  STL.64 [R1+0x3998], R14 ;  /* 0x0039980e01007387 */ /* 0x0001e40000100a00 */
[----:B------:R-:W3:Y:S02]  /*8f6b0*/  LDL.LU R12, [R1+0x130] ;  /* 0x00013000010c7983 */ /* 0x000ee40000300800 */
[----:B------:R-:W3:Y:S02]  /*8f6c0*/  LDL.LU R13, [R1+0x134] ;  /* 0x00013400010d7983 */ /* 0x000ee40000300800 */
[----:B----4-:R-:W-:-:S02]  /*8f6d0*/  IMAD.MOV.U32 R26, RZ, RZ, R4 ;  /* 0x000000ffff1a7224 */ /* 0x010fc400078e0004 */
[----:B------:R-:W-:Y:S01]  /*8f6e0*/  IMAD.MOV.U32 R27, RZ, RZ, R25 ;  /* 0x000000ffff1b7224 */ /* 0x000fe200078e0019 */
[----:B0-----:R-:W4:Y:S01]  /*8f6f0*/  LDL.LU R14, [R1+0x138] ;  /* 0x00013800010e7983 */ /* 0x001f220000300800 */
[----:B------:R-:W4:Y:S02]  /*8f700*/  LDL.LU R15, [R1+0x13c] ;  /* 0x00013c00010f7983 */ /* 0x000f240000300800 */
[----:B------:R-:W2:Y:S01]  /*8f710*/  LDL.LU R4, [R1+0x3a30] ;  /* 0x003a300001047983 */ /* 0x000ea20000300800 */
[----:B------:R0:W-:Y:S04]  /*8f720*/  STL.64 [R1+0x39e8], R26 ;  /* 0x0039e81a01007387 */ /* 0x0001e80000100a00 */
[----:B0-----:R-:W2:Y:S04]  /*8f730*/  LDL.LU.64 R26, [R1+0x88] ;  /* 0x00008800011a7983 */ /* 0x001ea80000300a00 */
[----:B--2---:R-:W-:Y:S01]  /*8f740*/  STL.64 [R1+0x3a00], R26 ;  /* 0x003a001a01007387 */ /* 0x004fe20000100a00 */
[----:B----4-:R-:W-:Y:S02]  /*8f750*/  STL.64 [R1+0x39b0], R14 ;  /* 0x0039b00e01007387 */ /* 0x010fe40000100a00 */
[----:B---3--:R0:W-:Y:S02]  /*8f760*/  STL.64 [R1+0x39a8], R12 ;  /* 0x0039a80c01007387 */ /* 0x0081e40000100a00 */
[----:B0-----:R-:W2:Y:S01]  /*8f770*/  LDL.LU R12, [R1+0x140] ;  /* 0x00014000010c7983 */ /* 0x001ea20000300800 */
[----:B------:R-:W2:Y:S02]  /*8f780*/  LDL.LU R13, [R1+0x144] ;  /* 0x00014400010d7983 */ /* 0x000ea40000300800 */
[----:B------:R-:W3:Y:S02]  /*8f790*/  LDL.LU R14, [R1+0x148] ;  /* 0x00014800010e7983 */ /* 0x000ee40000300800 */
[----:B------:R-:W3:Y:S02]  /*8f7a0*/  LDL.LU R15, [R1+0x14c] ;  /* 0x00014c00010f7983 */ /* 0x000ee40000300800 */
[----:B------:R-:W-:-:S02]  /*8f7b0*/  IMAD.MOV.U32 R26, RZ, RZ, R24 ;  /* 0x000000ffff1a7224 */ /* 0x000fc400078e0018 */
[----:B------:R-:W-:-:S05]  /*8f7c0*/  IMAD.MOV.U32 R27, RZ, RZ, R5 ;  /* 0x000000ffff1b7224 */ /* 0x000fca00078e0005 */
[----:B------:R0:W-:Y:S04]  /*8f7d0*/  STL.64 [R1+0x3a18], R26 ;  /* 0x003a181a01007387 */ /* 0x0001e80000100a00 */
[----:B0-----:R-:W4:Y:S04]  /*8f7e0*/  LDL.LU.64 R26, [R1+0xa8] ;  /* 0x0000a800011a7983 */ /* 0x001f280000300a00 */
        /* <DEDUP_REMOVED lines=35> */
[----:B------:R0:W-:Y:S02]  /*8fa20*/  STL.64 [R1+0x3918], R16 ;  /* 0x0039181001007387 */ /* 0x0001e40000100a00 */
[----:B----4-:R-:W-:-:S02]  /*8fa30*/  IMAD.MOV.U32 R28, RZ, RZ, R26 ;  /* 0x000000ffff1c7224 */ /* 0x010fc400078e001a */
[----:B------:R-:W-:Y:S01]  /*8fa40*/  IMAD.MOV.U32 R29, RZ, RZ, R27 ;  /* 0x000000ffff1d7224 */ /* 0x000fe200078e001b */
[----:B0-----:R-:W4:Y:S01]  /*8fa50*/  LDL.LU R16, [R1+0xe0] ;  /* 0x0000e00001107983 */ /* 0x001f220000300800 */
[----:B------:R-:W4:Y:S02]  /*8fa60*/  LDL.LU R17, [R1+0xe4] ;  /* 0x0000e40001117983 */ /* 0x000f240000300800 */
[----:B------:R-:W4:Y:S02]  /*8fa70*/  LDL.LU R18, [R1+0xe8] ;  /* 0x0000e80001127983 */ /* 0x000f240000300800 */
[----:B------:R-:W4:Y:S01]  /*8fa80*/  LDL.LU R19, [R1+0xec] ;  /* 0x0000ec0001137983 */ /* 0x000f220000300800 */
[----:B------:R-:W3:Y:S01]  /*8fa90*/  LDL R5, [R1+0x2a34] ;  /* 0x002a340001057983 */ /* 0x000ee20000100800 */
        /* <DEDUP_REMOVED lines=53> */
[----:B--2---:R-:W-:Y:S02]  /*8fdf0*/  HMMA.16816.F32.BF16 R20, R20, R26, R12 ;  /* 0x0000001a1414723c */ /* 0x004fe4000004180c */
[----:B------:R-:W3:Y:S01]  /*8fe00*/  LDL.LU.64 R14, [R1+0x3998] ;  /* 0x00399800010e7983 */ /* 0x000ee20000300a00 */
[----:B------:R-:W-:Y:S02]  /*8fe10*/  IMAD.MOV.U32 R29, RZ, RZ, R26 ;  /* 0x000000ffff1d7224 */ /* 0x000fe400078e001a */
[----:B------:R-:W-:Y:S11]  /*8fe20*/  IMAD.MOV.U32 R28, RZ, RZ, R27 ;  /* 0x000000ffff1c7224 */ /* 0x000ff600078e001b */
[----:B------:R-:W-:Y:S07]  /*8fe30*/  @!UPT UIADD3 URZ, URZ, URZ, URZ ;  /* 0x0000003f3f3ff290 */ /* 0x000fee000fffe03f */
[----:B------:R-:W-:Y:S01]  /*8fe40*/  STL.64 [R1+0x1f0], R20 ;  /* 0x0001f01401007387 */ /* 0x000fe20000100a00 */
[----:B------:R-:W-:Y:S02]  /*8fe50*/  STL.64 [R1+0x1f8], R22 ;  /* 0x0001f81601007387 */ /* 0x000fe40000100a00 */
[----:B------:R-:W3:Y:S02]  /*8fe60*/  LDL.LU.64 R26, [R1+0x3990] ;  /* 0x00399000011a7983 */ /* 0x000ee40000300a00 */
[----:B------:R-:W3:Y:S02]  /*8fe70*/  LDL.LU.64 R24, [R1+0x3988] ;  /* 0x0039880001187983 */ /* 0x000ee40000300a00 */
[C---:B---3--:R-:W-:Y:S01]  /*8fe80*/  HMMA.16816.F32.BF16 R12, R24.reuse, R14, R8 ;  /* 0x0000000e180c723c */ /* 0x048fe20000041808 */
        /* <DEDUP_REMOVED lines=20> */
[----:B------:R-:W3:Y:S01]  /*8ffd0*/  LDL.LU R12, [R1+0x3938] ;  /* 0x00393800010c7983 */ /* 0x000ee20000300800 */
[C---:B--2---:R-:W-:Y:S11]  /*8ffe0*/  HMMA.16816.F32.BF16 R8, R24.reuse, R14, R8 ;  /* 0x0000000e1808723c */ /* 0x044ff60000041808 */
[----:B------:R-:W-:Y:S11]  /*8fff0*/  @!UPT UIADD3 URZ, URZ, URZ, URZ ;  /* 0x0000003f3f3ff290 */ /* 0x000ff6000fffe03f */
[----:B------:R-:W-:Y:S01]  /*90000*/  @!UPT UIADD3 URZ, URZ, URZ, URZ ;  /* 0x0000003f3f3ff290 */ /* 0x000fe2000fffe03f */
[----:B------:R-:W-:Y:S01]  /*90010*/  STL.64 [R1+0x1760], R8 ;  /* 0x0017600801007387 */ /* 0x000fe20000100a00 */
[----:B------:R0:W-:Y:S03]  /*90020*/  STL.64 [R1+0x1768], R10 ;  /* 0x0017680a01007387 */ /* 0x0001e60000100a00 */
[----:B0-----:R-:W4:Y:S01]  /*90030*/  LDL.LU.64 R10, [R1+0x3930] ;  /* 0x00393000010a7983 */ /* 0x001f220000300a00 */
[----:B------:R-:W2:Y:S02]  /*90040*/  LDL.LU.64 R8, [R1+0x3928] ;  /* 0x0039280001087983 */ /* 0x000ea40000300a00 */
[----:B--2---:R-:W-:Y:S02]  /*90050*/  IMAD.MOV.U32 R13, RZ, RZ, R9 ;  /* 0x000000ffff0d7224 */ /* 0x004fe400078e0009 */
[----:B------:R-:W-:Y:S02]  /*90060*/  IMAD.MOV.U32 R14, RZ, RZ, R8 ;  /* 0x000000ffff0e7224 */ /* 0x000fe400078e0008 */
[C---:B----4-:R-:W-:Y:S01]  /*90070*/  HMMA.16816.F32.BF16 R8, R24.reuse, R10, R16 ;  /* 0x0000000a1808723c */ /* 0x050fe20000041810 */
[----:B------:R-:W2:Y:S01]  /*90080*/  LDL.LU.64 R18, [R1+0x3920] ;  /* 0x0039200001127983 */ /* 0x000ea20000300a00 */
[----:B------:R-:W2:Y:S11]  /*90090*/  LDL.LU.64 R16, [R1+0x3918] ;  /* 0x0039180001107983 */ /* 0x000eb60000300a00 */
[----:B------:R-:W-:Y:S10]  /*900a0*/  @!UPT UIADD3 URZ, URZ, URZ, URZ ;  /* 0x0000003f3f3ff290 */ /* 0x000ff4000fffe03f */
[----:B------:R-:W-:Y:S01]  /*900b0*/  STL.64 [R1+0x1750], R8 ;  /* 0x0017500801007387 */ /* 0x000fe20000100a00 */
[----:B------:R2:W-:Y:S02]  /*900c0*/  STL.64 [R1+0x1758], R10 ;  /* 0x0017580a01007387 */ /* 0x0005e40000100a00 */
[----:B------:R-:W-:Y:S02]  /*900d0*/  IMAD.MOV.U32 R22, RZ, RZ, R2 ;  /* 0x000000ffff167224 */ /* 0x000fe400078e0002 */
[----:B------:R-:W-:Y:S01]  /*900e0*/  IMAD.MOV.U32 R23, RZ, RZ, R0 ;  /* 0x000000ffff177224 */ /* 0x000fe200078e0000 */
[----:B--2---:R-:W-:Y:S01]  /*900f0*/  HMMA.16816.F32.BF16 R8, R24, R6, R16 ;  /* 0x000000061808723c */ /* 0x004fe20000041810 */
[----:B------:R-:W0:Y:S04]  /*90100*/  LDSM.16.MT88.4 R16, [R3+0x18000] ;  /* 0x018000000310783b */ /* 0x000e280000004200 */
[----:B0-----:R-:W-:Y:S11]  /*90110*/  STL.64 [R1+0x3828], R18 ;  /* 0x0038281201007387 */ /* 0x001ff60000100a00 */
[----:B------:R-:W-:Y:S07]  /*90120*/  @!UPT UIADD3 URZ, URZ, URZ, URZ ;  /* 0x0000003f3f3ff290 */ /* 0x000fee000fffe03f */
[----:B------:R-:W-:Y:S02]  /*90130*/  STL.64 [R1+0x1740], R8 ;  /* 0x0017400801007387 */ /* 0x000fe40000100a00 */
[----:B------:R-:W-:Y:S02]  /*90140*/  STL.64 [R1+0x1748], R10 ;  /* 0x0017480a01007387 */ /* 0x000fe40000100a00 */
[----:B------:R-:W0:Y:S04]  /*90150*/  LDSM.16.M88.4 R8, [R5+0x20080] ;  /* 0x020080000508783b */ /* 0x000e280000000200 */
[----:B------:R1:W-:Y:S04]  /*90160*/  STL.64 [R1+0x3820], R16 ;  /* 0x0038201001007387 */ /* 0x0003e80000100a00 */
[----:B0-----:R-:W-:Y:S01]  /*90170*/  STL.64 [R1+0x1e0], R8 ;  /* 0x0001e00801007387 */ /* 0x001fe20000100a00 */
[----:B-1----:R-:W-:-:S02]  /*90180*/  IMAD.MOV.U32 R17, RZ, RZ, R8 ;  /* 0x000000ffff117224 */ /* 0x002fc400078e0008 */
[----:B------:R-:W-:Y:S02]  /*90190*/  STL.64 [R1+0x1e8], R10 ;  /* 0x0001e80a01007387 */ /* 0x000fe40000100a00 */
[----:B------:R-:W-:Y:S02]  /*901a0*/  IMAD.MOV.U32 R16, RZ, RZ, R9 ;  /* 0x000000ffff107224 */ /* 0x000fe400078e0009 */
[----:B------:R-:W0:Y:S04]  /*901b0*/  LDSM.16.M88.4 R8, [R5+0x22080] ;  /* 0x022080000508783b */ /* 0x000e280000000200 */
[----:B0-----:R-:W-:Y:S01]  /*901c0*/  STL.64 [R1+0x1d0], R8 ;  /* 0x0001d00801007387 */ /* 0x001fe20000100a00 */
[----:B------:R-:W-:Y:S02]  /*901d0*/  STL.64 [R1+0x1d8], R10 ;  /* 0x0001d80a01007387 */ /* 0x000fe40000100a00 */
[----:B------:R-:W0:Y:S02]  /*901e0*/  LDSM.16.M88.4 R8, [R5+0x24080] ;  /* 0x024080000508783b */ /* 0x000e240000000200 */
[----:B0-----:R-:W-:Y:S02]  /*901f0*/  STL.64 [R1+0x1c0], R8 ;  /* 0x0001c00801007387 */ /* 0x001fe40000100a00 */
[----:B------:R-:W-:Y:S02]  /*90200*/  STL.64 [R1+0x1c8], R10 ;  /* 0x0001c80a01007387 */ /* 0x000fe40000100a00 */
[----:B------:R-:W0:Y:S02]  /*90210*/  LDSM.16.M88.4 R8, [R5+0x26080] ;  /* 0x026080000508783b */ /* 0x000e240000000200 */
[----:B0-----:R-:W-:Y:S02]  /*90220*/  STL.64 [R1+0x1b0], R8 ;  /* 0x0001b00801007387 */ /* 0x001fe40000100a00 */
[----:B------:R-:W-:-:S02]  /*90230*/  IMAD.MOV.U32 R2, RZ, RZ, R8 ;  /* 0x000000ffff027224 */ /* 0x000fc400078e0008 */
[----:B------:R-:W-:Y:S02]  /*90240*/  STL.64 [R1+0x1b8], R10 ;  /* 0x0001b80a01007387 */ /* 0x000fe40000100a00 */
[----:B------:R-:W-:Y:S02]  /*90250*/  IMAD.MOV.U32 R0, RZ, RZ, R9 ;  /* 0x000000ffff007224 */ /* 0x000fe400078e0009 */
[----:B------:R-:W0:Y:S01]  /*90260*/  LDSM.16.M88.4 R8, [R5+0x28080] ;  /* 0x028080000508783b */ /* 0x000e220000000200 */
[----:B------:R-:W-:-:S03]  /*90270*/  IMAD.MOV.U32 R15, RZ, RZ, R4 ;  /* 0x000000ffff0f7224 */ /* 0x000fc600078e0004 */
[----:B0-----:R-:W-:Y:S01]  /*90280*/  STL.64 [R1+0x1a0], R8 ;  /* 0x0001a00801007387 */ /* 0x001fe20000100a00 */
[----:B------:R-:W-:Y:S02]  /*90290*/  STL.64 [R1+0x1a8], R10 ;  /* 0x0001a80a01007387 */ /* 0x000fe40000100a00 */
[----:B------:R-:W0:Y:S01]  /*902a0*/  LDSM.16.M88.4 R8, [R5+0x2a080] ;  /* 0x02a080000508783b */ /* 0x000e220000000200 */
[----:B---3--:R-:W-:Y:S01]  /*902b0*/  HMMA.16816.F32.BF16 R20, R24, R22, R12 ;  /* 0x000000161814723c */ /* 0x008fe2000004180c */
[----:B------:R-:W-:Y:S04]  /*902c0*/  LDSM.16.M88.4 R12, [R5+0x2e080] ;  /* 0x02e08000050c783b */ /* 0x000fe80000000200 */
[----:B0-----:R-:W-:Y:S01]  /*902d0*/  STL.64 [R1+0x190], R8 ;  /* 0x0001900801007387 */ /* 0x001fe20000100a00 */
[----:B------:R-:W-:Y:S02]  /*902e0*/  STL.64 [R1+0x198], R10 ;  /* 0x0001980a01007387 */ /* 0x000fe40000100a00 */
[----:B------:R-:W0:Y:S11]  /*902f0*/  LDSM.16.M88.4 R8, [R5+0x2c080] ;  /* 0x02c080000508783b */ /* 0x000e360000000200 */
[----:B------:R-:W-:Y:S04]  /*90300*/  @!UPT UIADD3 URZ, URZ, URZ, URZ ;  /* 0x0000003f3f3ff290 */ /* 0x000fe8000fffe03f */
[----:B------:R-:W-:Y:S01]  /*90310*/  STL.64 [R1+0x540], R20 ;  /* 0x0005401401007387 */ /* 0x000fe20000100a00 */
[----:B------:R-:W-:Y:S02]  /*90320*/  STL.64 [R1+0x548], R22 ;  /* 0x0005481601007387 */ /* 0x000fe40000100a00 */
[----:B------:R-:W1:Y:S02]  /*90330*/  LDSM.16.M88.4 R20, [R5+0x30080] ;  /* 0x030080000514783b */ /* 0x000e640000000200 */
[----:B0-----:R-:W-:Y:S02]  /*90340*/  STL.64 [R1+0x180], R8 ;  /* 0x0001800801007387 */ /* 0x001fe40000100a00 */
[----:B------:R-:W-:Y:S02]  /*90350*/  STL.64 [R1+0x188], R10 ;  /* 0x0001880a01007387 */ /* 0x000fe40000100a00 */
[----:B------:R-:W0:Y:S04]  /*90360*/  LDSM.16.M88.4 R8, [R5+0x32080] ;  /* 0x032080000508783b */ /* 0x000e280000000200 */
[----:B------:R-:W-:Y:S01]  /*90370*/  STL.64 [R1+0x170], R12 ;  /* 0x0001700c01007387 */ /* 0x000fe20000100a00 */
[----:B------:R-:W-:Y:S02]  /*90380*/  STL.64 [R1+0x178], R14 ;  /* 0x0001780e01007387 */ /* 0x000fe40000100a00 */
[----:B------:R-:W2:Y:S04]  /*90390*/  LDSM.16.M88.4 R12, [R5+0x34080] ;  /* 0x03408000050c783b */ /* 0x000ea80000000200 */
[----:B-1----:R-:W-:Y:S02]  /*903a0*/  STL.64 [R1+0x160], R20 ;  /* 0x0001601401007387 */ /* 0x002fe40000100a00 */
[----:B------:R-:W-:Y:S02]  /*903b0*/  STL.64 [R1+0x168], R22 ;  /* 0x0001681601007387 */ /* 0x000fe40000100a00 */
[----:B------:R-:W1:Y:S04]  /*903c0*/  LDSM.16.M88.4 R20, [R5+0x36080] ;  /* 0x036080000514783b */ /* 0x000e680000000200 */
[----:B0-----:R-:W-:Y:S01]  /*903d0*/  STL.64 [R1+0x150], R8 ;  /* 0x0001500801007387 */ /* 0x001fe20000100a00 */
[----:B------:R-:W-:Y:S02]  /*903e0*/  STL.64 [R1+0x158], R10 ;  /* 0x0001580a01007387 */ /* 0x000fe40000100a00 */
[----:B--2---:R-:W-:Y:S02]  /*903f0*/  STL.64 [R1+0x140], R12 ;  /* 0x0001400c01007387 */ /* 0x004fe40000100a00 */
[----:B------:R-:W-:Y:S02]  /*90400*/  STL.64 [R1+0x148], R14 ;  /* 0x0001480e01007387 */ /* 0x000fe40000100a00 */
[----:B------:R-:W0:Y:S04]  /*90410*/  LDSM.16.M88.4 R12, [R5+0x3a080] ;  /* 0x03a08000050c783b */ /* 0x000e280000000200 */
[----:B------:R-:W2:Y:S04]  /*90420*/  LDSM.16.M88.4 R8, [R5+0x38080] ;  /* 0x038080000508783b */ /* 0x000ea80000000200 */
[----:B-1----:R-:W-:Y:S01]  /*90430*/  STL.64 [R1+0x130], R20 ;  /* 0x0001301401007387 */ /* 0x002fe20000100a00 */
[----:B------:R-:W-:Y:S02]  /*90440*/  STL.64 [R1+0x138], R22 ;  /* 0x0001381601007387 */ /* 0x000fe40000100a00 */
[----:B------:R-:W-:-:S02]  /*90450*/  IMAD.MOV.U32 R18, RZ, RZ, R29 ;  /* 0x000000ffff127224 */ /* 0x000fc400078e001d */
[----:B------:R-:W-:Y:S01]  /*90460*/  IMAD.MOV.U32 R19, RZ, RZ, R28 ;  /* 0x000000ffff137224 */ /* 0x000fe200078e001c */
[----:B------:R-:W-:Y:S04]  /*90470*/  LDSM.16.MT88.4 R20, [R3+0x18080] ;  /* 0x018080000314783b */ /* 0x000fe80000004200 */
[----:B0-----:R-:W-:Y:S01]  /*90480*/  STL [R1+0x3764], R12 ;  /* 0x0037640c01007387 */ /* 0x001fe20000100800 */
[----:B--2---:R-:W-:Y:S02]  /*90490*/  STL.64 [R1+0x120], R8 ;  /* 0x0001200801007387 */ /* 0x004fe40000100a00 */
[----:B------:R-:W-:Y:S02]  /*904a0*/  STL.64 [R1+0x128], R10 ;  /* 0x0001280a01007387 */ /* 0x000fe40000100a00 */
[----:B------:R-:W0:Y:S04]  /*904b0*/  LDSM.16.M88.4 R8, [R5+0x3c080] ;  /* 0x03c080000508783b */ /* 0x000e280000000200 */
[----:B------:R-:W-:Y:S01]  /*904c0*/  STL [R1+0x3760], R13 ;  /* 0x0037600d01007387 */ /* 0x000fe20000100800 */
[----:B------:R-:W-:Y:S02]  /*904d0*/  STL [R1+0x352c], R14 ;  /* 0x00352c0e01007387 */ /* 0x000fe40000100800 */
[----:B------:R-:W-:Y:S01]  /*904e0*/  STL [R1+0x3528], R15 ;  /* 0x0035280f01007387 */ /* 0x000fe20000100800 */
[----:B------:R-:W1:Y:S04]  /*904f0*/  LDSM.16.M88.4 R4, [R5+0x3e080] ;  /* 0x03e080000504783b */ /* 0x000e680000000200 */
[----:B0-----:R-:W-:Y:S01]  /*90500*/  STL [R1+0x2b7c], R10 ;  /* 0x002b7c0a01007387 */ /* 0x001fe20000100800 */
[----:B------:R-:W-:Y:S02]  /*90510*/  STL [R1+0x2b78], R11 ;  /* 0x002b780b01007387 */ /* 0x000fe40000100800 */
        /* <DEDUP_REMOVED lines=9> */
[----:B------:R-:W-:Y:S01]  /*905b0*/  STL.64 [R1+0x3830], R8 ;  /* 0x0038300801007387 */ /* 0x000fe20000100a00 */
[----:B-1----:R-:W-:Y:S02]  /*905c0*/  STL [R1+0x32f4], R6 ;  /* 0x0032f40601007387 */ /* 0x002fe40000100800 */
[----:B------:R-:W-:Y:S02]  /*905d0*/  STL [R1+0x32f0], R7 ;  /* 0x0032f00701007387 */ /* 0x000fe40000100800 */
        /* <DEDUP_REMOVED lines=8> */
[----:B------:R-:W2:Y:S02]  /*90660*/  LDL.LU R28, [R1+0x3910] ;  /* 0x00391000011c7983 */ /* 0x000ea40000300800 */
[----:B------:R0:W-:Y:S02]  /*90670*/  STL.64 [R1+0x3838], R18 ;  /* 0x0038381201007387 */ /* 0x0001e40000100a00 */
[----:B0-----:R-:W2:Y:S01]  /*90680*/  LDL.LU R18, [R1+0x58] ;  /* 0x0000580001127983 */ /* 0x001ea20000300800 */
[----:B------:R-:W2:Y:S03]  /*90690*/  LDL.LU R19, [R1+0x5c] ;  /* 0x00005c0001137983 */ /* 0x000ea60000300800 */
[----:B--2---:R0:W-:Y:S01]  /*906a0*/  STL.64 [R1+0x3850], R18 ;  /* 0x0038501201007387 */ /* 0x0041e20000100a00 */
[----:B------:R-:W2:Y:S02]  /*906b0*/  LDL.LU R8, [R1+0x770] ;  /* 0x0007700001087983 */ /* 0x000ea40000300800 */
[----:B------:R-:W2:Y:S02]  /*906c0*/  LDL.LU R9, [R1+0x774] ;  /* 0x0007740001097983 */ /* 0x000ea40000300800 */
[----:B------:R-:W2:Y:S01]  /*906d0*/  LDL.LU R10, [R1+0x778] ;  /* 0x00077800010a7983 */ /* 0x000ea20000300800 */
[----:B------:R-:W2:Y:S01]  /*906e0*/  LDL.LU R11, [R1+0x77c] ;  /* 0x00077c00010b7983 */ /* 0x000ea20000300800 */
[----:B0-----:R-:W-:-:S02]  /*906f0*/  IMAD.MOV.U32 R18, RZ, RZ, R28 ;  /* 0x000000ffff127224 */ /* 0x001fc400078e001c */
[----:B----4-:R-:W-:Y:S01]  /*90700*/  IMAD.MOV.U32 R19, RZ, RZ, R29 ;  /* 0x000000ffff137224 */ /* 0x010fe200078e001d */
        /* <DEDUP_REMOVED lines=10> */
[----:B------:R-:W2:Y:S03]  /*907b0*/  LDL.LU R19, [R1+0x7c] ;  /* 0x00007c0001137983 */ /* 0x000ea60000300800 */
[----:B--2---:R-:W-:Y:S01]  /*907c0*/  STL.64 [R1+0x3880], R18 ;  /* 0x0038801201007387 */ /* 0x004fe20000100a00 */
[----:B------:R-:W-:Y:S02]  /*907d0*/  STL.64 [R1+0x3860], R10 ;  /* 0x0038600a01007387 */ /* 0x000fe40000100a00 */
[----:B------:R0:W-:Y:S02]  /*907e0*/  STL.64 [R1+0x3858], R8 ;  /* 0x0038580801007387 */ /* 0x0001e40000100a00 */
[----:B0-----:R-:W2:Y:S01]  /*907f0*/  LDL.LU R8, [R1+0x9d0] ;  /* 0x0009d00001087983 */ /* 0x001ea20000300800 */
[----:B------:R-:W2:Y:S02]  /*90800*/  LDL.LU R9, [R1+0x9d4] ;  /* 0x0009d40001097983 */ /* 0x000ea40000300800 */
[----:B------:R-:W2:Y:S02]  /*90810*/  LDL.LU R10, [R1+0x9d8] ;  /* 0x0009d800010a7983 */ /* 0x000ea40000300800 */
[----:B------:R-:W2:Y:S02]  /*90820*/  LDL.LU R11, [R1+0x9dc] ;  /* 0x0009dc00010b7983 */ /* 0x000ea40000300800 */
[----:B---3--:R-:W-:-:S02]  /*90830*/  IMAD.MOV.U32 R18, RZ, RZ, R29 ;  /* 0x000000ffff127224 */ /* 0x008fc400078e001d */
[----:B----4-:R-:W-:Y:S01]  /*90840*/  IMAD.MOV.U32 R19, RZ, RZ, R28 ;  /* 0x000000ffff137224 */ /* 0x010fe200078e001c */
        /* <DEDUP_REMOVED lines=11> */
[----:B--2---:R4:W-:Y:S01]  /*90900*/  STL.64 [R1+0x38b0], R18 ;  /* 0x0038b01201007387 */ /* 0x0049e20000100a00 */
[----:B------:R-:W-:Y:S02]  /*90910*/  STL.64 [R1+0x3890], R10 ;  /* 0x0038900a01007387 */ /* 0x000fe40000100a00 */
[----:B------:R0:W-:Y:S02]  /*90920*/  STL.64 [R1+0x3888], R8 ;  /* 0x0038880801007387 */ /* 0x0001e40000100a00 */
[----:B----4-:R-:W-:-:S02]  /*90930*/  IMAD.MOV.U32 R18, RZ, RZ, R28 ;  /* 0x000000ffff127224 */ /* 0x010fc400078e001c */
[----:B---3--:R-:W-:Y:S01]  /*90940*/  IMAD.MOV.U32 R19, RZ, RZ, R29 ;  /* 0x000000ffff137224 */ /* 0x008fe200078e001d */
        /* <DEDUP_REMOVED lines=9> */
[----:B--2---:R-:W-:Y:S01]  /*909e0*/  STL.64 [R1+0x38e0], R18 ;  /* 0x0038e01201007387 */ /* 0x004fe20000100a00 */
        /* <DEDUP_REMOVED lines=28> */
[----:B------:R-:W-:-:S02]  /*90bb0*/  IMAD.MOV.U32 R18, RZ, RZ, R29 ;  /* 0x000000ffff127224 */ /* 0x000fc400078e001d */
[----:B----4-:R-:W-:Y:S01]  /*90bc0*/  IMAD.MOV.U32 R19, RZ, RZ, R28 ;  /* 0x000000ffff137224 */ /* 0x010fe200078e001c */
[----:B--2---:R-:W-:Y:S01]  /*90bd0*/  STL.64 [R1+0x37f8], R14 ;  /* 0x0037f80e01007387 */ /* 0x004fe20000100a00 */
[----:B---3--:R0:W-:Y:S03]  /*90be0*/  STL.64 [R1+0x37f0], R12 ;  /* 0x0037f00c01007387 */ /* 0x0081e60000100a00 */
[----:B0-----:R-:W2:Y:S02]  /*90bf0*/  LDL.64 R12, [R1+0x1d0] ;  /* 0x0001d000010c7983 */ /* 0x001ea40000100a00 */
[C---:B------:R-:W-:Y:S02]  /*90c00*/  HMMA.16816.F32.BF16 R16, R24.reuse, R18, R8 ;  /* 0x000000121810723c */ /* 0x040fe40000041808 */
[----:B--2---:R0:W-:Y:S04]  /*90c10*/  STL.64 [R1+0x3818], R12 ;  /* 0x0038180c01007387 */ /* 0x0041e80000100a00 */
[----:B0-----:R-:W2:Y:S01]  /*90c20*/  LDL.LU R12, [R1+0x760] ;  /* 0x00076000010c7983 */ /* 0x001ea20000300800 */
[----:B------:R-:W2:Y:S02]  /*90c30*/  LDL.LU R13, [R1+0x764] ;  /* 0x00076400010d7983 */ /* 0x000ea40000300800 */
[----:B------:R-:W2:Y:S02]  /*90c40*/  LDL.LU R14, [R1+0x768] ;  /* 0x00076800010e7983 */ /* 0x000ea40000300800 */
[----:B------:R-:W2:Y:S01]  /*90c50*/  LDL.LU R15, [R1+0x76c] ;  /* 0x00076c00010f7983 */ /* 0x000ea20000300800 */
[----:B------:R-:W-:Y:S01]  /*90c60*/  STL.64 [R1+0x37e8], R6 ;  /* 0x0037e80601007387 */ /* 0x000fe20000100a00 */
[----:B------:R0:W-:Y:S03]  /*90c70*/  STL.64 [R1+0x37e0], R4 ;  /* 0x0037e00401007387 */ /* 0x0001e60000100a00 */
[----:B0-----:R-:W3:Y:S01]  /*90c80*/  LDL.64 R4, [R1+0x1c0] ;  /* 0x0001c00001047983 */ /* 0x001ee20000100a00 */
[----:B------:R-:W-:Y:S02]  /*90c90*/  STL.64 [R1+0x3740], R22 ;  /* 0x0037401601007387 */ /* 0x000fe40000100a00 */
[----:B------:R0:W-:Y:S02]  /*90ca0*/  STL.64 [R1+0x3738], R20 ;  /* 0x0037381401007387 */ /* 0x0001e40000100a00 */
[----:B0-----:R-:W4:Y:S01]  /*90cb0*/  LDL.LU R20, [R1+0x710] ;  /* 0x0007100001147983 */ /* 0x001f220000300800 */
[----:B------:R-:W4:Y:S02]  /*90cc0*/  LDL.LU R21, [R1+0x714] ;  /* 0x0007140001157983 */ /* 0x000f240000300800 */
[----:B------:R-:W4:Y:S02]  /*90cd0*/  LDL.LU R22, [R1+0x718] ;  /* 0x0007180001167983 */ /* 0x000f240000300800 */
[----:B------:R-:W4:Y:S01]  /*90ce0*/  LDL.LU R23, [R1+0x71c] ;  /* 0x00071c0001177983 */ /* 0x000f220000300800 */
[----:B------:R-:W2:Y:S01]  /*90cf0*/  LDL.LU.64 R10, [R1+0x38f0] ;  /* 0x0038f000010a7983 */ /* 0x000ea20000300a00 */
[----:B------:R-:W2:Y:S02]  /*90d00*/  LDL.LU.64 R8, [R1+0x38e8] ;  /* 0x0038e80001087983 */ /* 0x000ea40000300a00 */
        /* <DEDUP_REMOVED lines=58> */
[----:B------:R-:W-:Y:S03]  /*910b0*/  STL.64 [R1+0x1558], R26 ;  /* 0x0015581a01007387 */ /* 0x000fe60000100a00 */
[----:B0-----:R-:W3:Y:S01]  /*910c0*/  LDL.64 R24, [R1+0x1a0] ;  /* 0x0001a00001187983 */ /* 0x001ee20000100a00 */
        /* <DEDUP_REMOVED lines=17> */
[----:B------:R-:W-:Y:S01]  /*911e0*/  STL.64 [R1+0x3770], R10 ;  /* 0x0037700a01007387 */ /* 0x000fe20000100a00 */
[----:B---3--:R-:W-:Y:S01]  /*911f0*/  HMMA.16816.F32.BF16 R12, R16, R4, R12 ;  /* 0x00000004100c723c */ /* 0x008fe2000004180c */
[----:B--2---:R0:W-:Y:S04]  /*91200*/  STL.64 [R1+0x3768], R8 ;  /* 0x0037680801007387 */ /* 0x0041e80000100a00 */
[----:B0-----:R-:W2:Y:S01]  /*91210*/  LDL.LU R8, [R1+0x720] ;  /* 0x0007200001087983 */ /* 0x001ea20000300800 */
[----:B------:R-:W2:Y:S02]  /*91220*/  LDL.LU R9, [R1+0x724] ;  /* 0x0007240001097983 */ /* 0x000ea40000300800 */
[----:B------:R-:W2:Y:S02]  /*91230*/  LDL.LU R10, [R1+0x728] ;  /* 0x00072800010a7983 */ /* 0x000ea40000300800 */
[----:B------:R-:W2:Y:S11]  /*91240*/  LDL.LU R11, [R1+0x72c] ;  /* 0x00072c00010b7983 */ /* 0x000eb60000300800 */
[----:B------:R-:W-:Y:S02]  /*91250*/  @!UPT UIADD3 URZ, URZ, URZ, URZ ;  /* 0x0000003f3f3ff290 */ /* 0x000fe4000fffe03f */
[----:B------:R0:W-:Y:S01]  /*91260*/  STL.64 [R1+0x1520], R12 ;  /* 0x0015200c01007387 */ /* 0x0001e20000100a00 */
[----:B------:R-:W-:Y:S02]  /*91270*/  STL.64 [R1+0x1528], R14 ;  /* 0x0015280e01007387 */ /* 0x000fe40000100a00 */
[----:B------:R-:W3:Y:S02]  /*91280*/  LDL.LU.64 R6, [R1+0x37e8] ;  /* 0x0037e80001067983 */ /* 0x000ee40000300a00 */
[----:B0-----:R-:W-:Y:S02]  /*91290*/  IMAD.MOV.U32 R12, RZ, RZ, R4 ;  /* 0x000000ffff0c7224 */ /* 0x001fe400078e0004 */
[----:B------:R-:W-:Y:S02]  /*912a0*/  IMAD.MOV.U32 R13, RZ, RZ, R5 ;  /* 0x000000ffff0d7224 */ /* 0x000fe400078e0005 */
[----:B------:R-:W3:Y:S03]  /*912b0*/  LDL.LU.64 R4, [R1+0x37e0] ;  /* 0x0037e00001047983 */ /* 0x000ee60000300a00 */
[----:B------:R0:W-:Y:S02]  /*912c0*/  STL.64 [R1+0x37a0], R12 ;  /* 0x0037a00c01007387 */ /* 0x0001e40000100a00 */
[----:B0-----:R-:W-:-:S02]  /*912d0*/  IMAD.MOV.U32 R12, RZ, RZ, R2 ;  /* 0x000000ffff0c7224 */ /* 0x001fc400078e0002 */
[----:B------:R-:W-:-:S07]  /*912e0*/  IMAD.MOV.U32 R13, RZ, RZ, R0 ;  /* 0x000000ffff0d7224 */ /* 0x000fce00078e0000 */
[C---:B---3--:R-:W-:Y:S01]  /*912f0*/  HMMA.16816.F32.BF16 R12, R16.reuse, R12, R4 ;  /* 0x0000000c100c723c */ /* 0x048fe20000041804 */
[----:B------:R-:W4:Y:S07]  /*91300*/  LDL.LU.64 R4, [R1+0x37d8] ;  /* 0x0037d80001047983 */ /* 0x000f2e0000300a00 */
[C---:B--2---:R-:W-:Y:S11]  /*91310*/  HMMA.16816.F32.BF16 R8, R16.reuse, R24, R8 ;  /* 0x000000181008723c */ /* 0x044ff60000041808 */
[----:B------:R-:W-:Y:S04]  /*91320*/  @!UPT UIADD3 URZ, URZ, URZ, URZ ;  /* 0x0000003f3f3ff290 */ /* 0x000fe8000fffe03f */
[----:B------:R-:W-:Y:S01]  /*91330*/  STL.64 [R1+0x1510], R12 ;  /* 0x0015100c01007387 */ /* 0x000fe20000100a00 */
[----:B------:R-:W-:Y:S07]  /*91340*/  STL.64 [R1+0x1518], R14 ;  /* 0x0015180e01007387 */ /* 0x000fee0000100a00 */
[----:B------:R-:W-:Y:S02]  /*91350*/  STL.64 [R1+0x1500], R8 ;  /* 0x0015000801007387 */ /* 0x000fe40000100a00 */
[----:B------:R4:W-:Y:S02]  /*91360*/  STL.64 [R1+0x1508], R10 ;  /* 0x0015080a01007387 */ /* 0x0009e40000100a00 */
[----:B----4-:R-:W-:Y:S01]  /*91370*/  HMMA.16816.F32.BF16 R8, R16, R4, R20 ;  /* 0x000000041008723c */ /* 0x010fe20000041814 */
[----:B------:R-:W-:-:S02]  /*91380*/  IMAD.MOV.U32 R2, RZ, RZ, R4 ;  /* 0x000000ffff027224 */ /* 0x000fc400078e0004 */
        /* <DEDUP_REMOVED lines=10> */
[----:B0-----:R-:W2:Y:S04]  /*91430*/  LDL R4, [R1+0x140] ;  /* 0x0001400001047983 */ /* 0x001ea80000100800 */
[----:B------:R-:W2:Y:S04]  /*91440*/  LDL R5, [R1+0x144] ;  /* 0x0001440001057983 */ /* 0x000ea80000100800 */
[----:B--2---:R-:W-:Y:S01]  /*91450*/  STL.64 [R1+0x3798], R4 ;  /* 0x0037980401007387 */ /* 0x004fe20000100a00 */
[----:B------:R-:W2:Y:S02]  /*91460*/  LDL.LU R8, [R1+0x960] ;  /* 0x0009600001087983 */ /* 0x000ea40000300800 */
[----:B------:R-:W2:Y:S02]  /*91470*/  LDL.LU R9, [R1+0x964] ;  /* 0x0009640001097983 */ /* 0x000ea40000300800 */
[----:B------:R-:W3:Y:S01]  /*91480*/  LDL.LU R10, [R1+0x968] ;  /* 0x00096800010a7983 */ /* 0x000ee20000300800 */
[----:B------:R-:W3:Y:S01]  /*91490*/  LDL.LU R11, [R1+0x96c] ;  /* 0x00096c00010b7983 */ /* 0x000ee20000300800 */
        /* <DEDUP_REMOVED lines=11> */
[----:B--2---:R0:W-:Y:S03]  /*91550*/  STL.64 [R1+0x37b8], R12 ;  /* 0x0037b80c01007387 */ /* 0x0041e60000100a00 */
[----:B0-----:R-:W2:Y:S01]  /*91560*/  LDL.64 R12, [R1+0x170] ;  /* 0x00017000010c7983 */ /* 0x001ea20000100a00 */
[----:B------:R-:W-:-:S02]  /*91570*/  IMAD.MOV.U32 R29, RZ, RZ, R24 ;  /* 0x000000ffff1d7224 */ /* 0x000fc400078e0018 */
[----:B------:R-:W-:Y:S02]  /*91580*/  IMAD.MOV.U32 R28, RZ, RZ, R25 ;  /* 0x000000ffff1c7224 */ /* 0x000fe400078e0019 */
[----:B------:R-:W0:Y:S04]  /*91590*/  LDSM.16.MT88.4 R24, [R3+0x18100] ;  /* 0x018100000318783b */ /* 0x000e280000004200 */
[----:B--2---:R1:W-:Y:S04]  /*915a0*/  STL.64 [R1+0x37d0], R12 ;  /* 0x0037d00c01007387 */ /* 0x0043e80000100a00 */
[----:B-1----:R-:W2:Y:S01]  /*915b0*/  LDL.LU R12, [R1+0x9b0] ;  /* 0x0009b000010c7983 */ /* 0x002ea20000300800 */
[----:B------:R-:W2:Y:S02]  /*915c0*/  LDL.LU R13, [R1+0x9b4] ;  /* 0x0009b400010d7983 */ /* 0x000ea40000300800 */
[----:B------:R-:W2:Y:S02]  /*915d0*/  LDL.LU R14, [R1+0x9b8] ;  /* 0x0009b800010e7983 */ /* 0x000ea40000300800 */
[----:B------:R-:W2:Y:S01]  /*915e0*/  LDL.LU R15, [R1+0x9bc] ;  /* 0x0009bc00010f7983 */ /* 0x000ea20000300800 */
[----:B------:R-:W4:Y:S04]  /*915f0*/  LDL.64 R4, [R1+0x150] ;  /* 0x0001500001047983 */ /* 0x000f280000100a00 */
[----:B----4-:R1:W-:Y:S04]  /*91600*/  STL.64 [R1+0x37c8], R4 ;  /* 0x0037c80401007387 */ /* 0x0103e80000100a00 */
[----:B-1----:R-:W4:Y:S01]  /*91610*/  LDL.LU R4, [R1+0x9a0] ;  /* 0x0009a00001047983 */ /* 0x002f220000300800 */
[----:B------:R-:W4:Y:S02]  /*91620*/  LDL.LU R5, [R1+0x9a4] ;  /* 0x0009a40001057983 */ /* 0x000f240000300800 */
[----:B------:R-:W4:Y:S02]  /*91630*/  LDL.LU R6, [R1+0x9a8] ;  /* 0x0009a80001067983 */ /* 0x000f240000300800 */
[----:B------:R-:W4:Y:S01]  /*91640*/  LDL.LU R7, [R1+0x9ac] ;  /* 0x0009ac0001077983 */ /* 0x000f220000300800 */
[----:B---3--:R-:W-:Y:S01]  /*91650*/  STL.64 [R1+0x3790], R10 ;  /* 0x0037900a01007387 */ /* 0x008fe20000100a00 */
[----:B------:R1:W-:Y:S03]  /*91660*/  STL.64 [R1+0x3788], R8 ;  /* 0x0037880801007387 */ /* 0x0003e60000100a00 */
[----:B-1----:R-:W3:Y:S01]  /*91670*/  LDL.LU R8, [R1+0x970] ;  /* 0x0009700001087983 */ /* 0x002ee20000300800 */
[----:B------:R-:W3:Y:S02]  /*91680*/  LDL.LU R9, [R1+0x974] ;  /* 0x0009740001097983 */ /* 0x000ee40000300800 */
[----:B------:R-:W3:Y:S02]  /*91690*/  LDL.LU R10, [R1+0x978] ;  /* 0x00097800010a7983 */ /* 0x000ee40000300800 */
[----:B------:R-:W3:Y:S01]  /*916a0*/  LDL.LU R11, [R1+0x97c] ;  /* 0x00097c00010b7983 */ /* 0x000ee20000300800 */
[----:B------:R-:W2:Y:S01]  /*916b0*/  LDL.LU R20, [R1+0x940] ;  /* 0x0009400001147983 */ /* 0x000ea20000300800 */
[----:B------:R-:W2:Y:S02]  /*916c0*/  LDL.LU R21, [R1+0x944] ;  /* 0x0009440001157983 */ /* 0x000ea40000300800 */
[----:B------:R-:W2:Y:S02]  /*916d0*/  LDL.LU R22, [R1+0x948] ;  /* 0x0009480001167983 */ /* 0x000ea40000300800 */
[----:B------:R-:W2:Y:S01]  /*916e0*/  LDL.LU R23, [R1+0x94c] ;  /* 0x00094c0001177983 */ /* 0x000ea20000300800 */
[----:B0-----:R-:W-:Y:S01]  /*916f0*/  STL.64 [R1+0x3618], R26 ;  /* 0x0036181a01007387 */ /* 0x001fe20000100a00 */
[----:B------:R0:W-:Y:S03]  /*91700*/  STL.64 [R1+0x3610], R24 ;  /* 0x0036101801007387 */ /* 0x0001e60000100a00 */
[----:B0-----:R-:W2:Y:S04]  /*91710*/  LDL R24, [R1+0x180] ;  /* 0x0001800001187983 */ /* 0x001ea80000100800 */
[----:B------:R-:W2:Y:S02]  /*91720*/  LDL R25, [R1+0x184] ;  /* 0x0001840001197983 */ /* 0x000ea40000100800 */
[C---:B--2---:R-:W-:Y:S11]  /*91730*/  HMMA.16816.F32.BF16 R12, R16.reuse, R24, R12 ;  /* 0x00000018100c723c */ /* 0x044ff6000004180c */
[----:B------:R-:W-:Y:S11]  /*91740*/  @!UPT UIADD3 URZ, URZ, URZ, URZ ;  /* 0x0000003f3f3ff290 */ /* 0x000ff6000fffe03f */
[----:B------:R-:W-:Y:S01]  /*91750*/  @!UPT UIADD3 URZ, URZ, URZ, URZ ;  /* 0x0000003f3f3ff290 */ /* 0x000fe2000fffe03f */
[----:B------:R0:W-:Y:S01]  /*91760*/  STL.64 [R1+0x14e0], R12 ;  /* 0x0014e00c01007387 */ /* 0x0001e20000100a00 */
[----:B------:R-:W-:Y:S03]  /*91770*/  STL.64 [R1+0x14e8], R14 ;  /* 0x0014e80e01007387 */ /* 0x000fe60000100a00 */
[----:B0-----:R-:W4:Y:S02]  /*91780*/  LDL.LU.64 R12, [R1+0x37d0] ;  /* 0x0037d000010c7983 */ /* 0x001f240000300a00 */
[----:B----4-:R-:W-:Y:S01]  /*91790*/  HMMA.16816.F32.BF16 R4, R16, R12, R4 ;  /* 0x0000000c1004723c */ /* 0x010fe20000041804 */
[----:B------:R-:W-:Y:S02]  /*917a0*/  IMAD.MOV.U32 R27, RZ, RZ, R12 ;  /* 0x000000ffff1b7224 */ /* 0x000fe400078e000c */
[----:B------:R-:W-:Y:S11]  /*917b0*/  IMAD.MOV.U32 R26, RZ, RZ, R13 ;  /* 0x000000ffff1a7224 */ /* 0x000ff600078e000d */
[----:B------:R-:W-:Y:S09]  /*917c0*/  @!UPT UIADD3 URZ, URZ, URZ, URZ ;  /* 0x0000003f3f3ff290 */ /* 0x000ff2000fffe03f */
[----:B------:R0:W-:Y:S01]  /*917d0*/  STL.64 [R1+0x14d0], R4 ;  /* 0x0014d00401007387 */ /* 0x0001e20000100a00 */
[----:B------:R-:W-:Y:S03]  /*917e0*/  STL.64 [R1+0x14d8], R6 ;  /* 0x0014d80601007387 */ /* 0x000fe60000100a00 */
[----:B0-----:R-:W2:Y:S01]  /*917f0*/  LDL.LU.64 R4, [R1+0x37c8] ;  /* 0x0037c80001047983 */ /* 0x001ea20000300a00 */
[----:B------:R-:W4:Y:S02]  /*91800*/  LDL.LU.64 R14, [R1+0x37c0] ;  /* 0x0037c000010e7983 */ /* 0x000f240000300a00 */
[----:B------:R-:W4:Y:S02]  /*91810*/  LDL.LU.64 R12, [R1+0x37b8] ;  /* 0x0037b800010c7983 */ /* 0x000f240000300a00 */
[----:B------:R-:W-:Y:S01]  /*91820*/  STL.64 [R1+0x36c8], R26 ;  /* 0x0036c81a01007387 */ /* 0x000fe20000100a00 */
[----:B------:R0:W-:Y:S02]  /*91830*/  STL.64 [R1+0x36c0], R24 ;  /* 0x0036c01801007387 */ /* 0x0001e40000100a00 */
[----:B0-----:R-:W-:-:S02]  /*91840*/  IMAD.MOV.U32 R24, RZ, RZ, R29 ;  /* 0x000000ffff187224 */ /* 0x001fc400078e001d */
[----:B------:R-:W-:-:S05]  /*91850*/  IMAD.MOV.U32 R25, RZ, RZ, R28 ;  /* 0x000000ffff197224 */ /* 0x000fca00078e001c */
[----:B------:R0:W-:Y:S04]  /*91860*/  STL.64 [R1+0x36d8], R24 ;  /* 0x0036d81801007387 */ /* 0x0001e80000100a00 */
[----:B0-----:R-:W4:Y:S02]  /*91870*/  LDL.64 R24, [R1+0x160] ;  /* 0x0001600001187983 */ /* 0x001f240000100a00 */
[C---:B----4-:R-:W-:Y:S11]  /*91880*/  HMMA.16816.F32.BF16 R12, R16.reuse, R24, R12 ;  /* 0x00000018100c723c */ /* 0x050ff6000004180c */
        /* <DEDUP_REMOVED lines=8> */
[----:B------:R-:W4:Y:S04]  /*91910*/  LDL R24, [R1+0x1b0] ;  /* 0x0001b00001187983 */ /* 0x000f280000100800 */
[----:B------:R-:W4:Y:S01]  /*91920*/  LDL R25, [R1+0x1b4] ;  /* 0x0001b40001197983 */ /* 0x000f220000100800 */
[C---:B--2---:R-:W-:Y:S03]  /*91930*/  HMMA.16816.F32.BF16 R12, R16.reuse, R4, R12 ;  /* 0x00000004100c723c */ /* 0x044fe6000004180c */
[----:B----4-:R0:W-:Y:S04]  /*91940*/  STL.64 [R1+0x36f0], R24 ;  /* 0x0036f01801007387 */ /* 0x0101e80000100a00 */
[----:B0-----:R-:W2:Y:S04]  /*91950*/  LDL R24, [R1+0x130] ;  /* 0x0001300001187983 */ /* 0x001ea80000100800 */
[----:B------:R-:W2:Y:S11]  /*91960*/  LDL R25, [R1+0x134] ;  /* 0x0001340001197983 */ /* 0x000eb60000100800 */
[----:B------:R-:W-:Y:S01]  /*91970*/  @!UPT UIADD3 URZ, URZ, URZ, URZ ;  /* 0x0000003f3f3ff290 */ /* 0x000fe2000fffe03f */
[----:B------:R0:W-:Y:S01]  /*91980*/  STL.64 [R1+0x14b0], R12 ;  /* 0x0014b00c01007387 */ /* 0x0001e20000100a00 */
[----:B------:R1:W-:Y:S03]  /*91990*/  STL.64 [R1+0x14b8], R14 ;  /* 0x0014b80e01007387 */ /* 0x0003e60000100a00 */
[----:B0-----:R-:W4:Y:S01]  /*919a0*/  LDL.LU.64 R12, [R1+0x37a0] ;  /* 0x0037a000010c7983 */ /* 0x001f220000300a00 */
[----:B-1----:R-:W-:Y:S02]  /*919b0*/  IMAD.MOV.U32 R15, RZ, RZ, R4 ;  /* 0x000000ffff0f7224 */ /* 0x002fe400078e0004 */
[----:B------:R-:W-:Y:S02]  /*919c0*/  IMAD.MOV.U32 R14, RZ, RZ, R5 ;  /* 0x000000ffff0e7224 */ /* 0x000fe400078e0005 */
[----:B------:R-:W3:Y:S02]  /*919d0*/  LDL.LU.64 R4, [R1+0x3798] ;  /* 0x0037980001047983 */ /* 0x000ee40000300a00 */
[C---:B---3--:R-:W-:Y:S02]  /*919e0*/  HMMA.16816.F32.BF16 R4, R16.reuse, R4, R8 ;  /* 0x000000041004723c */ /* 0x048fe40000041808 */
[----:B------:R-:W2:Y:S01]  /*919f0*/  LDL.LU.64 R10, [R1+0x3790] ;  /* 0x00379000010a7983 */ /* 0x000ea20000300a00 */
[----:B------:R-:W2:Y:S11]  /*91a00*/  LDL.LU.64 R8, [R1+0x3788] ;  /* 0x0037880001087983 */ /* 0x000eb60000300a00 */
[----:B------:R-:W-:Y:S09]  /*91a10*/  @!UPT UIADD3 URZ, URZ, URZ, URZ ;  /* 0x0000003f3f3ff290 */ /* 0x000ff2000fffe03f */
[----:B------:R-:W-:Y:S01]  /*91a20*/  STL.64 [R1+0x14a0], R4 ;  /* 0x0014a00401007387 */ /* 0x000fe20000100a00 */
[----:B------:R0:W-:Y:S03]  /*91a30*/  STL.64 [R1+0x14a8], R6 ;  /* 0x0014a80601007387 */ /* 0x0001e60000100a00 */
[----:B0-----:R-:W3:Y:S01]  /*91a40*/  LDL.LU.64 R6, [R1+0x3780] ;  /* 0x0037800001067983 */ /* 0x001ee20000300a00 */
[----:B------:R-:W3:Y:S01]  /*91a50*/  LDL.LU.64 R4, [R1+0x3778] ;  /* 0x0037780001047983 */ /* 0x000ee20000300a00 */
[C---:B--2---:R-:W-:Y:S02]  /*91a60*/  HMMA.16816.F32.BF16 R24, R16.reuse, R24, R8 ;  /* 0x000000181018723c */ /* 0x044fe40000041808 */
[----:B------:R-:W2:Y:S01]  /*91a70*/  LDL.LU.64 R10, [R1+0x3770] ;  /* 0x00377000010a7983 */ /* 0x000ea20000300a00 */
[----:B------:R-:W2:Y:S11]  /*91a80*/  LDL.LU.64 R8, [R1+0x3768] ;  /* 0x0037680001087983 */ /* 0x000eb60000300a00 */
[----:B------:R-:W-:Y:S09]  /*91a90*/  @!UPT UIADD3 URZ, URZ, URZ, URZ ;  /* 0x0000003f3f3ff290 */ /* 0x000ff2000fffe03f */
[----:B------:R4:W-:Y:S01]  /*91aa0*/  STL.64 [R1+0x1490], R24 ;  /* 0x0014901801007387 */ /* 0x0009e20000100a00 */
[----:B------:R-:W-:Y:S02]  /*91ab0*/  STL.64 [R1+0x1498], R26 ;  /* 0x0014981a01007387 */ /* 0x000fe40000100a00 */
[----:B----4-:R-:W-:Y:S02]  /*91ac0*/  IMAD.MOV.U32 R24, RZ, RZ, R12 ;  /* 0x000000ffff187224 */ /* 0x010fe400078e000c */
[----:B------:R-:W-:Y:S01]  /*91ad0*/  IMAD.MOV.U32 R25, RZ, RZ, R13 ;  /* 0x000000ffff197224 */ /* 0x000fe200078e000d */
[----:B------:R-:W4:Y:S01]  /*91ae0*/  LDL.LU R12, [R1+0x3764] ;  /* 0x00376400010c7983 */ /* 0x000f220000300800 */
[----:B------:R-:W4:Y:S03]  /*91af0*/  LDL.LU R13, [R1+0x3760] ;  /* 0x00376000010d7983 */ /* 0x000f260000300800 */
[----:B------:R0:W-:Y:S04]  /*91b00*/  STL.64 [R1+0x3708], R24 ;  /* 0x0037081801007387 */ /* 0x0001e80000100a00 */
[----:B0-----:R-:W3:Y:S02]  /*91b10*/  LDL.64 R24, [R1+0x120] ;  /* 0x0001200001187983 */ /* 0x001ee40000100a00 */
[----:B---3--:R-:W-:Y:S11]  /*91b20*/  HMMA.16816.F32.BF16 R4, R16, R24, R4 ;  /* 0x000000181004723c */ /* 0x008ff60000041804 */
[----:B------:R-:W-:Y:S11]  /*91b30*/  @!UPT UIADD3 URZ, URZ, URZ, URZ ;  /* 0x0000003f3f3ff290 */ /* 0x000ff6000fffe03f */
[----:B------:R-:W-:Y:S01]  /*91b40*/  @!UPT UIADD3 URZ, URZ, URZ, URZ ;  /* 0x0000003f3f3ff290 */ /* 0x000fe2000fffe03f */
[----:B------:R0:W-:Y:S01]  /*91b50*/  STL.64 [R1+0x1480], R4 ;  /* 0x0014800401007387 */ /* 0x0001e20000100a00 */
[----:B------:R1:W-:Y:S03]  /*91b60*/  STL.64 [R1+0x1488], R6 ;  /* 0x0014880601007387 */ /* 0x0003e60000100a00 */
[----:B0-----:R-:W3:Y:S01]  /*91b70*/  LDL.LU.64 R4, [R1+0x3758] ;  /* 0x0037580001047983 */ /* 0x001ee20000300a00 */
[----:B-1----:R-:W-:Y:S02]  /*91b80*/  IMAD.MOV.U32 R7, RZ, RZ, R24 ;  /* 0x000000ffff077224 */ /* 0x002fe400078e0018 */
[----:B------:R-:W-:-:S05]  /*91b90*/  IMAD.MOV.U32 R6, RZ, RZ, R25 ;  /* 0x000000ffff067224 */ /* 0x000fca00078e0019 */
[----:B------:R-:W-:Y:S01]  /*91ba0*/  STL.64 [R1+0x3750], R6 ;  /* 0x0037500601007387 */ /* 0x000fe20000100a00 */
[----:B--2---:R-:W-:Y:S02]  /*91bb0*/  IMAD.MOV.U32 R24, RZ, RZ, R11 ;  /* 0x000000ffff187224 */ /* 0x004fe400078e000b */
[----:B------:R-:W-:Y:S01]  /*91bc0*/  IMAD.MOV.U32 R25, RZ, RZ, R10 ;  /* 0x000000ffff197224 */ /* 0x000fe200078e000a */
[----:B---3--:R4:W-:Y:S02]  /*91bd0*/  STL.64 [R1+0x3748], R4 ;  /* 0x0037480401007387 */ /* 0x0089e40000100a00 */
[C---:B----4-:R-:W-:Y:S11]  /*91be0*/  HMMA.16816.F32.BF16 R4, R16.reuse, R12, R20 ;  /* 0x0000000c1004723c */ /* 0x050ff60000041814 */
[----:B------:R-:W-:Y:S11]  /*91bf0*/  @!UPT UIADD3 URZ, URZ, URZ, URZ ;  /* 0x0000003f3f3ff290 */ /* 0x000ff6000fffe03f */
[----:B------:R-:W-:Y:S01]  /*91c00*/  @!UPT UIADD3 URZ, URZ, URZ, URZ ;  /* 0x0000003f3f3ff290 */ /* 0x000fe2000fffe03f */
        /* <DEDUP_REMOVED lines=10> */
[----:B------:R0:W-:Y:S04]  /*91cb0*/  STL.64 [R1+0x3720], R24 ;  /* 0x0037201801007387 */ /* 0x0001e80000100a00 */
[----:B0-----:R-:W4:Y:S01]  /*91cc0*/  LDL.64 R24, [R1+0x1e0] ;  /* 0x0001e00001187983 */ /* 0x001f220000100a00 */
[----:B------:R0:W-:Y:S02]  /*91cd0*/  STL.64 [R1+0x3638], R12 ;  /* 0x0036380c01007387 */ /* 0x0001e40000100a00 */
[----:B------:R1:W-:Y:S01]  /*91ce0*/  STL.64 [R1+0x36d0], R14 ;  /* 0x0036d00e01007387 */ /* 0x0003e20000100a00 */
        /* <DEDUP_REMOVED lines=33> */
[----:B------:R0:W-:Y:S01]  /*91f00*/  STL.64 [R1+0x3630], R8 ;  /* 0x0036300801007387 */ /* 0x0001e20000100a00 */
[----:B--2---:R-:W-:Y:S01]  /*91f10*/  HMMA.16816.F32.BF16 R16, R16, R4, R20 ;  /* 0x000000041010723c */ /* 0x004fe20000041814 */
[----:B------:R-:W2:Y:S01]  /*91f20*/  LDL.LU.64 R22, [R1+0x3740] ;  /* 0x0037400001167983 */ /* 0x000ea20000300a00 */
[----:B------:R-:W2:Y:S02]  /*91f30*/  LDL.LU.64 R20, [R1+0x3738] ;  /* 0x0037380001147983 */ /* 0x000ea40000300a00 */
[----:B0-----:R-:W-:-:S02]  /*91f40*/  IMAD.MOV.U32 R8, RZ, RZ, R2 ;  /* 0x000000ffff087224 */ /* 0x001fc400078e0002 */
[----:B------:R-:W-:Y:S02]  /*91f50*/  IMAD.MOV.U32 R9, RZ, RZ, R0 ;  /* 0x000000ffff097224 */ /* 0x000fe400078e0000 */
[----:B----4-:R-:W-:Y:S02]  /*91f60*/  IMAD.MOV.U32 R2, RZ, RZ, R24 ;  /* 0x000000ffff027224 */ /* 0x010fe400078e0018 */
[----:B------:R-:W-:Y:S11]  /*91f70*/  IMAD.MOV.U32 R0, RZ, RZ, R25 ;  /* 0x000000ffff007224 */ /* 0x000ff600078e0019 */
[----:B------:R-:W-:Y:S02]  /*91f80*/  @!UPT UIADD3 URZ, URZ, URZ, URZ ;  /* 0x0000003f3f3ff290 */ /* 0x000fe4000fffe03f */
[----:B------:R0:W-:Y:S01]  /*91f90*/  STL.64 [R1+0x1450], R16 ;  /* 0x0014501001007387 */ /* 0x0001e20000100a00 */
[----:B------:R1:W-:Y:S03]  /*91fa0*/  STL.64 [R1+0x1458], R18 ;  /* 0x0014581201007387 */ /* 0x0003e60000100a00 */
[----:B0-----:R-:W4:Y:S01]  /*91fb0*/  LDL.LU R16, [R1+0x6a0] ;  /* 0x0006a00001107983 */ /* 0x001f220000300800 */
[----:B------:R-:W4:Y:S02]  /*91fc0*/  LDL.LU R17, [R1+0x6a4] ;  /* 0x0006a40001117983 */ /* 0x000f240000300800 */
[----:B-1----:R-:W4:Y:S02]  /*91fd0*/  LDL.LU R18, [R1+0x6a8] ;  /* 0x0006a80001127983 */ /* 0x002f240000300800 */
[----:B------:R-:W4:Y:S01]  /*91fe0*/  LDL.LU R19, [R1+0x6ac] ;  /* 0x0006ac0001137983 */ /* 0x000f220000300800 */
        /* <DEDUP_REMOVED lines=29> */
[----:B0-----:R-:W2:Y:S01]  /*921c0*/  LDL.LU.64 R24, [R1+0x36d8] ;  /* 0x0036d80001187983 */ /* 0x001ea20000300a00 */
[C---:B----4-:R-:W-:Y:S08]  /*921d0*/  HMMA.16816.F32.BF16 R16, R20.reuse, R8, R16 ;  /* 0x000000081410723c */ /* 0x050ff00000041810 */
[----:B--2---:R-:W-:Y:S01]  /*921e0*/  HMMA.16816.F32.BF16 R24, R20, R24, R12 ;  /* 0x000000181418723c */ /* 0x004fe2000004180c */
[----:B------:R-:W2:Y:S11]  /*921f0*/  LDL.LU.64 R14, [R1+0x36d0] ;  /* 0x0036d000010e7983 */ /* 0x000eb60000300a00 */
[----:B------:R-:W-:Y:S11]  /*92200*/  @!UPT UIADD3 URZ, URZ, URZ, URZ ;  /* 0x0000003f3f3ff290 */ /* 0x000ff6000fffe03f */
[----:B------:R-:W-:Y:S01]  /*92210*/  STL.64 [R1+0x1400], R24 ;  /* 0x0014001801007387 */ /* 0x000fe20000100a00 */
[----:B------:R0:W-:Y:S03]  /*92220*/  STL.64 [R1+0x1408], R26 ;  /* 0x0014081a01007387 */ /* 0x0001e60000100a00 */
[----:B0-----:R-:W4:Y:S01]  /*92230*/  LDL.LU.64 R26, [R1+0x36c8] ;  /* 0x0036c800011a7983 */ /* 0x001f220000300a00 */
[----:B------:R-:W2:Y:S02]  /*92240*/  LDL.LU.64 R24, [R1+0x36c0] ;  /* 0x0036c00001187983 */ /* 0x000ea40000300a00 */
[----:B------:R-:W2:Y:S02]  /*92250*/  LDL.LU R8, [R1+0x8b0] ;  /* 0x0008b00001087983 */ /* 0x000ea40000300800 */
[----:B------:R-:W-:Y:S01]  /*92260*/  STL.64 [R1+0x13f0], R16 ;  /* 0x0013f01001007387 */ /* 0x000fe20000100a00 */
[----:B------:R-:W-:Y:S01]  /*92270*/  STL.64 [R1+0x13f8], R18 ;  /* 0x0013f81201007387 */ /* 0x000fe20000100a00 */
[----:B------:R-:W2:Y:S02]  /*92280*/  LDL.LU R9, [R1+0x8b4] ;  /* 0x0008b40001097983 */ /* 0x000ea40000300800 */
[----:B------:R-:W2:Y:S02]  /*92290*/  LDL.LU R10, [R1+0x8b8] ;  /* 0x0008b800010a7983 */ /* 0x000ea40000300800 */
[----:B------:R-:W2:Y:S02]  /*922a0*/  LDL.LU R11, [R1+0x8bc] ;  /* 0x0008bc00010b7983 */ /* 0x000ea40000300800 */
[----:B---3--:R-:W-:-:S02]  /*922b0*/  IMAD.MOV.U32 R13, RZ, RZ, R6 ;  /* 0x000000ffff0d7224 */ /* 0x008fc400078e0006 */
[----:B------:R-:W-:Y:S01]  /*922c0*/  IMAD.MOV.U32 R12, RZ, RZ, R7 ;  /* 0x000000ffff0c7224 */ /* 0x000fe200078e0007 */
[----:B------:R-:W0:Y:S04]  /*922d0*/  LDSM.16.MT88.4 R16, [R3+0x18180] ;  /* 0x018180000310783b */ /* 0x000e280000004200 */
[----:B--2---:R-:W-:Y:S01]  /*922e0*/  STL.64 [R1+0x3648], R10 ;  /* 0x0036480a01007387 */ /* 0x004fe20000100a00 */
[----:B------:R-:W-:Y:S02]  /*922f0*/  STL.64 [R1+0x3640], R8 ;  /* 0x0036400801007387 */ /* 0x000fe40000100a00 */
[----:B------:R-:W2:Y:S02]  /*92300*/  LDL.LU R4, [R1+0x8d0] ;  /* 0x0008d00001047983 */ /* 0x000ea40000300800 */
[----:B------:R-:W2:Y:S01]  /*92310*/  LDL.LU R5, [R1+0x8d4] ;  /* 0x0008d40001057983 */ /* 0x000ea20000300800 */
[----:B------:R-:W3:Y:S01]  /*92320*/  LDL.LU R6, [R1+0x8d8] ;  /* 0x0008d80001067983 */ /* 0x000ee20000300800 */
[----:B------:R-:W3:Y:S03]  /*92330*/  LDL.LU R7, [R1+0x8dc] ;  /* 0x0008dc0001077983 */ /* 0x000ee60000300800 */
[----:B---3--:R-:W-:Y:S01]  /*92340*/  STL.64 [R1+0x3668], R6 ;  /* 0x0036680601007387 */ /* 0x008fe20000100a00 */
[----:B--2---:R1:W-:Y:S03]  /*92350*/  STL.64 [R1+0x3660], R4 ;  /* 0x0036600401007387 */ /* 0x0043e60000100a00 */
[----:B-1----:R-:W2:Y:S04]  /*92360*/  LDL.64 R4, [R1+0x140] ;  /* 0x0001400001047983 */ /* 0x002ea80000100a00 */
[----:B--2---:R1:W-:Y:S02]  /*92370*/  STL.64 [R1+0x3678], R4 ;  /* 0x0036780401007387 */ /* 0x0043e40000100a00 */
[----:B-1----:R-:W-:-:S02]  /*92380*/  IMAD.MOV.U32 R4, RZ, RZ, R15 ;  /* 0x000000ffff047224 */ /* 0x002fc400078e000f */
[----:B------:R-:W-:-:S05]  /*92390*/  IMAD.MOV.U32 R5, RZ, RZ, R14 ;  /* 0x000000ffff057224 */ /* 0x000fca00078e000e */
[----:B------:R-:W-:Y:S01]  /*923a0*/  STL.64 [R1+0x3690], R4 ;  /* 0x0036900401007387 */ /* 0x000fe20000100a00 */
[----:B------:R1:W-:Y:S03]  /*923b0*/  STL.64 [R1+0x3650], R12 ;  /* 0x0036500c01007387 */ /* 0x0003e60000100a00 */
[----:B-1----:R-:W2:Y:S01]  /*923c0*/  LDL.64 R12, [R1+0x130] ;  /* 0x00013000010c7983 */ /* 0x002ea20000100a00 */
[----:B------:R-:W-:Y:S02]  /*923d0*/  IMAD.MOV.U32 R4, RZ, RZ, R29 ;  /* 0x000000ffff047224 */ /* 0x000fe400078e001d */
[----:B------:R-:W-:Y:S01]  /*923e0*/  IMAD.MOV.U32 R5, RZ, RZ, R28 ;  /* 0x000000ffff057224 */ /* 0x000fe200078e001c */
[----:B--2---:R1:W-:Y:S04]  /*923f0*/  STL.64 [R1+0x3670], R12 ;  /* 0x0036700c01007387 */ /* 0x0043e80000100a00 */
[----:B-1----:R-:W2:Y:S01]  /*92400*/  LDL.LU R12, [R1+0x8e0] ;  /* 0x0008e000010c7983 */ /* 0x002ea20000300800 */
[----:B------:R-:W2:Y:S02]  /*92410*/  LDL.LU R13, [R1+0x8e4] ;  /* 0x0008e400010d7983 */ /* 0x000ea40000300800 */
[----:B------:R-:W3:Y:S02]  /*92420*/  LDL.LU R14, [R1+0x8e8] ;  /* 0x0008e800010e7983 */ /* 0x000ee40000300800 */
[----:B------:R-:W3:Y:S01]  /*92430*/  LDL.LU R15, [R1+0x8ec] ;  /* 0x0008ec00010f7983 */ /* 0x000ee20000300800 */
[----:B------:R-:W-:Y:S04]  /*92440*/  STL.64 [R1+0x36a8], R4 ;  /* 0x0036a80401007387 */ /* 0x000fe80000100a00 */
[----:B---3--:R-:W-:Y:S01]  /*92450*/  STL.64 [R1+0x3688], R14 ;  /* 0x0036880e01007387 */ /* 0x008fe20000100a00 */
[----:B--2---:R1:W-:Y:S03]  /*92460*/  STL.64 [R1+0x3680], R12 ;  /* 0x0036800c01007387 */ /* 0x0043e60000100a00 */
        /* <DEDUP_REMOVED lines=20> */
[----:B0-----:R-:W-:Y:S01]  /*925b0*/  STL.64 [R1+0x3510], R18 ;  /* 0x0035101201007387 */ /* 0x001fe20000100a00 */
[----:B------:R0:W-:Y:S03]  /*925c0*/  STL.64 [R1+0x3508], R16 ;  /* 0x0035081001007387 */ /* 0x0001e60000100a00 */
[----:B0-----:R-:W2:Y:S01]  /*925d0*/  LDL.LU R16, [R1+0x920] ;  /* 0x0009200001107983 */ /* 0x001ea20000300800 */
[----:B------:R-:W2:Y:S02]  /*925e0*/  LDL.LU R17, [R1+0x924] ;  /* 0x0009240001117983 */ /* 0x000ea40000300800 */
[----:B------:R-:W2:Y:S02]  /*925f0*/  LDL.LU R18, [R1+0x928] ;  /* 0x0009280001127983 */ /* 0x000ea40000300800 */
[----:B------:R-:W2:Y:S02]  /*92600*/  LDL.LU R19, [R1+0x92c] ;  /* 0x00092c0001137983 */ /* 0x000ea40000300800 */
[----:B----4-:R-:W-:-:S02]  /*92610*/  IMAD.MOV.U32 R4, RZ, RZ, R27 ;  /* 0x000000ffff047224 */ /* 0x010fc400078e001b */
[----:B------:R-:W-:Y:S02]  /*92620*/  IMAD.MOV.U32 R5, RZ, RZ, R26 ;  /* 0x000000ffff057224 */ /* 0x000fe400078e001a */
[C---:B--2---:R-:W-:Y:S01]  /*92630*/  HMMA.16816.F32.BF16 R24, R20.reuse, R24, R16 ;  /* 0x000000181418723c */ /* 0x044fe20000041810 */
        /* <DEDUP_REMOVED lines=10> */
[----:B------:R-:W2:Y:S01]  /*926e0*/  LDL.LU R27, [R1+0x69c] ;  /* 0x00069c00011b7983 */ /* 0x000ea20000300800 */
[C---:B------:R-:W-:Y:S01]  /*926f0*/  HMMA.16816.F32.BF16 R4, R20.reuse, R4, R12 ;  /* 0x000000041404723c */ /* 0x040fe2000004180c */
[----:B--2---:R-:W-:Y:S01]  /*92700*/  STL.64 [R1+0x3628], R26 ;  /* 0x0036281a01007387 */ /* 0x004fe20000100a00 */
[----:B------:R0:W-:Y:S03]  /*92710*/  STL.64 [R1+0x3620], R24 ;  /* 0x0036201801007387 */ /* 0x0001e60000100a00 */
[----:B0-----:R-:W2:Y:S01]  /*92720*/  LDL.LU R24, [R1+0x8a0] ;  /* 0x0008a00001187983 */ /* 0x001ea20000300800 */
[----:B------:R-:W2:Y:S02]  /*92730*/  LDL.LU R25, [R1+0x8a4] ;  /* 0x0008a40001197983 */ /* 0x000ea40000300800 */
[----:B------:R-:W2:Y:S02]  /*92740*/  LDL.LU R26, [R1+0x8a8] ;  /* 0x0008a800011a7983 */ /* 0x000ea40000300800 */
[----:B------:R-:W2:Y:S01]  /*92750*/  LDL.LU R27, [R1+0x8ac] ;  /* 0x0008ac00011b7983 */ /* 0x000ea20000300800 */
[----:B----4-:R-:W-:Y:S01]  /*92760*/  STL.64 [R1+0x3600], R18 ;  /* 0x0036001201007387 */ /* 0x010fe20000100a00 */
[----:B------:R-:W-:Y:S02]  /*92770*/  STL.64 [R1+0x35f8], R16 ;  /* 0x0035f81001007387 */ /* 0x000fe40000100a00 */
[----:B------:R-:W4:Y:S02]  /*92780*/  LDL.LU.64 R14, [R1+0x36b8] ;  /* 0x0036b800010e7983 */ /* 0x000f240000300a00 */
[----:B------:R-:W4:Y:S07]  /*92790*/  LDL.LU.64 R12, [R1+0x36b0] ;  /* 0x0036b000010c7983 */ /* 0x000f2e0000300a00 */
        /* <DEDUP_REMOVED lines=17> */
[----:B------:R-:W-:Y:S02]  /*928b0*/  IMAD.MOV.U32 R16, RZ, RZ, R2 ;  /* 0x000000ffff107224 */ /* 0x000fe400078e0002 */
[----:B------:R-:W-:Y:S01]  /*928c0*/  IMAD.MOV.U32 R17, RZ, RZ, R0 ;  /* 0x000000ffff117224 */ /* 0x000fe200078e0000 */
[C---:B----4-:R-:W-:Y:S01]  /*928d0*/  HMMA.16816.F32.BF16 R12, R20.reuse, R4, R12 ;  /* 0x00000004140c723c */ /* 0x050fe2000004180c */
[----:B------:R-:W-:Y:S02]  /*928e0*/  IMAD.MOV.U32 R2, RZ, RZ, R4 ;  /* 0x000000ffff027224 */ /* 0x000fe400078e0004 */
[----:B------:R-:W-:Y:S11]  /*928f0*/  IMAD.MOV.U32 R0, RZ, RZ, R5 ;  /* 0x000000ffff007224 */ /* 0x000ff600078e0005 */
[----:B------:R-:W-:Y:S09]  /*92900*/  @!UPT UIADD3 URZ, URZ, URZ, URZ ;  /* 0x0000003f3f3ff290 */ /* 0x000ff2000fffe03f */
        /* <DEDUP_REMOVED lines=15> */
[----:B------:R-:W3:Y:S01]  /*92a00*/  LDL.LU.64 R10, [R1+0x3648] ;  /* 0x00364800010a7983 */ /* 0x000ee20000300a00 */
[----:B------:R-:W3:Y:S11]  /*92a10*/  LDL.LU.64 R8, [R1+0x3640] ;  /* 0x0036400001087983 */ /* 0x000ef60000300a00 */
[----:B------:R-:W-:Y:S09]  /*92a20*/  @!UPT UIADD3 URZ, URZ, URZ, URZ ;  /* 0x0000003f3f3ff290 */ /* 0x000ff2000fffe03f */
        /* <DEDUP_REMOVED lines=9> */
[----:B------:R0:W-:Y:S03]  /*92ac0*/  STL.64 [R1+0x35e0], R12 ;  /* 0x0035e00c01007387 */ /* 0x0001e60000100a00 */
[----:B0-----:R-:W3:Y:S04]  /*92ad0*/  LDL.64 R12, [R1+0x1c0] ;  /* 0x0001c000010c7983 */ /* 0x001ee80000100a00 */
[----:B---3--:R0:W-:Y:S04]  /*92ae0*/  STL.64 [R1+0x35f0], R12 ;  /* 0x0035f00c01007387 */ /* 0x0081e80000100a00 */
[----:B0-----:R-:W3:Y:S01]  /*92af0*/  LDL.64 R12, [R1+0x1d0] ;  /* 0x0001d000010c7983 */ /* 0x001ee20000100a00 */
        /* <DEDUP_REMOVED lines=8> */
[----:B0-----:R-:W4:Y:S01]  /*92b80*/  LDL.LU.64 R26, [R1+0x3628] ;  /* 0x00362800011a7983 */ /* 0x001f220000300a00 */
[----:B------:R-:W4:Y:S02]  /*92b90*/  LDL.LU.64 R24, [R1+0x3620] ;  /* 0x0036200001187983 */ /* 0x000f240000300a00 */
[----:B------:R0:W-:Y:S02]  /*92ba0*/  STL.64 [R1+0x35d0], R8 ;  /* 0x0035d00801007387 */ /* 0x0001e40000100a00 */
[----:B0-----:R-:W3:Y:S01]  /*92bb0*/  LDL.64 R8, [R1+0x1b0] ;  /* 0x0001b00001087983 */ /* 0x001ee20000100a00 */
[----:B----4-:R-:W-:Y:S03]  /*92bc0*/  HMMA.16816.F32.BF16 R20, R20, R4, R24 ;  /* 0x000000041414723c */ /* 0x010fe60000041818 */
[----:B---3--:R0:W-:Y:S04]  /*92bd0*/  STL.64 [R1+0x35e8], R8 ;  /* 0x0035e80801007387 */ /* 0x0081e80000100a00 */
[----:B0-----:R-:W3:Y:S01]  /*92be0*/  LDL.LU R8, [R1+0x660] ;  /* 0x0006600001087983 */ /* 0x001ee20000300800 */
[----:B------:R-:W3:Y:S02]  /*92bf0*/  LDL.LU R9, [R1+0x664] ;  /* 0x0006640001097983 */ /* 0x000ee40000300800 */
[----:B------:R-:W3:Y:S02]  /*92c00*/  LDL.LU R10, [R1+0x668] ;  /* 0x00066800010a7983 */ /* 0x000ee40000300800 */
[----:B------:R-:W3:Y:S01]  /*92c10*/  LDL.LU R11, [R1+0x66c] ;  /* 0x00066c00010b7983 */ /* 0x000ee20000300800 */
[----:B------:R-:W2:Y:S01]  /*92c20*/  LDL.LU.64 R26, [R1+0x3618] ;  /* 0x00361800011a7983 */ /* 0x000ea20000300a00 */
[----:B------:R-:W2:Y:S09]  /*92c30*/  LDL.LU.64 R24, [R1+0x3610] ;  /* 0x0036100001187983 */ /* 0x000eb20000300a00 */
[----:B------:R0:W-:Y:S02]  /*92c40*/  STL.64 [R1+0xfa0], R20 ;  /* 0x000fa01401007387 */ /* 0x0001e40000100a00 */
[----:B------:R1:W-:Y:S01]  /*92c50*/  STL.64 [R1+0xfa8], R22 ;  /* 0x000fa81601007387 */ /* 0x0003e20000100a00 */
[----:B0-----:R-:W4:Y:S01]  /*92c60*/  LDL.LU R20, [R1+0x650] ;  /* 0x0006500001147983 */ /* 0x001f220000300800 */
[----:B------:R-:W4:Y:S02]  /*92c70*/  LDL.LU R21, [R1+0x654] ;  /* 0x0006540001157983 */ /* 0x000f240000300800 */
[----:B-1----:R-:W4:Y:S02]  /*92c80*/  LDL.LU R22, [R1+0x658] ;  /* 0x0006580001167983 */ /* 0x002f240000300800 */
[----:B------:R-:W4:Y:S01]  /*92c90*/  LDL.LU R23, [R1+0x65c] ;  /* 0x00065c0001177983 */ /* 0x000f220000300800 */
        /* <DEDUP_REMOVED lines=16> */
[C---:B---3--:R-:W-:Y:S11]  /*92da0*/  HMMA.16816.F32.BF16 R8, R24.reuse, R12, R8 ;  /* 0x0000000c1808723c */ /* 0x048ff60000041808 */
[----:B------:R-:W-:Y:S11]  /*92db0*/  @!UPT UIADD3 URZ, URZ, URZ, URZ ;  /* 0x0000003f3f3ff290 */ /* 0x000ff6000fffe03f */
[----:B------:R-:W-:Y:S01]  /*92dc0*/  @!UPT UIADD3 URZ, URZ, URZ, URZ ;  /* 0x0000003f3f3ff290 */ /* 0x000fe2000fffe03f */
[----:B------:R0:W-:Y:S01]  /*92dd0*/  STL.64 [R1+0xf70], R8 ;  /* 0x000f700801007387 */ /* 0x0001e20000100a00 */
[----:B------:R-:W-:Y:S03]  /*92de0*/  STL.64 [R1+0xf78], R10 ;  /* 0x000f780a01007387 */ /* 0x000fe60000100a00 */
[----:B0-----:R-:W4:Y:S01]  /*92df0*/  LDL.LU.64 R8, [R1+0x35e8] ;  /* 0x0035e80001087983 */ /* 0x001f220000300a00 */
[----:B------:R-:W-:Y:S02]  /*92e00*/  IMAD.MOV.U32 R19, RZ, RZ, R12 ;  /* 0x000000ffff137224 */ /* 0x000fe400078e000c */
[----:B------:R-:W-:Y:S02]  /*92e10*/  IMAD.MOV.U32 R18, RZ, RZ, R13 ;  /* 0x000000ffff127224 */ /* 0x000fe400078e000d */
[----:B------:R-:W2:Y:S03]  /*92e20*/  LDL.LU.64 R12, [R1+0x35e0] ;  /* 0x0035e000010c7983 */ /* 0x000ea60000300a00 */
        /* <DEDUP_REMOVED lines=8> */
[----:B------:R-:W-:Y:S02]  /*92eb0*/  STL.64 [R1+0x3548], R14 ;  /* 0x0035480e01007387 */ /* 0x000fe40000100a00 */
[----:B--2---:R0:W-:Y:S02]  /*92ec0*/  STL.64 [R1+0x3540], R12 ;  /* 0x0035400c01007387 */ /* 0x0041e40000100a00 */
        /* <DEDUP_REMOVED lines=8> */
[----:B------:R0:W-:Y:S02]  /*92f50*/  STL.64 [R1+0x3568], R12 ;  /* 0x0035680c01007387 */ /* 0x0001e40000100a00 */
[----:B0-----:R-:W-:Y:S02]  /*92f60*/  IMAD.MOV.U32 R12, RZ, RZ, R2 ;  /* 0x000000ffff0c7224 */ /* 0x001fe400078e0002 */
[----:B------:R-:W-:-:S05]  /*92f70*/  IMAD.MOV.U32 R13, RZ, RZ, R0 ;  /* 0x000000ffff0d7224 */ /* 0x000fca00078e0000 */
[----:B------:R-:W-:Y:S01]  /*92f80*/  STL.64 [R1+0x3580], R12 ;  /* 0x0035800c01007387 */ /* 0x000fe20000100a00 */
[----:B------:R-:W2:Y:S03]  /*92f90*/  LDL.64 R16, [R1+0x120] ;  /* 0x0001200001107983 */ /* 0x000ea60000100a00 */
[----:B--2---:R0:W-:Y:S04]  /*92fa0*/  STL.64 [R1+0x3560], R16 ;  /* 0x0035601001007387 */ /* 0x0041e80000100a00 */
        /* <DEDUP_REMOVED lines=9> */
[----:B------:R-:W4:Y:S04]  /*93040*/  LDL.64 R8, [R1+0x1a0] ;  /* 0x0001a00001087983 */ /* 0x000f280000100a00 */
[----:B------:R-:W3:Y:S04]  /*93050*/  LDL.64 R20, [R1+0x190] ;  /* 0x0001900001147983 */ /* 0x000ee80000100a00 */
        /* <DEDUP_REMOVED lines=11> */
[----:B0-----:R-:W2:Y:S01]  /*93110*/  LDL.64 R12, [R1+0x180] ;  /* 0x00018000010c7983 */ /* 0x001ea20000100a00 */
[----:B---3--:R-:W-:Y:S02]  /*93120*/  STL.64 [R1+0x3590], R18 ;  /* 0x0035901201007387 */ /* 0x008fe40000100a00 */
[----:B------:R0:W-:Y:S02]  /*93130*/  STL.64 [R1+0x3588], R16 ;  /* 0x0035881001007387 */ /* 0x0001e40000100a00 */
[----:B0-----:R-:W3:Y:S01]  /*93140*/  LDL.LU R16, [R1+0x860] ;  /* 0x0008600001107983 */ /* 0x001ee20000300800 */
[----:B------:R-:W3:Y:S02]  /*93150*/  LDL.LU R17, [R1+0x864] ;  /* 0x0008640001117983 */ /* 0x000ee40000300800 */
[----:B------:R-:W2:Y:S02]  /*93160*/  LDL.LU R18, [R1+0x868] ;  /* 0x0008680001127983 */ /* 0x000ea40000300800 */
[----:B------:R-:W2:Y:S01]  /*93170*/  LDL.LU R19, [R1+0x86c] ;  /* 0x00086c0001137983 */ /* 0x000ea20000300800 */
[----:B----4-:R-:W-:Y:S01]  /*93180*/  HMMA.16816.F32.BF16 R4, R24, R8, R4 ;  /* 0x000000081804723c */ /* 0x010fe20000041804 */
        /* <DEDUP_REMOVED lines=17> */
[----:B------:R-:W4:Y:S03]  /*932a0*/  LDL.LU.64 R8, [R1+0x35d0] ;  /* 0x0035d00001087983 */ /* 0x000f260000300a00 */
[----:B------:R-:W-:Y:S01]  /*932b0*/  STL.64 [R1+0x3520], R6 ;  /* 0x0035200601007387 */ /* 0x000fe20000100a00 */
[----:B---3--:R0:W-:Y:S04]  /*932c0*/  STL.64 [R1+0x3518], R4 ;  /* 0x0035180401007387 */ /* 0x0081e80000100a00 */
[----:B0-----:R-:W3:Y:S01]  /*932d0*/  LDL.LU R4, [R1+0x630] ;  /* 0x0006300001047983 */ /* 0x001ee20000300800 */
[----:B------:R-:W3:Y:S02]  /*932e0*/  LDL.LU R5, [R1+0x634] ;  /* 0x0006340001057983 */ /* 0x000ee40000300800 */
[----:B------:R-:W3:Y:S02]  /*932f0*/  LDL.LU R6, [R1+0x638] ;  /* 0x0006380001067983 */ /* 0x000ee40000300800 */
[----:B------:R-:W3:Y:S02]  /*93300*/  LDL.LU R7, [R1+0x63c] ;  /* 0x00063c0001077983 */ /* 0x000ee40000300800 */
[----:B------:R-:W-:-:S02]  /*93310*/  IMAD.MOV.U32 R11, RZ, RZ, R20 ;  /* 0x000000ffff0b7224 */ /* 0x000fc400078e0014 */
[----:B------:R-:W-:Y:S01]  /*93320*/  IMAD.MOV.U32 R10, RZ, RZ, R21 ;  /* 0x000000ffff0a7224 */ /* 0x000fe200078e0015 */
[----:B--2---:R-:W-:Y:S01]  /*93330*/  HMMA.16816.F32.BF16 R16, R24, R12, R16 ;  /* 0x0000000c1810723c */ /* 0x004fe20000041810 */
[----:B------:R-:W-:Y:S02]  /*93340*/  IMAD.MOV.U32 R0, RZ, RZ, R12 ;  /* 0x000000ffff007224 */ /* 0x000fe400078e000c */
[----:B------:R-:W-:-:S05]  /*93350*/  IMAD.MOV.U32 R29, RZ, RZ, R13 ;  /* 0x000000ffff1d7224 */ /* 0x000fca00078e000d */
[C---:B---3--:R-:W-:Y:S01]  /*93360*/  HMMA.16816.F32.BF16 R4, R24.reuse, R20, R4 ;  /* 0x000000141804723c */ /* 0x048fe20000041804 */
[----:B------:R-:W0:Y:S11]  /*93370*/  LDSM.16.MT88.4 R20, [R3+0x18200] ;  /* 0x018200000314783b */ /* 0x000e360000004200 */
[----:B------:R-:W-:Y:S11]  /*93380*/  @!UPT UIADD3 URZ, URZ, URZ, URZ ;  /* 0x0000003f3f3ff290 */ /* 0x000ff6000fffe03f */
[----:B------:R1:W-:Y:S01]  /*93390*/  STL.64 [R1+0xf40], R4 ;  /* 0x000f400401007387 */ /* 0x0003e20000100a00 */
[----:B------:R2:W-:Y:S03]  /*933a0*/  STL.64 [R1+0xf48], R6 ;  /* 0x000f480601007387 */ /* 0x0005e60000100a00 */
[----:B-1----:R-:W3:Y:S01]  /*933b0*/  LDL.LU R4, [R1+0x820] ;  /* 0x0008200001047983 */ /* 0x002ee20000300800 */
[----:B------:R-:W3:Y:S02]  /*933c0*/  LDL.LU R5, [R1+0x824] ;  /* 0x0008240001057983 */ /* 0x000ee40000300800 */
[----:B--2---:R-:W3:Y:S02]  /*933d0*/  LDL.LU R6, [R1+0x828] ;  /* 0x0008280001067983 */ /* 0x004ee40000300800 */
[----:B------:R-:W3:Y:S01]  /*933e0*/  LDL.LU R7, [R1+0x82c] ;  /* 0x00082c0001077983 */ /* 0x000ee20000300800 */
[----:B------:R-:W-:Y:S01]  /*933f0*/  STL [R1+0x349c], R3 ;  /* 0x00349c0301007387 */ /* 0x000fe20000100800 */
[----:B0-----:R-:W-:Y:S02]  /*93400*/  STL.64 [R1+0x33e8], R22 ;  /* 0x0033e81601007387 */ /* 0x001fe40000100a00 */
[----:B------:R0:W-:Y:S02]  /*93410*/  STL.64 [R1+0x33e0], R20 ;  /* 0x0033e01401007387 */ /* 0x0001e40000100a00 */
[----:B0-----:R-:W2:Y:S01]  /*93420*/  LDL.LU R20, [R1+0x880] ;  /* 0x0008800001147983 */ /* 0x001ea20000300800 */
[----:B------:R-:W2:Y:S02]  /*93430*/  LDL.LU R21, [R1+0x884] ;  /* 0x0008840001157983 */ /* 0x000ea40000300800 */
[----:B------:R-:W2:Y:S02]  /*93440*/  LDL.LU R22, [R1+0x888] ;  /* 0x0008880001167983 */ /* 0x000ea40000300800 */
[----:B------:R-:W2:Y:S01]  /*93450*/  LDL.LU R23, [R1+0x88c] ;  /* 0x00088c0001177983 */ /* 0x000ea20000300800 */
        /* <DEDUP_REMOVED lines=10> */
[----:B0-----:R-:W-:Y:S02]  /*93500*/  IMAD.MOV.U32 R21, RZ, RZ, R13 ;  /* 0x000000ffff157224 */ /* 0x001fe400078e000d */
[----:B-1----:R-:W-:Y:S02]  /*93510*/  IMAD.MOV.U32 R22, RZ, RZ, R12 ;  /* 0x000000ffff167224 */ /* 0x002fe400078e000c */
        /* <DEDUP_REMOVED lines=41> */
[----:B------:R-:W3:Y:S02]  /*937b0*/  LDL.LU.64 R18, [R1+0x3538] ;  /* 0x0035380001127983 */ /* 0x000ee40000300a00 */
[----:B------:R-:W-:Y:S02]  /*937c0*/  IMAD.MOV.U32 R20, RZ, RZ, R16 ;  /* 0x000000ffff147224 */ /* 0x000fe400078e0010 */
[----:B------:R-:W-:-:S02]  /*937d0*/  IMAD.MOV.U32 R2, RZ, RZ, R17 ;  /* 0x000000ffff027224 */ /* 0x000fc400078e0011 */
[----:B------:R-:W4:Y:S01]  /*937e0*/  LDL.LU.64 R16, [R1+0x3530] ;  /* 0x0035300001107983 */ /* 0x000f220000300a00 */
[----:B------:R-:W-:Y:S02]  /*937f0*/  STL.64 [R1+0x34b0], R22 ;  /* 0x0034b01601007387 */ /* 0x000fe40000100a00 */
[----:B------:R2:W-:Y:S02]  /*93800*/  STL.64 [R1+0x34a8], R20 ;  /* 0x0034a81401007387 */ /* 0x0005e40000100a00 */
[----:B--2---:R-:W-:Y:S02]  /*93810*/  IMAD.MOV.U32 R20, RZ, RZ, R14 ;  /* 0x000000ffff147224 */ /* 0x004fe400078e000e */
[----:B------:R-:W-:Y:S01]  /*93820*/  IMAD.MOV.U32 R21, RZ, RZ, R15 ;  /* 0x000000ffff157224 */ /* 0x000fe200078e000f */
[----:B------:R-:W2:Y:S01]  /*93830*/  LDL.LU R14, [R1+0x352c] ;  /* 0x00352c00010e7983 */ /* 0x000ea20000300800 */
[----:B------:R-:W2:Y:S01]  /*93840*/  LDL.LU R15, [R1+0x3528] ;  /* 0x00352800010f7983 */ /* 0x000ea20000300800 */
[----:B---3--:R-:W-:Y:S02]  /*93850*/  HMMA.16816.F32.BF16 R4, R24, R12, R4 ;  /* 0x0000000c1804723c */ /* 0x008fe40000041804 */
[----:B------:R0:W-:Y:S02]  /*93860*/  STL.64 [R1+0x34c0], R20 ;  /* 0x0034c01401007387 */ /* 0x0001e40000100a00 */
[----:B0-----:R-:W-:-:S02]  /*93870*/  IMAD.MOV.U32 R20, RZ, RZ, R19 ;  /* 0x000000ffff147224 */ /* 0x001fc400078e0013 */
[----:B------:R-:W-:-:S05]  /*93880*/  IMAD.MOV.U32 R21, RZ, RZ, R18 ;  /* 0x000000ffff157224 */ /* 0x000fca00078e0012 */
[----:B------:R-:W-:Y:S11]  /*93890*/  STL.64 [R1+0x34d8], R20 ;  /* 0x0034d81401007387 */ /* 0x000ff60000100a00 */
[----:B------:R-:W-:Y:S01]  /*938a0*/  @!UPT UIADD3 URZ, URZ, URZ, URZ ;  /* 0x0000003f3f3ff290 */ /* 0x000fe2000fffe03f */
[----:B------:R0:W-:Y:S02]  /*938b0*/  STL.64 [R1+0xec0], R4 ;  /* 0x000ec00401007387 */ /* 0x0001e40000100a00 */
[----:B------:R1:W-:Y:S01]  /*938c0*/  STL.64 [R1+0xec8], R6 ;  /* 0x000ec80601007387 */ /* 0x0003e20000100a00 */
[----:B0-----:R-:W3:Y:S01]  /*938d0*/  LDL.LU R4, [R1+0x810] ;  /* 0x0008100001047983 */ /* 0x001ee20000300800 */
[----:B------:R-:W3:Y:S02]  /*938e0*/  LDL.LU R5, [R1+0x814] ;  /* 0x0008140001057983 */ /* 0x000ee40000300800 */
[----:B-1----:R-:W3:Y:S02]  /*938f0*/  LDL.LU R6, [R1+0x818] ;  /* 0x0008180001067983 */ /* 0x002ee40000300800 */
[----:B----4-:R-:W-:Y:S02]  /*93900*/  IMAD.MOV.U32 R20, RZ, RZ, R17 ;  /* 0x000000ffff147224 */ /* 0x010fe400078e0011 */
[----:B------:R-:W-:Y:S01]  /*93910*/  IMAD.MOV.U32 R21, RZ, RZ, R16 ;  /* 0x000000ffff157224 */ /* 0x000fe200078e0010 */
[----:B------:R-:W3:Y:S01]  /*93920*/  LDL.LU R7, [R1+0x81c] ;  /* 0x00081c0001077983 */ /* 0x000ee20000300800 */
[----:B------:R-:W4:Y:S02]  /*93930*/  LDL.LU R16, [R1+0x620] ;  /* 0x0006200001107983 */ /* 0x000f240000300800 */
[----:B------:R-:W4:Y:S02]  /*93940*/  LDL.LU R17, [R1+0x624] ;  /* 0x0006240001117983 */ /* 0x000f240000300800 */
[----:B------:R-:W4:Y:S01]  /*93950*/  LDL.LU R18, [R1+0x628] ;  /* 0x0006280001127983 */ /* 0x000f220000300800 */
[----:B------:R-:W4:Y:S01]  /*93960*/  LDL.LU R19, [R1+0x62c] ;  /* 0x00062c0001137983 */ /* 0x000f220000300800 */
[----:B------:R0:W-:Y:S03]  /*93970*/  STL.64 [R1+0x34f0], R20 ;  /* 0x0034f01401007387 */ /* 0x0001e60000100a00 */
[----:B0-----:R-:W3:Y:S04]  /*93980*/  LDL.64 R20, [R1+0x1e0] ;  /* 0x0001e00001147983 */ /* 0x001ee80000100a00 */
[----:B--2---:R-:W-:Y:S01]  /*93990*/  STL.64 [R1+0x3418], R14 ;  /* 0x0034180e01007387 */ /* 0x004fe20000100a00 */
[----:B------:R0:W-:Y:S02]  /*939a0*/  STL.64 [R1+0x3410], R12 ;  /* 0x0034100c01007387 */ /* 0x0001e40000100a00 */
[----:B0-----:R-:W-:-:S02]  /*939b0*/  IMAD.MOV.U32 R12, RZ, RZ, R11 ;  /* 0x000000ffff0c7224 */ /* 0x001fc400078e000b */
[----:B------:R-:W-:-:S05]  /*939c0*/  IMAD.MOV.U32 R13, RZ, RZ, R10 ;  /* 0x000000ffff0d7224 */ /* 0x000fca00078e000a */
[----:B------:R0:W-:Y:S04]  /*939d0*/  STL.64 [R1+0x34b8], R12 ;  /* 0x0034b80c01007387 */ /* 0x0001e80000100a00 */
        /* <DEDUP_REMOVED lines=32> */
[----:B----4-:R-:W-:Y:S01]  /*93be0*/  HMMA.16816.F32.BF16 R24, R24, R4, R16 ;  /* 0x000000041818723c */ /* 0x010fe20000041810 */
[----:B------:R-:W2:Y:S01]  /*93bf0*/  LDL.LU.64 R18, [R1+0x3510] ;  /* 0x0035100001127983 */ /* 0x000ea20000300a00 */
[----:B------:R-:W2:Y:S11]  /*93c00*/  LDL.LU.64 R16, [R1+0x3508] ;  /* 0x0035080001107983 */ /* 0x000eb60000300a00 */
[----:B------:R-:W-:Y:S10]  /*93c10*/  @!UPT UIADD3 URZ, URZ, URZ, URZ ;  /* 0x0000003f3f3ff290 */ /* 0x000ff4000fffe03f */
[----:B------:R3:W-:Y:S01]  /*93c20*/  STL.64 [R1+0xea0], R24 ;  /* 0x000ea01801007387 */ /* 0x0007e20000100a00 */
[----:B------:R-:W-:Y:S02]  /*93c30*/  STL.64 [R1+0xea8], R26 ;  /* 0x000ea81a01007387 */ /* 0x000fe40000100a00 */
[----:B---3--:R-:W-:Y:S02]  /*93c40*/  IMAD.MOV.U32 R24, RZ, RZ, R7 ;  /* 0x000000ffff187224 */ /* 0x008fe400078e0007 */
        /* <DEDUP_REMOVED lines=31> */
[C---:B---3--:R-:W-:Y:S08]  /*93e40*/  HMMA.16816.F32.BF16 R24, R16.reuse, R24, R4 ;  /* 0x000000181018723c */ /* 0x048ff00000041804 */
[C---:B--2---:R-:W-:Y:S01]  /*93e50*/  HMMA.16816.F32.BF16 R20, R16.reuse, R20, R12 ;  /* 0x000000141014723c */ /* 0x044fe2000004180c */
[----:B------:R-:W2:Y:S11]  /*93e60*/  LDL.LU.64 R12, [R1+0x34b8] ;  /* 0x0034b800010c7983 */ /* 0x000eb60000300a00 */
[----:B------:R-:W-:Y:S11]  /*93e70*/  @!UPT UIADD3 URZ, URZ, URZ, URZ ;  /* 0x0000003f3f3ff290 */ /* 0x000ff6000fffe03f */
[----:B------:R-:W-:Y:S01]  /*93e80*/  STL.64 [R1+0xe60], R20 ;  /* 0x000e601401007387 */ /* 0x000fe20000100a00 */
[----:B------:R0:W-:Y:S03]  /*93e90*/  STL.64 [R1+0xe68], R22 ;  /* 0x000e681601007387 */ /* 0x0001e60000100a00 */
[----:B0-----:R-:W3:Y:S01]  /*93ea0*/  LDL.LU.64 R22, [R1+0x34b0] ;  /* 0x0034b00001167983 */ /* 0x001ee20000300a00 */
[----:B------:R-:W4:Y:S01]  /*93eb0*/  LDL.LU.64 R20, [R1+0x34a8] ;  /* 0x0034a80001147983 */ /* 0x000f220000300a00 */
[----:B--2---:R-:W-:Y:S02]  /*93ec0*/  HMMA.16816.F32.BF16 R4, R16, R12, R8 ;  /* 0x0000000c1004723c */ /* 0x004fe40000041808 */
[----:B------:R-:W2:Y:S01]  /*93ed0*/  LDL.LU R8, [R1+0x7b0] ;  /* 0x0007b00001087983 */ /* 0x000ea20000300800 */
[----:B------:R-:W-:Y:S02]  /*93ee0*/  STL.64 [R1+0xe50], R24 ;  /* 0x000e501801007387 */ /* 0x000fe40000100a00 */
[----:B------:R-:W-:Y:S11]  /*93ef0*/  STL.64 [R1+0xe58], R26 ;  /* 0x000e581a01007387 */ /* 0x000ff60000100a00 */
[----:B------:R-:W-:Y:S07]  /*93f00*/  @!UPT UIADD3 URZ, URZ, URZ, URZ ;  /* 0x0000003f3f3ff290 */ /* 0x000fee000fffe03f */
[----:B------:R-:W-:Y:S01]  /*93f10*/  STL.64 [R1+0xe40], R4 ;  /* 0x000e400401007387 */ /* 0x000fe20000100a00 */
[----:B------:R-:W-:Y:S02]  /*93f20*/  STL.64 [R1+0xe48], R6 ;  /* 0x000e480601007387 */ /* 0x000fe40000100a00 */
[----:B------:R-:W2:Y:S02]  /*93f30*/  LDL.LU R9, [R1+0x7b4] ;  /* 0x0007b40001097983 */ /* 0x000ea40000300800 */
[----:B------:R-:W2:Y:S01]  /*93f40*/  LDL.LU R10, [R1+0x7b8] ;  /* 0x0007b800010a7983 */ /* 0x000ea20000300800 */
[----:B------:R-:W2:Y:S04]  /*93f50*/  LDL.LU R11, [R1+0x7bc] ;  /* 0x0007bc00010b7983 */ /* 0x000ea80000300800 */
[----:B--2---:R-:W-:Y:S01]  /*93f60*/  STL.64 [R1+0x3440], R10 ;  /* 0x0034400a01007387 */ /* 0x004fe20000100a00 */
[----:B------:R0:W-:Y:S03]  /*93f70*/  STL.64 [R1+0x3438], R8 ;  /* 0x0034380801007387 */ /* 0x0001e60000100a00 */
[----:B0-----:R-:W2:Y:S04]  /*93f80*/  LDL.64 R8, [R1+0x140] ;  /* 0x0001400001087983 */ /* 0x001ea80000100a00 */
[----:B--2---:R3:W-:Y:S02]  /*93f90*/  STL.64 [R1+0x3450], R8 ;  /* 0x0034500801007387 */ /* 0x0047e40000100a00 */
[----:B---3--:R-:W-:-:S02]  /*93fa0*/  IMAD.MOV.U32 R8, RZ, RZ, R22 ;  /* 0x000000ffff087224 */ /* 0x008fc400078e0016 */
[----:B------:R-:W-:Y:S01]  /*93fb0*/  IMAD.MOV.U32 R9, RZ, RZ, R3 ;  /* 0x000000ffff097224 */ /* 0x000fe200078e0003 */
[----:B------:R-:W2:Y:S01]  /*93fc0*/  LDL.LU R22, [R1+0x34a0] ;  /* 0x0034a00001167983 */ /* 0x000ea20000300800 */
[----:B------:R-:W3:Y:S02]  /*93fd0*/  LDL.LU R3, [R1+0x349c] ;  /* 0x00349c0001037983 */ /* 0x000ee40000300800 */
[----:B------:R-:W-:Y:S02]  /*93fe0*/  IMAD.MOV.U32 R12, RZ, RZ, R0 ;  /* 0x000000ffff0c7224 */ /* 0x000fe400078e0000 */
[----:B------:R-:W2:Y:S01]  /*93ff0*/  LDL.LU R0, [R1+0x3498] ;  /* 0x0034980001007983 */ /* 0x000ea20000300800 */
[----:B------:R-:W2:Y:S02]  /*94000*/  LDL.LU R4, [R1+0x800] ;  /* 0x0008000001047983 */ /* 0x000ea40000300800 */
[----:B------:R-:W2:Y:S02]  /*94010*/  LDL.LU R5, [R1+0x804] ;  /* 0x0008040001057983 */ /* 0x000ea40000300800 */
[----:B------:R-:W2:Y:S01]  /*94020*/  LDL.LU R6, [R1+0x808] ;  /* 0x0008080001067983 */ /* 0x000ea20000300800 */
[----:B------:R-:W2:Y:S01]  /*94030*/  LDL.LU R7, [R1+0x80c] ;  /* 0x00080c0001077983 */ /* 0x000ea20000300800 */
[----:B------:R-:W-:Y:S03]  /*94040*/  STL.64 [R1+0x3468], R8 ;  /* 0x0034680801007387 */ /* 0x000fe60000100a00 */
[----:B---3--:R-:W0:Y:S04]  /*94050*/  LDSM.16.MT88.4 R24, [R3+0x18280] ;  /* 0x018280000318783b */ /* 0x008e280000004200 */
[----:B0-----:R-:W-:Y:S01]  /*94060*/  STL.64 [R1+0x32e8], R26 ;  /* 0x0032e81a01007387 */ /* 0x001fe20000100a00 */
[----:B------:R0:W-:Y:S03]  /*94070*/  STL.64 [R1+0x32e0], R24 ;  /* 0x0032e01801007387 */ /* 0x0001e60000100a00 */
        /* <DEDUP_REMOVED lines=8> */
[----:B------:R-:W-:Y:S04]  /*94100*/  STL.64 [R1+0x3480], R8 ;  /* 0x0034800801007387 */ /* 0x000fe80000100a00 */
[----:B--2---:R-:W-:Y:S01]  /*94110*/  STL.64 [R1+0x3460], R26 ;  /* 0x0034601a01007387 */ /* 0x004fe20000100a00 */
[----:B---3--:R0:W-:Y:S03]  /*94120*/  STL.64 [R1+0x3458], R24 ;  /* 0x0034581801007387 */ /* 0x0081e60000100a00 */
[----:B0-----:R-:W2:Y:S01]  /*94130*/  LDL.LU R24, [R1+0x7d0] ;  /* 0x0007d00001187983 */ /* 0x001ea20000300800 */
[----:B------:R-:W2:Y:S02]  /*94140*/  LDL.LU R25, [R1+0x7d4] ;  /* 0x0007d40001197983 */ /* 0x000ea40000300800 */
[----:B------:R-:W3:Y:S02]  /*94150*/  LDL.LU R26, [R1+0x7d8] ;  /* 0x0007d800011a7983 */ /* 0x000ee40000300800 */
[----:B------:R-:W3:Y:S02]  /*94160*/  LDL.LU R27, [R1+0x7dc] ;  /* 0x0007dc00011b7983 */ /* 0x000ee40000300800 */
[----:B------:R-:W-:-:S07]  /*94170*/  IMAD.MOV.U32 R13, RZ, RZ, R29 ;  /* 0x000000ffff0d7224 */ /* 0x000fce00078e001d */
[----:B------:R-:W-:Y:S01]  /*94180*/  HMMA.16816.F32.BF16 R4, R16, R12, R4 ;  /* 0x0000000c1004723c */ /* 0x000fe20000041804 */
        /* <DEDUP_REMOVED lines=12> */
[----:B------:R-:W-:Y:S01]  /*94250*/  STL [R1+0x2f18], R3 ;  /* 0x002f180301007387 */ /* 0x000fe20000100800 */
[----:B------:R0:W-:Y:S02]  /*94260*/  STL.64 [R1+0xe30], R4 ;  /* 0x000e300401007387 */ /* 0x0001e40000100a00 */
[----:B------:R1:W-:Y:S01]  /*94270*/  STL.64 [R1+0xe38], R6 ;  /* 0x000e380601007387 */ /* 0x0003e20000100a00 */
[----:B0-----:R-:W3:Y:S01]  /*94280*/  LDL.LU R4, [R1+0x780] ;  /* 0x0007800001047983 */ /* 0x001ee20000300800 */
[----:B------:R-:W3:Y:S02]  /*94290*/  LDL.LU R5, [R1+0x784] ;  /* 0x0007840001057983 */ /* 0x000ee40000300800 */
[----:B-1----:R-:W2:Y:S02]  /*942a0*/  LDL.LU R6, [R1+0x788] ;  /* 0x0007880001067983 */ /* 0x002ea40000300800 */
[----:B------:R-:W2:Y:S02]  /*942b0*/  LDL.LU R7, [R1+0x78c] ;  /* 0x00078c0001077983 */ /* 0x000ea40000300800 */
[----:B------:R-:W-:-:S02]  /*942c0*/  IMAD.MOV.U32 R8, RZ, RZ, R22 ;  /* 0x000000ffff087224 */ /* 0x000fc400078e0016 */
[----:B----4-:R-:W-:Y:S01]  /*942d0*/  IMAD.MOV.U32 R9, RZ, RZ, R21 ;  /* 0x000000ffff097224 */ /* 0x010fe200078e0015 */
[----:B--2---:R-:W-:Y:S01]  /*942e0*/  STL.64 [R1+0x3408], R6 ;  /* 0x0034080601007387 */ /* 0x004fe20000100a00 */
[----:B---3--:R0:W-:Y:S03]  /*942f0*/  STL.64 [R1+0x3400], R4 ;  /* 0x0034000401007387 */ /* 0x0081e60000100a00 */
[----:B0-----:R-:W2:Y:S01]  /*94300*/  LDL.LU R4, [R1+0x790] ;  /* 0x0007900001047983 */ /* 0x001ea20000300800 */
[----:B------:R-:W2:Y:S02]  /*94310*/  LDL.LU R5, [R1+0x794] ;  /* 0x0007940001057983 */ /* 0x000ea40000300800 */
[----:B------:R-:W3:Y:S02]  /*94320*/  LDL.LU R6, [R1+0x798] ;  /* 0x0007980001067983 */ /* 0x000ee40000300800 */
[----:B------:R-:W3:Y:S01]  /*94330*/  LDL.LU R7, [R1+0x79c] ;  /* 0x00079c0001077983 */ /* 0x000ee20000300800 */
[C---:B------:R-:W-:Y:S01]  /*94340*/  HMMA.16816.F32.BF16 R8, R16.reuse, R8, R24 ;  /* 0x000000081008723c */ /* 0x040fe20000041818 */
        /* <DEDUP_REMOVED lines=11> */
[----:B------:R-:W4:Y:S01]  /*94400*/  LDL.LU.64 R26, [R1+0x3490] ;  /* 0x00349000011a7983 */ /* 0x000f220000300a00 */
[----:B------:R-:W4:Y:S04]  /*94410*/  LDL.LU.64 R24, [R1+0x3488] ;  /* 0x0034880001187983 */ /* 0x000f280000300a00 */
        /* <DEDUP_REMOVED lines=35> */
[----:B------:R-:W3:Y:S01]  /*94650*/  LDL.LU R24, [R1+0x590] ;  /* 0x0005900001187983 */ /* 0x000ee20000300800 */
[----:B------:R-:W3:Y:S01]  /*94660*/  LDL.LU R25, [R1+0x594] ;  /* 0x0005940001197983 */ /* 0x000ee20000300800 */
        /* <DEDUP_REMOVED lines=24> */
[----:B0-----:R-:W2:Y:S04]  /*947f0*/  LDL.64 R12, [R1+0x1b0] ;  /* 0x0001b000010c7983 */ /* 0x001ea80000100a00 */
[----:B--2---:R0:W-:Y:S04]  /*94800*/  STL.64 [R1+0x33c0], R12 ;  /* 0x0033c00c01007387 */ /* 0x0041e80000100a00 */
[----:B0-----:R-:W2:Y:S01]  /*94810*/  LDL.64 R12, [R1+0x1c0] ;  /* 0x0001c000010c7983 */ /* 0x001ea20000100a00 */
[C---:B----4-:R-:W-:Y:S03]  /*94820*/  HMMA.16816.F32.BF16 R4, R16.reuse, R8, R4 ;  /* 0x000000081004723c */ /* 0x050fe60000041804 */
[----:B--2---:R0:W-:Y:S04]  /*94830*/  STL.64 [R1+0x33c8], R12 ;  /* 0x0033c80c01007387 */ /* 0x0041e80000100a00 */
[----:B0-----:R-:W2:Y:S11]  /*94840*/  LDL.64 R12, [R1+0x1d0] ;  /* 0x0001d000010c7983 */ /* 0x001eb60000100a00 */
[----:B------:R-:W-:Y:S05]  /*94850*/  @!UPT UIADD3 URZ, URZ, URZ, URZ ;  /* 0x0000003f3f3ff290 */ /* 0x000fea000fffe03f */
[----:B------:R-:W-:Y:S02]  /*94860*/  STL.64 [R1+0xdb0], R4 ;  /* 0x000db00401007387 */ /* 0x000fe40000100a00 */
[----:B------:R0:W-:Y:S02]  /*94870*/  STL.64 [R1+0xdb8], R6 ;  /* 0x000db80601007387 */ /* 0x0001e40000100a00 */
[----:B0-----:R-:W3:Y:S01]  /*94880*/  LDL.LU.64 R6, [R1+0x33f8] ;  /* 0x0033f80001067983 */ /* 0x001ee20000300a00 */
[----:B------:R-:W4:Y:S02]  /*94890*/  LDL.LU.64 R4, [R1+0x33f0] ;  /* 0x0033f00001047983 */ /* 0x000f240000300a00 */
[----:B------:R-:W-:Y:S01]  /*948a0*/  STL.64 [R1+0x3368], R8 ;  /* 0x0033680801007387 */ /* 0x000fe20000100a00 */
[----:B----4-:R-:W-:Y:S01]  /*948b0*/  HMMA.16816.F32.BF16 R16, R16, R4, R20 ;  /* 0x000000041010723c */ /* 0x010fe20000041814 */
[----:B------:R-:W4:Y:S01]  /*948c0*/  LDL.LU.64 R22, [R1+0x33e8] ;  /* 0x0033e80001167983 */ /* 0x000f220000300a00 */
[----:B------:R-:W4:Y:S11]  /*948d0*/  LDL.LU.64 R20, [R1+0x33e0] ;  /* 0x0033e00001147983 */ /* 0x000f360000300a00 */
[----:B------:R-:W-:Y:S10]  /*948e0*/  @!UPT UIADD3 URZ, URZ, URZ, URZ ;  /* 0x0000003f3f3ff290 */ /* 0x000ff4000fffe03f */
[----:B------:R-:W-:Y:S01]  /*948f0*/  STL.64 [R1+0xda0], R16 ;  /* 0x000da01001007387 */ /* 0x000fe20000100a00 */
[----:B------:R-:W-:Y:S02]  /*94900*/  STL.64 [R1+0xda8], R18 ;  /* 0x000da81201007387 */ /* 0x000fe40000100a00 */
[----:B------:R0:W-:Y:S02]  /*94910*/  STL [R1+0x32fc], R4 ;  /* 0x0032fc0401007387 */ /* 0x0001e40000100800 */
[----:B------:R1:W-:Y:S01]  /*94920*/  STL [R1+0x32f8], R5 ;  /* 0x0032f80501007387 */ /* 0x0003e20000100800 */
[----:B0-----:R-:W2:Y:S01]  /*94930*/  LDL.LU R4, [R1+0x560] ;  /* 0x0005600001047983 */ /* 0x001ea20000300800 */
[----:B---3--:R-:W-:Y:S02]  /*94940*/  IMAD.MOV.U32 R17, RZ, RZ, R6 ;  /* 0x000000ffff117224 */ /* 0x008fe400078e0006 */
[----:B-1----:R-:W2:Y:S02]  /*94950*/  LDL.LU R5, [R1+0x564] ;  /* 0x0005640001057983 */ /* 0x002ea40000300800 */
[----:B------:R-:W-:Y:S01]  /*94960*/  IMAD.MOV.U32 R16, RZ, RZ, R7 ;  /* 0x000000ffff107224 */ /* 0x000fe200078e0007 */
[----:B------:R-:W3:Y:S01]  /*94970*/  LDL.LU R6, [R1+0x568] ;  /* 0x0005680001067983 */ /* 0x000ee20000300800 */
[----:B------:R-:W3:Y:S05]  /*94980*/  LDL.LU R7, [R1+0x56c] ;  /* 0x00056c0001077983 */ /* 0x000eea0000300800 */
        /* <DEDUP_REMOVED lines=11> */
[----:B0-----:R-:W4:Y:S01]  /*94a40*/  LDL.LU R16, [R1+0x550] ;  /* 0x0005500001107983 */ /* 0x001f220000300800 */
[----:B------:R-:W4:Y:S02]  /*94a50*/  LDL.LU R17, [R1+0x554] ;  /* 0x0005540001117983 */ /* 0x000f240000300800 */
[----:B-1----:R-:W4:Y:S02]  /*94a60*/  LDL.LU R18, [R1+0x558] ;  /* 0x0005580001127983 */ /* 0x002f240000300800 */
[----:B------:R-:W4:Y:S01]  /*94a70*/  LDL.LU R19, [R1+0x55c] ;  /* 0x00055c0001137983 */ /* 0x000f220000300800 */
[----:B------:R-:W4:Y:S01]  /*94a80*/  LDL.64 R8, [R1+0x190] ;  /* 0x0001900001087983 */ /* 0x000f220000100a00 */
[C---:B---3--:R-:W-:Y:S11]  /*94a90*/  HMMA.16816.F32.BF16 R24, R20.reuse, R12, R24 ;  /* 0x0000000c1418723c */ /* 0x048ff60000041818 */
[----:B------:R-:W-:Y:S11]  /*94aa0*/  @!UPT UIADD3 URZ, URZ, URZ, URZ ;  /* 0x0000003f3f3ff290 */ /* 0x000ff6000fffe03f */
[----:B------:R-:W-:Y:S01]  /*94ab0*/  @!UPT UIADD3 URZ, URZ, URZ, URZ ;  /* 0x0000003f3f3ff290 */ /* 0x000fe2000fffe03f */
[----:B------:R0:W-:Y:S01]  /*94ac0*/  STL.64 [R1+0xd80], R24 ;  /* 0x000d801801007387 */ /* 0x0001e20000100a00 */
[----:B------:R-:W-:Y:S02]  /*94ad0*/  STL.64 [R1+0xd88], R26 ;  /* 0x000d881a01007387 */ /* 0x000fe40000100a00 */
[----:B0-----:R-:W-:Y:S02]  /*94ae0*/  IMAD.MOV.U32 R24, RZ, RZ, R13 ;  /* 0x000000ffff187224 */ /* 0x001fe400078e000d */
[----:B------:R-:W-:Y:S02]  /*94af0*/  IMAD.MOV.U32 R25, RZ, RZ, R12 ;  /* 0x000000ffff197224 */ /* 0x000fe400078e000c */
[----:B------:R-:W3:Y:S01]  /*94b00*/  LDL.LU.64 R12, [R1+0x33c8] ;  /* 0x0033c800010c7983 */ /* 0x000ee20000300a00 */
[----:B------:R0:W-:Y:S02]  /*94b10*/  STL [R1+0x3304], R24 ;  /* 0x0033041801007387 */ /* 0x0001e40000100800 */
[----:B------:R1:W-:Y:S01]  /*94b20*/  STL [R1+0x3300], R25 ;  /* 0x0033001901007387 */ /* 0x0003e20000100800 */
[----:B0-----:R-:W3:Y:S01]  /*94b30*/  LDL.LU R24, [R1+0x580] ;  /* 0x0005800001187983 */ /* 0x001ee20000300800 */
[----:B-1----:R-:W3:Y:S02]  /*94b40*/  LDL.LU R25, [R1+0x584] ;  /* 0x0005840001197983 */ /* 0x002ee40000300800 */
[----:B------:R-:W3:Y:S02]  /*94b50*/  LDL.LU R26, [R1+0x588] ;  /* 0x00058800011a7983 */ /* 0x000ee40000300800 */
[----:B------:R-:W3:Y:S02]  /*94b60*/  LDL.LU R27, [R1+0x58c] ;  /* 0x00058c00011b7983 */ /* 0x000ee40000300800 */
[C---:B---3--:R-:W-:Y:S11]  /*94b70*/  HMMA.16816.F32.BF16 R24, R20.reuse, R12, R24 ;  /* 0x0000000c1418723c */ /* 0x048ff60000041818 */
[----:B------:R-:W-:Y:S11]  /*94b80*/  @!UPT UIADD3 URZ, URZ, URZ, URZ ;  /* 0x0000003f3f3ff290 */ /* 0x000ff6000fffe03f */
[----:B------:R-:W-:Y:S01]  /*94b90*/  @!UPT UIADD3 URZ, URZ, URZ, URZ ;  /* 0x0000003f3f3ff290 */ /* 0x000fe2000fffe03f */
[----:B------:R-:W-:Y:S01]  /*94ba0*/  STL.64 [R1+0xd70], R24 ;  /* 0x000d701801007387 */ /* 0x000fe20000100a00 */
[----:B------:R0:W-:Y:S02]  /*94bb0*/  STL.64 [R1+0xd78], R26 ;  /* 0x000d781a01007387 */ /* 0x0001e40000100a00 */
[----:B0-----:R-:W-:Y:S02]  /*94bc0*/  IMAD.MOV.U32 R27, RZ, RZ, R12 ;  /* 0x000000ffff1b7224 */ /* 0x001fe400078e000c */
[----:B------:R-:W-:Y:S02]  /*94bd0*/  IMAD.MOV.U32 R26, RZ, RZ, R13 ;  /* 0x000000ffff1a7224 */ /* 0x000fe400078e000d */
[----:B------:R-:W2:Y:S03]  /*94be0*/  LDL.LU.64 R12, [R1+0x33c0] ;  /* 0x0033c000010c7983 */ /* 0x000ea60000300a00 */
[----:B------:R-:W-:Y:S02]  /*94bf0*/  STL.64 [R1+0x3380], R26 ;  /* 0x0033801a01007387 */ /* 0x000fe40000100a00 */
[----:B------:R-:W3:Y:S01]  /*94c00*/  LDL.64 R24, [R1+0x1a0] ;  /* 0x0001a00001187983 */ /* 0x000ee20000100a00 */
[----:B--2---:R-:W-:Y:S01]  /*94c10*/  HMMA.16816.F32.BF16 R4, R20, R12, R4 ;  /* 0x0000000c1404723c */ /* 0x004fe20000041804 */
[----:B------:R-:W-:-:S02]  /*94c20*/  IMAD.MOV.U32 R29, RZ, RZ, R12 ;  /* 0x000000ffff1d7224 */ /* 0x000fc400078e000c */
[----:B------:R-:W-:Y:S11]  /*94c30*/  IMAD.MOV.U32 R28, RZ, RZ, R13 ;  /* 0x000000ffff1c7224 */ /* 0x000ff600078e000d */
[----:B------:R-:W-:Y:S09]  /*94c40*/  @!UPT UIADD3 URZ, URZ, URZ, URZ ;  /* 0x0000003f3f3ff290 */ /* 0x000ff2000fffe03f */
[----:B------:R-:W-:Y:S01]  /*94c50*/  STL.64 [R1+0xd60], R4 ;  /* 0x000d600401007387 */ /* 0x000fe20000100a00 */
[----:B------:R0:W-:Y:S03]  /*94c60*/  STL.64 [R1+0xd68], R6 ;  /* 0x000d680601007387 */ /* 0x0001e60000100a00 */
[----:B0-----:R-:W3:Y:S01]  /*94c70*/  LDL.LU.64 R6, [R1+0x33b8] ;  /* 0x0033b80001067983 */ /* 0x001ee20000300a00 */
[----:B------:R-:W3:Y:S02]  /*94c80*/  LDL.LU.64 R4, [R1+0x33b0] ;  /* 0x0033b00001047983 */ /* 0x000ee40000300a00 */
[----:B------:R-:W2:Y:S02]  /*94c90*/  LDL.LU R12, [R1+0x16a0] ;  /* 0x0016a000010c7983 */ /* 0x000ea40000300800 */
[----:B------:R-:W2:Y:S01]  /*94ca0*/  LDL.LU R13, [R1+0x16a4] ;  /* 0x0016a400010d7983 */ /* 0x000ea20000300800 */
[----:B------:R-:W2:Y:S01]  /*94cb0*/  LDL.LU R14, [R1+0x16a8] ;  /* 0x0016a800010e7983 */ /* 0x000ea20000300800 */
[----:B------:R-:W2:Y:S03]  /*94cc0*/  LDL.LU R15, [R1+0x16ac] ;  /* 0x0016ac00010f7983 */ /* 0x000ea60000300800 */
[----:B--2---:R-:W-:Y:S01]  /*94cd0*/  STL.64 [R1+0x3330], R14 ;  /* 0x0033300e01007387 */ /* 0x004fe20000100a00 */
[----:B------:R0:W-:Y:S02]  /*94ce0*/  STL.64 [R1+0x3328], R12 ;  /* 0x0033280c01007387 */ /* 0x0001e40000100a00 */
[----:B0-----:R-:W-:-:S02]  /*94cf0*/  IMAD.MOV.U32 R12, RZ, RZ, R11 ;  /* 0x000000ffff0c7224 */ /* 0x001fc400078e000b */
[----:B------:R-:W-:-:S05]  /*94d00*/  IMAD.MOV.U32 R13, RZ, RZ, R10 ;  /* 0x000000ffff0d7224 */ /* 0x000fca00078e000a */
[----:B------:R3:W-:Y:S02]  /*94d10*/  STL.64 [R1+0x3348], R12 ;  /* 0x0033480c01007387 */ /* 0x0007e40000100a00 */
[C---:B---3--:R-:W-:Y:S07]  /*94d20*/  HMMA.16816.F32.BF16 R12, R20.reuse, R24, R4 ;  /* 0x00000018140c723c */ /* 0x048fee0000041804 */
[----:B------:R-:W-:Y:S02]  /*94d30*/  IMAD.MOV.U32 R6, RZ, RZ, R24 ;  /* 0x000000ffff067224 */ /* 0x000fe400078e0018 */
[----:B------:R-:W-:Y:S11]  /*94d40*/  IMAD.MOV.U32 R7, RZ, RZ, R25 ;  /* 0x000000ffff077224 */ /* 0x000ff600078e0019 */
[----:B------:R-:W-:Y:S03]  /*94d50*/  @!UPT UIADD3 URZ, URZ, URZ, URZ ;  /* 0x0000003f3f3ff290 */ /* 0x000fe6000fffe03f */
[----:B------:R0:W-:Y:S01]  /*94d60*/  STL.64 [R1+0xd50], R12 ;  /* 0x000d500c01007387 */ /* 0x0001e20000100a00 */
[----:B------:R-:W-:Y:S02]  /*94d70*/  STL.64 [R1+0xd58], R14 ;  /* 0x000d580e01007387 */ /* 0x000fe40000100a00 */
[----:B------:R1:W-:Y:S02]  /*94d80*/  STL.64 [R1+0x33a8], R6 ;  /* 0x0033a80601007387 */ /* 0x0003e40000100a00 */
[----:B------:R-:W2:Y:S01]  /*94d90*/  LDL.LU R4, [R1+0xcb0] ;  /* 0x000cb00001047983 */ /* 0x000ea20000300800 */
[----:B------:R-:W2:Y:S01]  /*94da0*/  LDL.LU R5, [R1+0xcb4] ;  /* 0x000cb40001057983 */ /* 0x000ea20000300800 */
[----:B0-----:R-:W-:Y:S02]  /*94db0*/  IMAD.MOV.U32 R12, RZ, RZ, R3 ;  /* 0x000000ffff0c7224 */ /* 0x001fe400078e0003 */
[----:B------:R-:W-:Y:S01]  /*94dc0*/  IMAD.MOV.U32 R13, RZ, RZ, R2 ;  /* 0x000000ffff0d7224 */ /* 0x000fe200078e0002 */
[----:B-1----:R-:W2:Y:S01]  /*94dd0*/  LDL.LU R6, [R1+0xcb8] ;  /* 0x000cb80001067983 */ /* 0x002ea20000300800 */
[----:B------:R-:W2:Y:S03]  /*94de0*/  LDL.LU R7, [R1+0xcbc] ;  /* 0x000cbc0001077983 */ /* 0x000ea60000300800 */
[----:B------:R4:W-:Y:S02]  /*94df0*/  STL.64 [R1+0x3360], R12 ;  /* 0x0033600c01007387 */ /* 0x0009e40000100a00 */
[----:B----4-:R-:W-:Y:S01]  /*94e00*/  HMMA.16816.F32.BF16 R12, R20, R8, R16 ;  /* 0x00000008140c723c */ /* 0x010fe20000041810 */
[----:B------:R-:W-:-:S02]  /*94e10*/  IMAD.MOV.U32 R3, RZ, RZ, R8 ;  /* 0x000000ffff037224 */ /* 0x000fc400078e0008 */
[----:B------:R-:W-:Y:S01]  /*94e20*/  IMAD.MOV.U32 R2, RZ, RZ, R9 ;  /* 0x000000ffff027224 */ /* 0x000fe200078e0009 */
[----:B------:R-:W0:Y:S11]  /*94e30*/  LDSM.16.MT88.4 R16, [R0+0x18000] ;  /* 0x018000000010783b */ /* 0x000e360000004200 */
[----:B------:R-:W-:Y:S08]  /*94e40*/  @!UPT UIADD3 URZ, URZ, URZ, URZ ;  /* 0x0000003f3f3ff290 */ /* 0x000ff0000fffe03f */
[----:B------:R-:W-:Y:S01]  /*94e50*/  STL.64 [R1+0xd40], R12 ;  /* 0x000d400c01007387 */ /* 0x000fe20000100a00 */
[----:B------:R-:W-:Y:S02]  /*94e60*/  STL.64 [R1+0xd48], R14 ;  /* 0x000d480e01007387 */ /* 0x000fe40000100a00 */
[----:B------:R-:W3:Y:S02]  /*94e70*/  LDL.LU R8, [R1+0x16c0] ;  /* 0x0016c00001087983 */ /* 0x000ee40000300800 */
[----:B------:R-:W3:Y:S01]  /*94e80*/  LDL.LU R9, [R1+0x16c4] ;  /* 0x0016c40001097983 */ /* 0x000ee20000300800 */
[----:B------:R-:W4:Y:S01]  /*94e90*/  LDL.LU R10, [R1+0x16c8] ;  /* 0x0016c800010a7983 */ /* 0x000f220000300800 */
[----:B------:R-:W4:Y:S02]  /*94ea0*/  LDL.LU R11, [R1+0x16cc] ;  /* 0x0016cc00010b7983 */ /* 0x000f240000300800 */
[----:B------:R-:W2:Y:S02]  /*94eb0*/  LDL.LU R24, [R1+0x16d0] ;  /* 0x0016d00001187983 */ /* 0x000ea40000300800 */
[----:B------:R-:W2:Y:S01]  /*94ec0*/  LDL.LU R25, [R1+0x16d4] ;  /* 0x0016d40001197983 */ /* 0x000ea20000300800 */
[----:B------:R-:W2:Y:S01]  /*94ed0*/  LDL.LU R26, [R1+0x16d8] ;  /* 0x0016d800011a7983 */ /* 0x000ea20000300800 */
[----:B------:R-:W2:Y:S03]  /*94ee0*/  LDL.LU R27, [R1+0x16dc] ;  /* 0x0016dc00011b7983 */ /* 0x000ea60000300800 */
[----:B--2---:R-:W-:Y:S01]  /*94ef0*/  STL.64 [R1+0x3390], R26 ;  /* 0x0033901a01007387 */ /* 0x004fe20000100a00 */
[----:B------:R1:W-:Y:S03]  /*94f00*/  STL.64 [R1+0x3388], R24 ;  /* 0x0033881801007387 */ /* 0x0003e60000100a00 */
[----:B-1----:R-:W2:Y:S04]  /*94f10*/  LDL.64 R24, [R1+0x170] ;  /* 0x0001700001187983 */ /* 0x002ea80000100a00 */
[----:B--2---:R1:W-:Y:S04]  /*94f20*/  STL.64 [R1+0x33a0], R24 ;  /* 0x0033a01801007387 */ /* 0x0043e80000100a00 */
[----:B-1----:R-:W2:Y:S01]  /*94f30*/  LDL.64 R24, [R1+0x180] ;  /* 0x0001800001187983 */ /* 0x002ea20000100a00 */
[----:B----4-:R-:W-:Y:S02]  /*94f40*/  STL.64 [R1+0x3378], R10 ;  /* 0x0033780a01007387 */ /* 0x010fe40000100a00 */
[----:B---3--:R1:W-:Y:S02]  /*94f50*/  STL.64 [R1+0x3370], R8 ;  /* 0x0033700801007387 */ /* 0x0083e40000100a00 */
[----:B-1----:R-:W3:Y:S01]  /*94f60*/  LDL.64 R8, [R1+0x160] ;  /* 0x0001600001087983 */ /* 0x002ee20000100a00 */
[----:B--2---:R-:W-:Y:S03]  /*94f70*/  HMMA.16816.F32.BF16 R4, R20, R24, R4 ;  /* 0x000000181404723c */ /* 0x004fe60000041804 */
[----:B---3--:R1:W-:Y:S04]  /*94f80*/  STL.64 [R1+0x3398], R8 ;  /* 0x0033980801007387 */ /* 0x0083e80000100a00 */
[----:B-1----:R-:W2:Y:S01]  /*94f90*/  LDL.LU R8, [R1+0xd20] ;  /* 0x000d200001087983 */ /* 0x002ea20000300800 */
[----:B------:R-:W2:Y:S02]  /*94fa0*/  LDL.LU R9, [R1+0xd24] ;  /* 0x000d240001097983 */ /* 0x000ea40000300800 */
[----:B------:R-:W2:Y:S02]  /*94fb0*/  LDL.LU R10, [R1+0xd28] ;  /* 0x000d2800010a7983 */ /* 0x000ea40000300800 */
[----:B------:R-:W2:Y:S01]  /*94fc0*/  LDL.LU R11, [R1+0xd2c] ;  /* 0x000d2c00010b7983 */ /* 0x000ea20000300800 */
[----:B------:R-:W3:Y:S01]  /*94fd0*/  LDL.64 R12, [R1+0x150] ;  /* 0x00015000010c7983 */ /* 0x000ee20000100a00 */
[----:B0-----:R-:W-:Y:S02]  /*94fe0*/  STL.64 [R1+0x31c0], R18 ;  /* 0x0031c01201007387 */ /* 0x001fe40000100a00 */
[----:B------:R0:W-:Y:S02]  /*94ff0*/  STL.64 [R1+0x31b8], R16 ;  /* 0x0031b81001007387 */ /* 0x0001e40000100a00 */
[----:B0-----:R-:W4:Y:S05]  /*95000*/  LDL.64 R16, [R1+0x120] ;  /* 0x0001200001107983 */ /* 0x001f2a0000100a00 */
[----:B------:R-:W-:Y:S02]  /*95010*/  STL.64 [R1+0xd30], R4 ;  /* 0x000d300401007387 */ /* 0x000fe40000100a00 */
[----:B------:R0:W-:Y:S02]  /*95020*/  STL.64 [R1+0xd38], R6 ;  /* 0x000d380601007387 */ /* 0x0001e40000100a00 */
[----:B0-----:R-:W2:Y:S01]  /*95030*/  LDL.LU.64 R6, [R1+0x33a8] ;  /* 0x0033a80001067983 */ /* 0x001ea20000300a00 */
[----:B------:R-:W-:-:S02]  /*95040*/  IMAD.MOV.U32 R4, RZ, RZ, R24 ;  /* 0x000000ffff047224 */ /* 0x000fc400078e0018 */
        /* <DEDUP_REMOVED lines=79> */
[----:B0-----:R-:W4:Y:S01]  /*95540*/  LDL.LU R12, [R1+0x1680] ;  /* 0x00168000010c7983 */ /* 0x001f220000300800 */
[----:B------:R-:W4:Y:S02]  /*95550*/  LDL.LU R13, [R1+0x1684] ;  /* 0x00168400010d7983 */ /* 0x000f240000300800 */
[----:B------:R-:W4:Y:S02]  /*95560*/  LDL.LU R14, [R1+0x1688] ;  /* 0x00168800010e7983 */ /* 0x000f240000300800 */
[----:B------:R-:W4:Y:S02]  /*95570*/  LDL.LU R15, [R1+0x168c] ;  /* 0x00168c00010f7983 */ /* 0x000f240000300800 */
[----:B----4-:R-:W-:Y:S11]  /*95580*/  HMMA.16816.F32.BF16 R12, R20, R8, R12 ;  /* 0x00000008140c723c */ /* 0x010ff6000004180c */
[----:B------:R-:W-:Y:S11]  /*95590*/  @!UPT UIADD3 URZ, URZ, URZ, URZ ;  /* 0x0000003f3f3ff290 */ /* 0x000ff6000fffe03f */
[----:B------:R-:W-:Y:S01]  /*955a0*/  @!UPT UIADD3 URZ, URZ, URZ, URZ ;  /* 0x0000003f3f3ff290 */ /* 0x000fe2000fffe03f */
        /* <DEDUP_REMOVED lines=8> */
[----:B0-----:R-:W2:Y:S04]  /*95630*/  LDL.64 R12, [R1+0x140] ;  /* 0x00014000010c7983 */ /* 0x001ea80000100a00 */
[----:B--2---:R0:W-:Y:S04]  /*95640*/  STL.64 [R1+0x3208], R12 ;  /* 0x0032080c01007387 */ /* 0x0041e80000100a00 */
[----:B0-----:R-:W2:Y:S01]  /*95650*/  LDL.LU R12, [R1+0x1640] ;  /* 0x00164000010c7983 */ /* 0x001ea20000300800 */
[----:B------:R-:W2:Y:S02]  /*95660*/  LDL.LU R13, [R1+0x1644] ;  /* 0x00164400010d7983 */ /* 0x000ea40000300800 */
[----:B------:R-:W4:Y:S02]  /*95670*/  LDL.LU R14, [R1+0x1648] ;  /* 0x00164800010e7983 */ /* 0x000f240000300800 */
[----:B------:R-:W4:Y:S02]  /*95680*/  LDL.LU R15, [R1+0x164c] ;  /* 0x00164c00010f7983 */ /* 0x000f240000300800 */
[----:B----4-:R-:W-:Y:S01]  /*95690*/  STL.64 [R1+0x3218], R14 ;  /* 0x0032180e01007387 */ /* 0x010fe20000100a00 */
[----:B--2---:R0:W-:Y:S02]  /*956a0*/  STL.64 [R1+0x3210], R12 ;  /* 0x0032100c01007387 */ /* 0x0041e40000100a00 */
[----:B0-----:R-:W-:-:S02]  /*956b0*/  IMAD.MOV.U32 R12, RZ, RZ, R24 ;  /* 0x000000ffff0c7224 */ /* 0x001fc400078e0018 */
[----:B------:R-:W-:Y:S01]  /*956c0*/  IMAD.MOV.U32 R13, RZ, RZ, R25 ;  /* 0x000000ffff0d7224 */ /* 0x000fe200078e0019 */
[----:B------:R-:W2:Y:S01]  /*956d0*/  LDL.LU R24, [R1+0x3304] ;  /* 0x0033040001187983 */ /* 0x000ea20000300800 */
[----:B------:R-:W4:Y:S03]  /*956e0*/  LDL.LU R25, [R1+0x3300] ;  /* 0x0033000001197983 */ /* 0x000f260000300800 */
        /* <DEDUP_REMOVED lines=8> */
[----:B0-----:R-:W2:Y:S01]  /*95770*/  LDL.LU R16, [R1+0x1650] ;  /* 0x0016500001107983 */ /* 0x001ea20000300800 */
[----:B------:R-:W2:Y:S02]  /*95780*/  LDL.LU R17, [R1+0x1654] ;  /* 0x0016540001117983 */ /* 0x000ea40000300800 */
[----:B------:R-:W2:Y:S02]  /*95790*/  LDL.LU R18, [R1+0x1658] ;  /* 0x0016580001127983 */ /* 0x000ea40000300800 */
[----:B------:R-:W2:Y:S01]  /*957a0*/  LDL.LU R19, [R1+0x165c] ;  /* 0x00165c0001137983 */ /* 0x000ea20000300800 */
[----:B------:R-:W2:Y:S01]  /*957b0*/  LDL.LU R4, [R1+0x32fc] ;  /* 0x0032fc0001047983 */ /* 0x000ea20000300800 */
[----:B------:R-:W2:Y:S02]  /*957c0*/  LDL.LU R5, [R1+0x32f8] ;  /* 0x0032f80001057983 */ /* 0x000ea40000300800 */
[----:B------:R0:W-:Y:S02]  /*957d0*/  STL.64 [R1+0x3258], R12 ;  /* 0x0032580c01007387 */ /* 0x0001e40000100a00 */
[----:B0-----:R-:W2:Y:S01]  /*957e0*/  LDL.LU R12, [R1+0xbb0] ;  /* 0x000bb000010c7983 */ /* 0x001ea20000300800 */
[----:B------:R-:W2:Y:S02]  /*957f0*/  LDL.LU R13, [R1+0xbb4] ;  /* 0x000bb400010d7983 */ /* 0x000ea40000300800 */
[----:B------:R-:W2:Y:S02]  /*95800*/  LDL.LU R14, [R1+0xbb8] ;  /* 0x000bb800010e7983 */ /* 0x000ea40000300800 */
[----:B------:R-:W2:Y:S02]  /*95810*/  LDL.LU R15, [R1+0xbbc] ;  /* 0x000bbc00010f7983 */ /* 0x000ea40000300800 */
[----:B--2---:R-:W-:Y:S01]  /*95820*/  STL.64 [R1+0x3268], R14 ;  /* 0x0032680e01007387 */ /* 0x004fe20000100a00 */
[----:B------:R0:W-:Y:S02]  /*95830*/  STL.64 [R1+0x3260], R12 ;  /* 0x0032600c01007387 */ /* 0x0001e40000100a00 */
[----:B0-----:R-:W-:-:S02]  /*95840*/  IMAD.MOV.U32 R12, RZ, RZ, R6 ;  /* 0x000000ffff0c7224 */ /* 0x001fc400078e0006 */
[----:B------:R-:W-:Y:S01]  /*95850*/  IMAD.MOV.U32 R13, RZ, RZ, R7 ;  /* 0x000000ffff0d7224 */ /* 0x000fe200078e0007 */
[----:B------:R-:W2:Y:S01]  /*95860*/  LDL.LU R6, [R1+0x32f4] ;  /* 0x0032f40001067983 */ /* 0x000ea20000300800 */
[----:B------:R-:W2:Y:S03]  /*95870*/  LDL.LU R7, [R1+0x32f0] ;  /* 0x0032f00001077983 */ /* 0x000ea60000300800 */
        /* <DEDUP_REMOVED lines=18> */
[----:B------:R-:W3:Y:S02]  /*959a0*/  LDL.LU R19, [R1+0x167c] ;  /* 0x00167c0001137983 */ /* 0x000ee40000300800 */
[----:B----4-:R-:W-:-:S02]  /*959b0*/  IMAD.MOV.U32 R12, RZ, RZ, R25 ;  /* 0x000000ffff0c7224 */ /* 0x010fc400078e0019 */
[----:B------:R-:W-:Y:S02]  /*959c0*/  IMAD.MOV.U32 R13, RZ, RZ, R24 ;  /* 0x000000ffff0d7224 */ /* 0x000fe400078e0018 */
        /* <DEDUP_REMOVED lines=35> */
[----:B------:R-:W2:Y:S02]  /*95c00*/  LDL.LU R18, [R1+0x15c8] ;  /* 0x0015c80001127983 */ /* 0x000ea40000300800 */
[----:B------:R-:W2:Y:S01]  /*95c10*/  LDL.LU R19, [R1+0x15cc] ;  /* 0x0015cc0001137983 */ /* 0x000ea20000300800 */
[----:B------:R-:W-:Y:S01]  /*95c20*/  STL.64 [R1+0x31d8], R8 ;  /* 0x0031d80801007387 */ /* 0x000fe20000100a00 */
[----:B------:R-:W2:Y:S02]  /*95c30*/  LDL.LU.64 R26, [R1+0x32e8] ;  /* 0x0032e800011a7983 */ /* 0x000ea40000300a00 */
[----:B------:R-:W2:Y:S09]  /*95c40*/  LDL.LU.64 R24, [R1+0x32e0] ;  /* 0x0032e00001187983 */ /* 0x000eb20000300a00 */
[----:B------:R-:W-:Y:S01]  /*95c50*/  STL.64 [R1+0xca0], R20 ;  /* 0x000ca01401007387 */ /* 0x000fe20000100a00 */
[----:B------:R-:W-:Y:S01]  /*95c60*/  STL.64 [R1+0xca8], R22 ;  /* 0x000ca81601007387 */ /* 0x000fe20000100a00 */
[----:B------:R-:W-:Y:S02]  /*95c70*/  STL.64 [R1+0x31d0], R6 ;  /* 0x0031d00601007387 */ /* 0x000fe40000100a00 */
[----:B------:R0:W-:Y:S02]  /*95c80*/  STL.64 [R1+0x31c8], R4 ;  /* 0x0031c80401007387 */ /* 0x0001e40000100a00 */
[----:B0-----:R-:W3:Y:S01]  /*95c90*/  LDL.LU R4, [R1+0x1610] ;  /* 0x0016100001047983 */ /* 0x001ee20000300800 */
[----:B------:R-:W3:Y:S02]  /*95ca0*/  LDL.LU R5, [R1+0x1614] ;  /* 0x0016140001057983 */ /* 0x000ee40000300800 */
[----:B------:R-:W3:Y:S02]  /*95cb0*/  LDL.LU R6, [R1+0x1618] ;  /* 0x0016180001067983 */ /* 0x000ee40000300800 */
[----:B------:R-:W3:Y:S02]  /*95cc0*/  LDL.LU R7, [R1+0x161c] ;  /* 0x00161c0001077983 */ /* 0x000ee40000300800 */
[----:B------:R-:W-:-:S02]  /*95cd0*/  IMAD.MOV.U32 R20, RZ, RZ, R3 ;  /* 0x000000ffff147224 */ /* 0x000fc400078e0003 */
        /* <DEDUP_REMOVED lines=40> */
[C---:B----4-:R-:W-:Y:S01]  /*95f60*/  HMMA.16816.F32.BF16 R20, R24.reuse, R20, R12 ;  /* 0x000000141814723c */ /* 0x050fe2000004180c */
[----:B------:R-:W2:Y:S11]  /*95f70*/  LDL.LU.64 R12, [R1+0x3258] ;  /* 0x00325800010c7983 */ /* 0x000eb60000300a00 */
[----:B------:R-:W-:Y:S11]  /*95f80*/  @!UPT UIADD3 URZ, URZ, URZ, URZ ;  /* 0x0000003f3f3ff290 */ /* 0x000ff6000fffe03f */
[----:B------:R-:W-:Y:S01]  /*95f90*/  STL.64 [R1+0xc40], R20 ;  /* 0x000c401401007387 */ /* 0x000fe20000100a00 */
[----:B------:R-:W-:Y:S02]  /*95fa0*/  STL.64 [R1+0xc48], R22 ;  /* 0x000c481601007387 */ /* 0x000fe40000100a00 */
[----:B------:R-:W0:Y:S02]  /*95fb0*/  LDSM.16.MT88.4 R20, [R0+0x18080] ;  /* 0x018080000014783b */ /* 0x000e240000004200 */
[----:B0-----:R-:W-:Y:S02]  /*95fc0*/  STL.64 [R1+0x3098], R22 ;  /* 0x0030981601007387 */ /* 0x001fe40000100a00 */
[----:B------:R0:W-:Y:S02]  /*95fd0*/  STL.64 [R1+0x3090], R20 ;  /* 0x0030901401007387 */ /* 0x0001e40000100a00 */
[----:B0-----:R-:W4:Y:S01]  /*95fe0*/  LDL.LU R20, [R1+0x1630] ;  /* 0x0016300001147983 */ /* 0x001f220000300800 */
[----:B------:R-:W4:Y:S02]  /*95ff0*/  LDL.LU R21, [R1+0x1634] ;  /* 0x0016340001157983 */ /* 0x000f240000300800 */
[----:B------:R-:W4:Y:S02]  /*96000*/  LDL.LU R22, [R1+0x1638] ;  /* 0x0016380001167983 */ /* 0x000f240000300800 */
        /* <DEDUP_REMOVED lines=22> */
[----:B------:R-:W-:Y:S02]  /*96170*/  IMAD.MOV.U32 R8, RZ, RZ, R11 ;  /* 0x000000ffff087224 */ /* 0x000fe400078e000b */
[----:B------:R-:W-:-:S07]  /*96180*/  IMAD.MOV.U32 R9, RZ, RZ, R10 ;  /* 0x000000ffff097224 */ /* 0x000fce00078e000a */
[C---:B--2---:R-:W-:Y:S01]  /*96190*/  HMMA.16816.F32.BF16 R8, R24.reuse, R8, R12 ;  /* 0x000000081808723c */ /* 0x044fe2000004180c */
[----:B------:R-:W4:Y:S11]  /*961a0*/  LDL.LU.64 R12, [R1+0x3208] ;  /* 0x00320800010c7983 */ /* 0x000f360000300a00 */
[----:B------:R-:W-:Y:S11]  /*961b0*/  @!UPT UIADD3 URZ, URZ, URZ, URZ ;  /* 0x0000003f3f3ff290 */ /* 0x000ff6000fffe03f */
[----:B------:R0:W-:Y:S01]  /*961c0*/  STL.64 [R1+0xc00], R8 ;  /* 0x000c000801007387 */ /* 0x0001e20000100a00 */
[----:B------:R1:W-:Y:S03]  /*961d0*/  STL.64 [R1+0xc08], R10 ;  /* 0x000c080a01007387 */ /* 0x0003e60000100a00 */
[----:B0-----:R-:W2:Y:S01]  /*961e0*/  LDL.LU R8, [R1+0x1600] ;  /* 0x0016000001087983 */ /* 0x001ea20000300800 */
[----:B------:R-:W2:Y:S02]  /*961f0*/  LDL.LU R9, [R1+0x1604] ;  /* 0x0016040001097983 */ /* 0x000ea40000300800 */
[----:B-1----:R-:W2:Y:S02]  /*96200*/  LDL.LU R10, [R1+0x1608] ;  /* 0x00160800010a7983 */ /* 0x002ea40000300800 */
[----:B------:R-:W2:Y:S01]  /*96210*/  LDL.LU R11, [R1+0x160c] ;  /* 0x00160c00010b7983 */ /* 0x000ea20000300800 */
[----:B----4-:R-:W-:Y:S11]  /*96220*/  HMMA.16816.F32.BF16 R20, R24, R12, R20 ;  /* 0x0000000c1814723c */ /* 0x010ff60000041814 */
[----:B------:R-:W-:Y:S11]  /*96230*/  @!UPT UIADD3 URZ, URZ, URZ, URZ ;  /* 0x0000003f3f3ff290 */ /* 0x000ff6000fffe03f */
[----:B------:R-:W-:Y:S01]  /*96240*/  @!UPT UIADD3 URZ, URZ, URZ, URZ ;  /* 0x0000003f3f3ff290 */ /* 0x000fe2000fffe03f */
[----:B------:R0:W-:Y:S01]  /*96250*/  STL.64 [R1+0xbf0], R20 ;  /* 0x000bf01401007387 */ /* 0x0001e20000100a00 */
[----:B------:R1:W-:Y:S02]  /*96260*/  STL.64 [R1+0xbf8], R22 ;  /* 0x000bf81601007387 */ /* 0x0003e40000100a00 */
[----:B------:R-:W4:Y:S02]  /*96270*/  LDL.LU.64 R14, [R1+0x3200] ;  /* 0x00320000010e7983 */ /* 0x000f240000300a00 */
[----:B0-----:R-:W-:Y:S02]  /*96280*/  IMAD.MOV.U32 R21, RZ, RZ, R12 ;  /* 0x000000ffff157224 */ /* 0x001fe400078e000c */
[----:B------:R-:W-:Y:S02]  /*96290*/  IMAD.MOV.U32 R20, RZ, RZ, R13 ;  /* 0x000000ffff147224 */ /* 0x000fe400078e000d */
[----:B------:R-:W4:Y:S01]  /*962a0*/  LDL.LU.64 R12, [R1+0x31f8] ;  /* 0x0031f800010c7983 */ /* 0x000f220000300a00 */
[----:B-1----:R-:W-:-:S02]  /*962b0*/  IMAD.MOV.U32 R23, RZ, RZ, R16 ;  /* 0x000000ffff177224 */ /* 0x002fc400078e0010 */
[----:B------:R-:W-:Y:S01]  /*962c0*/  IMAD.MOV.U32 R22, RZ, RZ, R17 ;  /* 0x000000ffff167224 */ /* 0x000fe200078e0011 */
[C---:B----4-:R-:W-:Y:S11]  /*962d0*/  HMMA.16816.F32.BF16 R12, R24.reuse, R16, R12 ;  /* 0x00000010180c723c */ /* 0x050ff6000004180c */
[----:B------:R-:W-:Y:S11]  /*962e0*/  @!UPT UIADD3 URZ, URZ, URZ, URZ ;  /* 0x0000003f3f3ff290 */ /* 0x000ff6000fffe03f */
[----:B------:R-:W-:Y:S01]  /*962f0*/  @!UPT UIADD3 URZ, URZ, URZ, URZ ;  /* 0x0000003f3f3ff290 */ /* 0x000fe2000fffe03f */
[----:B------:R-:W-:Y:S01]  /*96300*/  STL.64 [R1+0xbe0], R12 ;  /* 0x000be00c01007387 */ /* 0x000fe20000100a00 */
[----:B------:R0:W-:Y:S03]  /*96310*/  STL.64 [R1+0xbe8], R14 ;  /* 0x000be80e01007387 */ /* 0x0001e60000100a00 */
[----:B0-----:R-:W4:Y:S01]  /*96320*/  LDL.LU.64 R14, [R1+0x31f0] ;  /* 0x0031f000010e7983 */ /* 0x001f220000300a00 */
[----:B------:R-:W2:Y:S02]  /*96330*/  LDL.LU.64 R12, [R1+0x31e8] ;  /* 0x0031e800010c7983 */ /* 0x000ea40000300a00 */
[----:B------:R-:W3:Y:S02]  /*96340*/  LDL.LU.64 R16, [R1+0x31e0] ;  /* 0x0031e00001107983 */ /* 0x000ee40000300a00 */
[----:B------:R0:W-:Y:S01]  /*96350*/  STL.64 [R1+0x3168], R22 ;  /* 0x0031681601007387 */ /* 0x0001e20000100a00 */
[----:B---3--:R-:W-:Y:S01]  /*96360*/  HMMA.16816.F32.BF16 R4, R24, R16, R4 ;  /* 0x000000101804723c */ /* 0x008fe20000041804 */
[----:B0-----:R-:W-:-:S02]  /*96370*/  IMAD.MOV.U32 R23, RZ, RZ, R16 ;  /* 0x000000ffff177224 */ /* 0x001fc400078e0010 */
[----:B------:R-:W-:Y:S11]  /*96380*/  IMAD.MOV.U32 R22, RZ, RZ, R17 ;  /* 0x000000ffff167224 */ /* 0x000ff600078e0011 */
[----:B------:R-:W-:Y:S09]  /*96390*/  @!UPT UIADD3 URZ, URZ, URZ, URZ ;  /* 0x0000003f3f3ff290 */ /* 0x000ff2000fffe03f */
        /* <DEDUP_REMOVED lines=19> */
[C---:B------:R-:W-:Y:S03]  /*964d0*/  HMMA.16816.F32.BF16 R8, R24.reuse, R12, R8 ;  /* 0x0000000c1808723c */ /* 0x040fe60000041808 */
[----:B--2---:R0:W-:Y:S04]  /*964e0*/  STL.64 [R1+0x3190], R20 ;  /* 0x0031901401007387 */ /* 0x0041e80000100a00 */
[----:B0-----:R-:W2:Y:S04]  /*964f0*/  LDL.64 R20, [R1+0x1d0] ;  /* 0x0001d00001147983 */ /* 0x001ea80000100a00 */
[----:B--2---:R-:W-:Y:S11]  /*96500*/  STL.64 [R1+0x31a0], R20 ;  /* 0x0031a01401007387 */ /* 0x004ff60000100a00 */
[----:B------:R-:W-:Y:S01]  /*96510*/  @!UPT UIADD3 URZ, URZ, URZ, URZ ;  /* 0x0000003f3f3ff290 */ /* 0x000fe2000fffe03f */
[----:B------:R0:W-:Y:S02]  /*96520*/  STL.64 [R1+0xbc0], R8 ;  /* 0x000bc00801007387 */ /* 0x0001e40000100a00 */
[----:B------:R-:W-:Y:S01]  /*96530*/  STL.64 [R1+0xbc8], R10 ;  /* 0x000bc80a01007387 */ /* 0x000fe20000100a00 */
[----:B0-----:R-:W3:Y:S01]  /*96540*/  LDL.LU.64 R8, [R1+0x31d8] ;  /* 0x0031d80001087983 */ /* 0x001ee20000300a00 */
[----:B----4-:R-:W-:Y:S02]  /*96550*/  STL.64 [R1+0x30d0], R14 ;  /* 0x0030d00e01007387 */ /* 0x010fe40000100a00 */
[----:B------:R0:W-:Y:S02]  /*96560*/  STL.64 [R1+0x30c8], R12 ;  /* 0x0030c80c01007387 */ /* 0x0001e40000100a00 */
[----:B0-----:R-:W2:Y:S04]  /*96570*/  LDL.64 R12, [R1+0x1a0] ;  /* 0x0001a000010c7983 */ /* 0x001ea80000100a00 */
[----:B--2---:R0:W-:Y:S04]  /*96580*/  STL.64 [R1+0x3198], R12 ;  /* 0x0031980c01007387 */ /* 0x0041e80000100a00 */
        /* <DEDUP_REMOVED lines=15> */
[----:B------:R-:W4:Y:S02]  /*96680*/  LDL.LU.64 R4, [R1+0x31c8] ;  /* 0x0031c80001047983 */ /* 0x000f240000300a00 */
[----:B------:R0:W-:Y:S02]  /*96690*/  STL [R1+0x30b4], R8 ;  /* 0x0030b40801007387 */ /* 0x0001e40000100800 */
[----:B------:R1:W-:Y:S01]  /*966a0*/  STL [R1+0x30b0], R9 ;  /* 0x0030b00901007387 */ /* 0x0003e20000100800 */
[----:B0-----:R-:W2:Y:S01]  /*966b0*/  LDL.LU R8, [R1+0xb20] ;  /* 0x000b200001087983 */ /* 0x001ea20000300800 */
[----:B-1----:R-:W2:Y:S02]  /*966c0*/  LDL.LU R9, [R1+0xb24] ;  /* 0x000b240001097983 */ /* 0x002ea40000300800 */
[----:B------:R-:W2:Y:S02]  /*966d0*/  LDL.LU R10, [R1+0xb28] ;  /* 0x000b2800010a7983 */ /* 0x000ea40000300800 */
[----:B------:R-:W2:Y:S01]  /*966e0*/  LDL.LU R11, [R1+0xb2c] ;  /* 0x000b2c00010b7983 */ /* 0x000ea20000300800 */
[----:B----4-:R-:W-:Y:S01]  /*966f0*/  HMMA.16816.F32.BF16 R24, R24, R4, R16 ;  /* 0x000000041818723c */ /* 0x010fe20000041810 */
[----:B------:R-:W2:Y:S01]  /*96700*/  LDL.LU.64 R18, [R1+0x31c0] ;  /* 0x0031c00001127983 */ /* 0x000ea20000300a00 */
[----:B------:R-:W2:Y:S02]  /*96710*/  LDL.LU.64 R16, [R1+0x31b8] ;  /* 0x0031b80001107983 */ /* 0x000ea40000300a00 */
[----:B------:R-:W-:-:S02]  /*96720*/  IMAD.MOV.U32 R20, RZ, RZ, R3 ;  /* 0x000000ffff147224 */ /* 0x000fc400078e0003 */
[----:B------:R-:W-:Y:S11]  /*96730*/  IMAD.MOV.U32 R21, RZ, RZ, R2 ;  /* 0x000000ffff157224 */ /* 0x000ff600078e0002 */
[----:B------:R-:W-:Y:S06]  /*96740*/  @!UPT UIADD3 URZ, URZ, URZ, URZ ;  /* 0x0000003f3f3ff290 */ /* 0x000fec000fffe03f */
[----:B------:R0:W-:Y:S01]  /*96750*/  STL.64 [R1+0xab0], R24 ;  /* 0x000ab01801007387 */ /* 0x0001e20000100a00 */
[----:B------:R-:W-:Y:S03]  /*96760*/  STL.64 [R1+0xab8], R26 ;  /* 0x000ab81a01007387 */ /* 0x000fe60000100a00 */
[----:B0-----:R-:W4:Y:S01]  /*96770*/  LDL.64 R24, [R1+0x1b0] ;  /* 0x0001b00001187983 */ /* 0x001f220000100a00 */
[----:B---3--:R-:W-:Y:S02]  /*96780*/  STL.64 [R1+0x30a8], R6 ;  /* 0x0030a80601007387 */ /* 0x008fe40000100a00 */
        /* <DEDUP_REMOVED lines=19> */
[----:B------:R-:W3:Y:S02]  /*968c0*/  LDL.LU.64 R20, [R1+0x3190] ;  /* 0x0031900001147983 */ /* 0x000ee40000300a00 */
[----:B---3--:R-:W-:Y:S11]  /*968d0*/  HMMA.16816.F32.BF16 R4, R16, R20, R4 ;  /* 0x000000141004723c */ /* 0x008ff60000041804 */
[----:B------:R-:W-:Y:S11]  /*968e0*/  @!UPT UIADD3 URZ, URZ, URZ, URZ ;  /* 0x0000003f3f3ff290 */ /* 0x000ff6000fffe03f */
[----:B------:R-:W-:Y:S01]  /*968f0*/  @!UPT UIADD3 URZ, URZ, URZ, URZ ;  /* 0x0000003f3f3ff290 */ /* 0x000fe2000fffe03f */
[----:B------:R0:W-:Y:S01]  /*96900*/  STL.64 [R1+0xb80], R4 ;  /* 0x000b800401007387 */ /* 0x0001e20000100a00 */
[----:B------:R4:W-:Y:S02]  /*96910*/  STL.64 [R1+0xb88], R6 ;  /* 0x000b880601007387 */ /* 0x0009e40000100a00 */
[----:B------:R-:W3:Y:S02]  /*96920*/  LDL.LU.64 R22, [R1+0x3188] ;  /* 0x0031880001167983 */ /* 0x000ee40000300a00 */
[----:B0-----:R-:W-:Y:S02]  /*96930*/  IMAD.MOV.U32 R5, RZ, RZ, R20 ;  /* 0x000000ffff057224 */ /* 0x001fe400078e0014 */
[----:B------:R-:W-:Y:S02]  /*96940*/  IMAD.MOV.U32 R4, RZ, RZ, R21 ;  /* 0x000000ffff047224 */ /* 0x000fe400078e0015 */
[----:B------:R-:W3:Y:S01]  /*96950*/  LDL.LU.64 R20, [R1+0x3180] ;  /* 0x0031800001147983 */ /* 0x000ee20000300a00 */
[----:B----4-:R-:W-:-:S02]  /*96960*/  IMAD.MOV.U32 R7, RZ, RZ, R24 ;  /* 0x000000ffff077224 */ /* 0x010fc400078e0018 */
[----:B------:R-:W-:Y:S01]  /*96970*/  IMAD.MOV.U32 R6, RZ, RZ, R25 ;  /* 0x000000ffff067224 */ /* 0x000fe200078e0019 */
[C---:B---3--:R-:W-:Y:S11]  /*96980*/  HMMA.16816.F32.BF16 R20, R16.reuse, R24, R20 ;  /* 0x000000181014723c */ /* 0x048ff60000041814 */
[----:B------:R-:W-:Y:S11]  /*96990*/  @!UPT UIADD3 URZ, URZ, URZ, URZ ;  /* 0x0000003f3f3ff290 */ /* 0x000ff6000fffe03f */
[----:B------:R-:W-:Y:S01]  /*969a0*/  @!UPT UIADD3 URZ, URZ, URZ, URZ ;  /* 0x0000003f3f3ff290 */ /* 0x000fe2000fffe03f */
[----:B------:R-:W-:Y:S01]  /*969b0*/  STL.64 [R1+0xb70], R20 ;  /* 0x000b701401007387 */ /* 0x000fe20000100a00 */
[----:B------:R0:W-:Y:S03]  /*969c0*/  STL.64 [R1+0xb78], R22 ;  /* 0x000b781601007387 */ /* 0x0001e60000100a00 */
[----:B0-----:R-:W3:Y:S01]  /*969d0*/  LDL.LU.64 R22, [R1+0x3178] ;  /* 0x0031780001167983 */ /* 0x001ee20000300a00 */
[----:B------:R-:W4:Y:S02]  /*969e0*/  LDL.LU.64 R20, [R1+0x3170] ;  /* 0x0031700001147983 */ /* 0x000f240000300a00 */
[----:B------:R-:W-:Y:S02]  /*969f0*/  STL.64 [R1+0x30c0], R6 ;  /* 0x0030c00601007387 */ /* 0x000fe40000100a00 */
[----:B------:R2:W-:Y:S02]  /*96a00*/  STL.64 [R1+0x30b8], R4 ;  /* 0x0030b80401007387 */ /* 0x0005e40000100a00 */
[----:B--2---:R-:W-:Y:S07]  /*96a10*/  HMMA.16816.F32.BF16 R4, R16, R12, R8 ;  /* 0x0000000c1004723c */ /* 0x004fee0000041808 */
[----:B------:R-:W-:-:S02]  /*96a20*/  IMAD.MOV.U32 R11, RZ, RZ, R12 ;  /* 0x000000ffff0b7224 */ /* 0x000fc400078e000c */
[----:B------:R-:W-:Y:S11]  /*96a30*/  IMAD.MOV.U32 R10, RZ, RZ, R13 ;  /* 0x000000ffff0a7224 */ /* 0x000ff600078e000d */
[----:B------:R-:W-:Y:S03]  /*96a40*/  @!UPT UIADD3 URZ, URZ, URZ, URZ ;  /* 0x0000003f3f3ff290 */ /* 0x000fe6000fffe03f */
[----:B------:R0:W-:Y:S01]  /*96a50*/  STL.64 [R1+0xb60], R4 ;  /* 0x000b600401007387 */ /* 0x0001e20000100a00 */
[----:B------:R1:W-:Y:S02]  /*96a60*/  STL.64 [R1+0xb68], R6 ;  /* 0x000b680601007387 */ /* 0x0003e40000100a00 */
[----:B------:R-:W-:Y:S01]  /*96a70*/  STL.64 [R1+0x3118], R10 ;  /* 0x0031180a01007387 */ /* 0x000fe20000100a00 */
[----:B0-----:R-:W2:Y:S01]  /*96a80*/  LDL.LU R4, [R1+0x12f0] ;  /* 0x0012f00001047983 */ /* 0x001ea20000300800 */
[----:B------:R-:W2:Y:S02]  /*96a90*/  LDL.LU R5, [R1+0x12f4] ;  /* 0x0012f40001057983 */ /* 0x000ea40000300800 */
[----:B-1----:R-:W2:Y:S02]  /*96aa0*/  LDL.LU R6, [R1+0x12f8] ;  /* 0x0012f80001067983 */ /* 0x002ea40000300800 */
[----:B------:R-:W2:Y:S02]  /*96ab0*/  LDL.LU R7, [R1+0x12fc] ;  /* 0x0012fc0001077983 */ /* 0x000ea40000300800 */
[----:B---3--:R-:W-:-:S02]  /*96ac0*/  IMAD.MOV.U32 R12, RZ, RZ, R23 ;  /* 0x000000ffff0c7224 */ /* 0x008fc400078e0017 */
        /* <DEDUP_REMOVED lines=15> */
[----:B------:R-:W-:Y:S01]  /*96bc0*/  IMAD.MOV.U32 R12, RZ, RZ, R21 ;  /* 0x000000ffff0c7224 */ /* 0x000fe200078e0015 */
[----:B------:R-:W4:Y:S01]  /*96bd0*/  LDL.LU R20, [R1+0xaf0] ;  /* 0x000af00001147983 */ /* 0x000f220000300800 */
[----:B------:R-:W4:Y:S02]  /*96be0*/  LDL.LU R21, [R1+0xaf4] ;  /* 0x000af40001157983 */ /* 0x000f240000300800 */
[----:B------:R-:W4:Y:S02]  /*96bf0*/  LDL.LU R22, [R1+0xaf8] ;  /* 0x000af80001167983 */ /* 0x000f240000300800 */
[----:B------:R-:W4:Y:S01]  /*96c00*/  LDL.LU R23, [R1+0xafc] ;  /* 0x000afc0001177983 */ /* 0x000f220000300800 */
[----:B------:R-:W4:Y:S04]  /*96c10*/  LDL.64 R24, [R1+0x190] ;  /* 0x0001900001187983 */ /* 0x000f280000100a00 */
[----:B---3--:R-:W-:Y:S01]  /*96c20*/  STL.64 [R1+0x3128], R10 ;  /* 0x0031280a01007387 */ /* 0x008fe20000100a00 */
[----:B--2---:R0:W-:Y:S03]  /*96c30*/  STL.64 [R1+0x3120], R8 ;  /* 0x0031200801007387 */ /* 0x0041e60000100a00 */
[----:B0-----:R-:W2:Y:S04]  /*96c40*/  LDL.64 R8, [R1+0x160] ;  /* 0x0001600001087983 */ /* 0x001ea80000100a00 */
[----:B--2---:R0:W-:Y:S04]  /*96c50*/  STL.64 [R1+0x3138], R8 ;  /* 0x0031380801007387 */ /* 0x0041e80000100a00 */
[----:B0-----:R-:W2:Y:S04]  /*96c60*/  LDL.64 R8, [R1+0x170] ;  /* 0x0001700001087983 */ /* 0x001ea80000100a00 */
[----:B--2---:R-:W-:Y:S01]  /*96c70*/  STL.64 [R1+0x3150], R8 ;  /* 0x0031500801007387 */ /* 0x004fe20000100a00 */
[----:B------:R0:W-:Y:S03]  /*96c80*/  STL.64 [R1+0x3110], R12 ;  /* 0x0031100c01007387 */ /* 0x0001e60000100a00 */
[----:B0-----:R-:W2:Y:S04]  /*96c90*/  LDL.64 R12, [R1+0x150] ;  /* 0x00015000010c7983 */ /* 0x001ea80000100a00 */
[----:B--2---:R0:W-:Y:S04]  /*96ca0*/  STL.64 [R1+0x3130], R12 ;  /* 0x0031300c01007387 */ /* 0x0041e80000100a00 */
        /* <DEDUP_REMOVED lines=28> */
[----:B------:R0:W-:Y:S02]  /*96e70*/  STL.64 [R1+0xb50], R20 ;  /* 0x000b501401007387 */ /* 0x0001e40000100a00 */
[----:B0-----:R-:W-:-:S02]  /*96e80*/  IMAD.MOV.U32 R21, RZ, RZ, R24 ;  /* 0x000000ffff157224 */ /* 0x001fc400078e0018 */
[----:B------:R-:W-:Y:S02]  /*96e90*/  IMAD.MOV.U32 R20, RZ, RZ, R25 ;  /* 0x000000ffff147224 */ /* 0x000fe400078e0019 */
[----:B------:R-:W0:Y:S04]  /*96ea0*/  LDSM.16.MT88.4 R24, [R0+0x18100] ;  /* 0x018100000018783b */ /* 0x000e280000004200 */
[----:B------:R1:W-:Y:S04]  /*96eb0*/  STL.64 [R1+0xb58], R22 ;  /* 0x000b581601007387 */ /* 0x0003e80000100a00 */
[----:B-1----:R-:W4:Y:S04]  /*96ec0*/  LDL.LU.64 R22, [R1+0x3168] ;  /* 0x0031680001167983 */ /* 0x002f280000300a00 */
[----:B0-----:R-:W-:Y:S01]  /*96ed0*/  STL.64 [R1+0x2f50], R26 ;  /* 0x002f501a01007387 */ /* 0x001fe20000100a00 */
[----:B------:R0:W-:Y:S03]  /*96ee0*/  STL.64 [R1+0x2f48], R24 ;  /* 0x002f481801007387 */ /* 0x0001e60000100a00 */
[----:B0-----:R-:W3:Y:S01]  /*96ef0*/  LDL.LU R24, [R1+0x1040] ;  /* 0x0010400001187983 */ /* 0x001ee20000300800 */
[----:B------:R-:W3:Y:S02]  /*96f00*/  LDL.LU R25, [R1+0x1044] ;  /* 0x0010440001197983 */ /* 0x000ee40000300800 */
[----:B------:R-:W3:Y:S02]  /*96f10*/  LDL.LU R26, [R1+0x1048] ;  /* 0x00104800011a7983 */ /* 0x000ee40000300800 */
[----:B------:R-:W3:Y:S01]  /*96f20*/  LDL.LU R27, [R1+0x104c] ;  /* 0x00104c00011b7983 */ /* 0x000ee20000300800 */
[----:B--2---:R-:W-:Y:S01]  /*96f30*/  HMMA.16816.F32.BF16 R12, R16, R8, R12 ;  /* 0x00000008100c723c */ /* 0x004fe2000004180c */
[----:B---3--:R-:W-:Y:S01]  /*96f40*/  STL.64 [R1+0x2f70], R26 ;  /* 0x002f701a01007387 */ /* 0x008fe20000100a00 */
[----:B------:R4:W-:Y:S11]  /*96f50*/  STL.64 [R1+0x2f68], R24 ;  /* 0x002f681801007387 */ /* 0x0009f60000100a00 */
[----:B------:R-:W-:Y:S10]  /*96f60*/  @!UPT UIADD3 URZ, URZ, URZ, URZ ;  /* 0x0000003f3f3ff290 */ /* 0x000ff4000fffe03f */
[----:B------:R-:W-:Y:S02]  /*96f70*/  STL.64 [R1+0xb40], R12 ;  /* 0x000b400c01007387 */ /* 0x000fe40000100a00 */
[----:B------:R0:W-:Y:S02]  /*96f80*/  STL.64 [R1+0xb48], R14 ;  /* 0x000b480e01007387 */ /* 0x0001e40000100a00 */
[----:B----4-:R-:W-:Y:S02]  /*96f90*/  IMAD.MOV.U32 R24, RZ, RZ, R23 ;  /* 0x000000ffff187224 */ /* 0x010fe400078e0017 */
[----:B------:R-:W-:Y:S01]  /*96fa0*/  IMAD.MOV.U32 R25, RZ, RZ, R22 ;  /* 0x000000ffff197224 */ /* 0x000fe200078e0016 */
[----:B0-----:R-:W2:Y:S01]  /*96fb0*/  LDL.LU.64 R14, [R1+0x3160] ;  /* 0x00316000010e7983 */ /* 0x001ea20000300a00 */
[----:B------:R-:W2:Y:S02]  /*96fc0*/  LDL.LU.64 R12, [R1+0x3158] ;  /* 0x00315800010c7983 */ /* 0x000ea40000300a00 */
[----:B------:R-:W-:-:S02]  /*96fd0*/  IMAD.MOV.U32 R23, RZ, RZ, R8 ;  /* 0x000000ffff177224 */ /* 0x000fc400078e0008 */
[----:B------:R-:W-:Y:S02]  /*96fe0*/  IMAD.MOV.U32 R22, RZ, RZ, R9 ;  /* 0x000000ffff167224 */ /* 0x000fe400078e0009 */
        /* <DEDUP_REMOVED lines=44> */
[C---:B---3--:R-:W-:Y:S03]  /*972b0*/  HMMA.16816.F32.BF16 R12, R16.reuse, R12, R4 ;  /* 0x0000000c100c723c */ /* 0x048fe60000041804 */
[----:B----4-:R-:W-:Y:S01]  /*972c0*/  STL.64 [R1+0x2fa0], R24 ;  /* 0x002fa01801007387 */ /* 0x010fe20000100a00 */
[----:B------:R-:W3:Y:S02]  /*972d0*/  LDL.LU.64 R6, [R1+0x30e0] ;  /* 0x0030e00001067983 */ /* 0x000ee40000300a00 */
[----:B------:R-:W3:Y:S11]  /*972e0*/  LDL.LU.64 R4, [R1+0x30d8] ;  /* 0x0030d80001047983 */ /* 0x000ef60000300a00 */
[----:B------:R-:W-:Y:S06]  /*972f0*/  @!UPT UIADD3 URZ, URZ, URZ, URZ ;  /* 0x0000003f3f3ff290 */ /* 0x000fec000fffe03f */
[----:B------:R-:W-:Y:S01]  /*97300*/  STL.64 [R1+0xae0], R12 ;  /* 0x000ae00c01007387 */ /* 0x000fe20000100a00 */
[----:B------:R0:W-:Y:S03]  /*97310*/  STL.64 [R1+0xae8], R14 ;  /* 0x000ae80e01007387 */ /* 0x0001e60000100a00 */
[----:B0-----:R-:W4:Y:S01]  /*97320*/  LDL.LU.64 R14, [R1+0x30d0] ;  /* 0x0030d000010e7983 */ /* 0x001f220000300a00 */
[----:B------:R-:W3:Y:S02]  /*97330*/  LDL.LU.64 R12, [R1+0x30c8] ;  /* 0x0030c800010c7983 */ /* 0x000ee40000300a00 */
[----:B------:R-:W-:Y:S02]  /*97340*/  IMAD.MOV.U32 R24, RZ, RZ, R8 ;  /* 0x000000ffff187224 */ /* 0x000fe400078e0008 */
[----:B------:R-:W-:Y:S01]  /*97350*/  IMAD.MOV.U32 R25, RZ, RZ, R9 ;  /* 0x000000ffff197224 */ /* 0x000fe200078e0009 */
[----:B---3--:R-:W-:Y:S11]  /*97360*/  HMMA.16816.F32.BF16 R4, R16, R12, R4 ;  /* 0x0000000c1004723c */ /* 0x008ff60000041804 */
[----:B------:R-:W-:Y:S11]  /*97370*/  @!UPT UIADD3 URZ, URZ, URZ, URZ ;  /* 0x0000003f3f3ff290 */ /* 0x000ff6000fffe03f */
[----:B------:R-:W-:Y:S01]  /*97380*/  @!UPT UIADD3 URZ, URZ, URZ, URZ ;  /* 0x0000003f3f3ff290 */ /* 0x000fe2000fffe03f */
[----:B------:R-:W-:Y:S01]  /*97390*/  STL.64 [R1+0xad0], R4 ;  /* 0x000ad00401007387 */ /* 0x000fe20000100a00 */
[----:B------:R0:W-:Y:S03]  /*973a0*/  STL.64 [R1+0xad8], R6 ;  /* 0x000ad80601007387 */ /* 0x0001e60000100a00 */
[----:B0-----:R-:W3:Y:S01]  /*973b0*/  LDL.LU.64 R6, [R1+0x30c0] ;  /* 0x0030c00001067983 */ /* 0x001ee20000300a00 */
[----:B------:R-:W2:Y:S02]  /*973c0*/  LDL.LU.64 R4, [R1+0x30b8] ;  /* 0x0030b80001047983 */ /* 0x000ea40000300a00 */
[----:B------:R-:W2:Y:S02]  /*973d0*/  LDL.LU R8, [R1+0x30b4] ;  /* 0x0030b40001087983 */ /* 0x000ea40000300800 */
[----:B------:R-:W2:Y:S01]  /*973e0*/  LDL.LU R9, [R1+0x30b0] ;  /* 0x0030b00001097983 */ /* 0x000ea20000300800 */
[----:B------:R-:W-:Y:S01]  /*973f0*/  STL.64 [R1+0x2fb8], R24 ;  /* 0x002fb81801007387 */ /* 0x000fe20000100a00 */
[----:B----4-:R-:W-:Y:S02]  /*97400*/  STL.64 [R1+0x2f80], R14 ;  /* 0x002f800e01007387 */ /* 0x010fe40000100a00 */
[----:B------:R0:W-:Y:S02]  /*97410*/  STL.64 [R1+0x2f78], R12 ;  /* 0x002f780c01007387 */ /* 0x0001e40000100a00 */
[----:B0-----:R-:W4:Y:S01]  /*97420*/  LDL.LU R12, [R1+0x1060] ;  /* 0x00106000010c7983 */ /* 0x001f220000300800 */
[----:B------:R-:W4:Y:S02]  /*97430*/  LDL.LU R13, [R1+0x1064] ;  /* 0x00106400010d7983 */ /* 0x000f240000300800 */
[----:B------:R-:W2:Y:S02]  /*97440*/  LDL.LU R14, [R1+0x1068] ;  /* 0x00106800010e7983 */ /* 0x000ea40000300800 */
[----:B------:R-:W2:Y:S02]  /*97450*/  LDL.LU R15, [R1+0x106c] ;  /* 0x00106c00010f7983 */ /* 0x000ea40000300800 */
[----:B------:R-:W-:-:S02]  /*97460*/  IMAD.MOV.U32 R24, RZ, RZ, R29 ;  /* 0x000000ffff187224 */ /* 0x000fc400078e001d */
[----:B------:R-:W-:-:S05]  /*97470*/  IMAD.MOV.U32 R25, RZ, RZ, R28 ;  /* 0x000000ffff197224 */ /* 0x000fca00078e001c */
        /* <DEDUP_REMOVED lines=9> */
[----:B------:R0:W-:Y:S02]  /*97510*/  STL.64 [R1+0x2fe8], R24 ;  /* 0x002fe81801007387 */ /* 0x0001e40000100a00 */
[----:B0-----:R-:W-:Y:S02]  /*97520*/  IMAD.MOV.U32 R24, RZ, RZ, R23 ;  /* 0x000000ffff187224 */ /* 0x001fe400078e0017 */
        /* <DEDUP_REMOVED lines=47> */
[----:B------:R-:W-:-:S02]  /*97820*/  IMAD.MOV.U32 R24, RZ, RZ, R3 ;  /* 0x000000ffff187224 */ /* 0x000fc400078e0003 */
[----:B------:R-:W-:Y:S01]  /*97830*/  IMAD.MOV.U32 R25, RZ, RZ, R2 ;  /* 0x000000ffff197224 */ /* 0x000fe200078e0002 */
[----:B------:R-:W4:Y:S01]  /*97840*/  LDL.LU R23, [R1+0x112c] ;  /* 0x00112c0001177983 */ /* 0x000f220000300800 */
[----:B------:R-:W4:Y:S02]  /*97850*/  LDL.LU R4, [R1+0x12e0] ;  /* 0x0012e00001047983 */ /* 0x000f240000300800 */
[----:B------:R-:W4:Y:S02]  /*97860*/  LDL.LU R5, [R1+0x12e4] ;  /* 0x0012e40001057983 */ /* 0x000f240000300800 */
[----:B------:R-:W4:Y:S01]  /*97870*/  LDL.LU R6, [R1+0x12e8] ;  /* 0x0012e80001067983 */ /* 0x000f220000300800 */
[----:B------:R-:W4:Y:S01]  /*97880*/  LDL.LU R7, [R1+0x12ec] ;  /* 0x0012ec0001077983 */ /* 0x000f220000300800 */
[----:B------:R0:W-:Y:S03]  /*97890*/  STL.64 [R1+0x3078], R24 ;  /* 0x0030781801007387 */ /* 0x0001e60000100a00 */
        /* <DEDUP_REMOVED lines=130> */
[----:B------:R-:W-:Y:S01]  /*980c0*/  STL [R1+0x2f1c], R3 ;  /* 0x002f1c0301007387 */ /* 0x000fe20000100800 */
[C---:B--2---:R-:W-:Y:S01]  /*980d0*/  HMMA.16816.F32.BF16 R24, R20.reuse, R24, R12 ;  /* 0x000000181418723c */ /* 0x044fe2000004180c */
[----:B------:R-:W2:Y:S01]  /*980e0*/  LDL.LU.64 R14, [R1+0x2f80] ;  /* 0x002f8000010e7983 */ /* 0x000ea20000300a00 */
[----:B------:R-:W3:Y:S11]  /*980f0*/  LDL.LU.64 R12, [R1+0x2f78] ;  /* 0x002f7800010c7983 */ /* 0x000ef60000300a00 */
[----:B------:R-:W-:Y:S10]  /*98100*/  @!UPT UIADD3 URZ, URZ, URZ, URZ ;  /* 0x0000003f3f3ff290 */ /* 0x000ff4000fffe03f */
[----:B------:R-:W-:Y:S01]  /*98110*/  STL.64 [R1+0x9e0], R24 ;  /* 0x0009e01801007387 */ /* 0x000fe20000100a00 */
[----:B------:R0:W-:Y:S03]  /*98120*/  STL.64 [R1+0x9e8], R26 ;  /* 0x0009e81a01007387 */ /* 0x0001e60000100a00 */
[----:B0-----:R-:W3:Y:S01]  /*98130*/  LDL.LU.64 R26, [R1+0x2f70] ;  /* 0x002f7000011a7983 */ /* 0x001ee20000300a00 */
[----:B------:R-:W3:Y:S01]  /*98140*/  LDL.LU.64 R24, [R1+0x2f68] ;  /* 0x002f680001187983 */ /* 0x000ee20000300a00 */
[C---:B----4-:R-:W-:Y:S01]  /*98150*/  HMMA.16816.F32.BF16 R4, R20.reuse, R16, R4 ;  /* 0x000000101404723c */ /* 0x050fe20000041804 */
[----:B------:R-:W-:Y:S11]  /*98160*/  IMAD.MOV.U32 R3, RZ, RZ, R17 ;  /* 0x000000ffff037224 */ /* 0x000ff600078e0011 */
[----:B------:R-:W-:Y:S11]  /*98170*/  @!UPT UIADD3 URZ, URZ, URZ, URZ ;  /* 0x0000003f3f3ff290 */ /* 0x000ff6000fffe03f */
[----:B------:R0:W-:Y:S01]  /*98180*/  STL.64 [R1+0x9d0], R4 ;  /* 0x0009d00401007387 */ /* 0x0001e20000100a00 */
[----:B------:R1:W-:Y:S03]  /*98190*/  STL.64 [R1+0x9d8], R6 ;  /* 0x0009d80601007387 */ /* 0x0003e60000100a00 */
[----:B0-----:R-:W4:Y:S01]  /*981a0*/  LDL.LU R4, [R1+0x12d0] ;  /* 0x0012d00001047983 */ /* 0x001f220000300800 */
[C---:B---3--:R-:W-:Y:S11]  /*981b0*/  HMMA.16816.F32.BF16 R16, R20.reuse, R12, R24 ;  /* 0x0000000c1410723c */ /* 0x048ff60000041818 */
[----:B------:R-:W-:Y:S11]  /*981c0*/  @!UPT UIADD3 URZ, URZ, URZ, URZ ;  /* 0x0000003f3f3ff290 */ /* 0x000ff6000fffe03f */
[----:B------:R-:W-:Y:S01]  /*981d0*/  @!UPT UIADD3 URZ, URZ, URZ, URZ ;  /* 0x0000003f3f3ff290 */ /* 0x000fe2000fffe03f */
[----:B------:R-:W-:Y:S01]  /*981e0*/  STL.64 [R1+0x9c0], R16 ;  /* 0x0009c01001007387 */ /* 0x000fe20000100a00 */
[----:B------:R-:W-:Y:S02]  /*981f0*/  STL.64 [R1+0x9c8], R18 ;  /* 0x0009c81201007387 */ /* 0x000fe40000100a00 */
[----:B------:R-:W4:Y:S02]  /*98200*/  LDL.LU R5, [R1+0x12d4] ;  /* 0x0012d40001057983 */ /* 0x000f240000300800 */
[----:B-1----:R-:W4:Y:S01]  /*98210*/  LDL.LU R6, [R1+0x12d8] ;  /* 0x0012d80001067983 */ /* 0x002f220000300800 */
[----:B------:R-:W4:Y:S01]  /*98220*/  LDL.LU R7, [R1+0x12dc] ;  /* 0x0012dc0001077983 */ /* 0x000f220000300800 */
[----:B------:R-:W3:Y:S02]  /*98230*/  LDL.LU R24, [R1+0x1030] ;  /* 0x0010300001187983 */ /* 0x000ee40000300800 */
[----:B------:R-:W3:Y:S02]  /*98240*/  LDL.LU R25, [R1+0x1034] ;  /* 0x0010340001197983 */ /* 0x000ee40000300800 */
[----:B------:R-:W3:Y:S01]  /*98250*/  LDL.LU R26, [R1+0x1038] ;  /* 0x00103800011a7983 */ /* 0x000ee20000300800 */
[----:B------:R-:W3:Y:S01]  /*98260*/  LDL.LU R27, [R1+0x103c] ;  /* 0x00103c00011b7983 */ /* 0x000ee20000300800 */
[----:B--2---:R-:W-:Y:S02]  /*98270*/  STL.64 [R1+0x2e70], R14 ;  /* 0x002e700e01007387 */ /* 0x004fe40000100a00 */
[----:B------:R0:W-:Y:S01]  /*98280*/  STL.64 [R1+0x2e68], R12 ;  /* 0x002e680c01007387 */ /* 0x0001e20000100a00 */
[----:B------:R-:W1:Y:S04]  /*98290*/  LDSM.16.MT88.4 R16, [R0+0x18180] ;  /* 0x018180000010783b */ /* 0x000e680000004200 */
[----:B0-----:R-:W2:Y:S04]  /*982a0*/  LDL.64 R12, [R1+0x1b0] ;  /* 0x0001b000010c7983 */ /* 0x001ea80000100a00 */
[----:B--2---:R0:W-:Y:S04]  /*982b0*/  STL.64 [R1+0x2f20], R12 ;  /* 0x002f200c01007387 */ /* 0x0041e80000100a00 */
[----:B0-----:R-:W2:Y:S01]  /*982c0*/  LDL.LU R12, [R1+0x1010] ;  /* 0x00101000010c7983 */ /* 0x001ea20000300800 */
[----:B------:R-:W2:Y:S02]  /*982d0*/  LDL.LU R13, [R1+0x1014] ;  /* 0x00101400010d7983 */ /* 0x000ea40000300800 */
[----:B------:R-:W2:Y:S02]  /*982e0*/  LDL.LU R14, [R1+0x1018] ;  /* 0x00101800010e7983 */ /* 0x000ea40000300800 */
[----:B------:R-:W2:Y:S01]  /*982f0*/  LDL.LU R15, [R1+0x101c] ;  /* 0x00101c00010f7983 */ /* 0x000ea20000300800 */
[C---:B----4-:R-:W-:Y:S01]  /*98300*/  HMMA.16816.F32.BF16 R4, R20.reuse, R8, R4 ;  /* 0x000000081404723c */ /* 0x050fe20000041804 */
[----:B--2---:R-:W-:Y:S01]  /*98310*/  STL.64 [R1+0x2f30], R14 ;  /* 0x002f300e01007387 */ /* 0x004fe20000100a00 */
[----:B------:R-:W-:Y:S02]  /*98320*/  STL.64 [R1+0x2f28], R12 ;  /* 0x002f280c01007387 */ /* 0x000fe40000100a00 */
[----:B-1----:R0:W-:Y:S02]  /*98330*/  STL [R1+0x2e2c], R16 ;  /* 0x002e2c1001007387 */ /* 0x0021e40000100800 */
[----:B------:R1:W-:Y:S01]  /*98340*/  STL [R1+0x2e28], R17 ;  /* 0x002e281101007387 */ /* 0x0003e20000100800 */
[----:B------:R2:W-:Y:S01]  /*98350*/  STL [R1+0x2e24], R18 ;  /* 0x002e241201007387 */ /* 0x0005e20000100800 */
[----:B------:R4:W-:Y:S03]  /*98360*/  STL [R1+0x2e20], R19 ;  /* 0x002e201301007387 */ /* 0x0009e60000100800 */
[----:B0-----:R-:W3:Y:S01]  /*98370*/  LDL.LU R16, [R1+0x1000] ;  /* 0x0010000001107983 */ /* 0x001ee20000300800 */
[----:B-1----:R-:W3:Y:S02]  /*98380*/  LDL.LU R17, [R1+0x1004] ;  /* 0x0010040001117983 */ /* 0x002ee40000300800 */
[----:B--2---:R-:W2:Y:S02]  /*98390*/  LDL.LU R18, [R1+0x1008] ;  /* 0x0010080001127983 */ /* 0x004ea40000300800 */
[----:B----4-:R-:W2:Y:S02]  /*983a0*/  LDL.LU R19, [R1+0x100c] ;  /* 0x00100c0001137983 */ /* 0x010ea40000300800 */
[----:B--2---:R-:W-:Y:S01]  /*983b0*/  STL.64 [R1+0x2f40], R18 ;  /* 0x002f401201007387 */ /* 0x004fe20000100a00 */
[----:B---3--:R0:W-:Y:S03]  /*983c0*/  STL.64 [R1+0x2f38], R16 ;  /* 0x002f381001007387 */ /* 0x0081e60000100a00 */
        /* <DEDUP_REMOVED lines=9> */
[----:B------:R-:W-:Y:S01]  /*98460*/  IMAD.MOV.U32 R12, RZ, RZ, R10 ;  /* 0x000000ffff0c7224 */ /* 0x000fe200078e000a */
[----:B0-----:R-:W2:Y:S01]  /*98470*/  LDL.LU R8, [R1+0xff0] ;  /* 0x000ff00001087983 */ /* 0x001ea20000300800 */
[----:B------:R-:W2:Y:S02]  /*98480*/  LDL.LU R9, [R1+0xff4] ;  /* 0x000ff40001097983 */ /* 0x000ea40000300800 */
[----:B------:R-:W2:Y:S02]  /*98490*/  LDL.LU R10, [R1+0xff8] ;  /* 0x000ff800010a7983 */ /* 0x000ea40000300800 */
[----:B------:R-:W2:Y:S01]  /*984a0*/  LDL.LU R11, [R1+0xffc] ;  /* 0x000ffc00010b7983 */ /* 0x000ea20000300800 */
[----:B----4-:R-:W-:Y:S01]  /*984b0*/  HMMA.16816.F32.BF16 R20, R20, R4, R24 ;  /* 0x000000041414723c */ /* 0x010fe20000041818 */
[----:B------:R-:W2:Y:S01]  /*984c0*/  LDL.LU.64 R26, [R1+0x2f50] ;  /* 0x002f5000011a7983 */ /* 0x000ea20000300a00 */
[----:B------:R-:W2:Y:S02]  /*984d0*/  LDL.LU.64 R24, [R1+0x2f48] ;  /* 0x002f480001187983 */ /* 0x000ea40000300a00 */
[----:B------:R-:W-:Y:S11]  /*984e0*/  IMAD.MOV.U32 R13, RZ, RZ, R2 ;  /* 0x000000ffff0d7224 */ /* 0x000ff600078e0002 */
[----:B------:R-:W-:Y:S08]  /*984f0*/  @!UPT UIADD3 URZ, URZ, URZ, URZ ;  /* 0x0000003f3f3ff290 */ /* 0x000ff0000fffe03f */
[----:B------:R0:W-:Y:S01]  /*98500*/  STL.64 [R1+0x9a0], R20 ;  /* 0x0009a01401007387 */ /* 0x0001e20000100a00 */
[----:B------:R-:W-:Y:S03]  /*98510*/  STL.64 [R1+0x9a8], R22 ;  /* 0x0009a81601007387 */ /* 0x000fe60000100a00 */
[----:B0-----:R-:W4:Y:S01]  /*98520*/  LDL.64 R20, [R1+0x1c0] ;  /* 0x0001c00001147983 */ /* 0x001f220000100a00 */
[----:B---3--:R-:W-:Y:S02]  /*98530*/  STL.64 [R1+0x2e58], R6 ;  /* 0x002e580601007387 */ /* 0x008fe40000100a00 */
[----:B------:R0:W-:Y:S02]  /*98540*/  STL.64 [R1+0x2e50], R4 ;  /* 0x002e500401007387 */ /* 0x0001e40000100a00 */
[----:B0-----:R-:W3:Y:S01]  /*98550*/  LDL.64 R4, [R1+0x1d0] ;  /* 0x0001d00001047983 */ /* 0x001ee20000100a00 */
[C---:B--2---:R-:W-:Y:S03]  /*98560*/  HMMA.16816.F32.BF16 R12, R24.reuse, R12, R16 ;  /* 0x0000000c180c723c */ /* 0x044fe60000041810 */
[----:B------:R-:W4:Y:S01]  /*98570*/  LDL.LU.64 R18, [R1+0x2f40] ;  /* 0x002f400001127983 */ /* 0x000f220000300a00 */
[----:B------:R-:W4:Y:S11]  /*98580*/  LDL.LU.64 R16, [R1+0x2f38] ;  /* 0x002f380001107983 */ /* 0x000f360000300a00 */
[----:B------:R-:W-:Y:S08]  /*98590*/  @!UPT UIADD3 URZ, URZ, URZ, URZ ;  /* 0x0000003f3f3ff290 */ /* 0x000ff0000fffe03f */
        /* <DEDUP_REMOVED lines=12> */
[C---:B----4-:R-:W-:Y:S03]  /*98660*/  HMMA.16816.F32.BF16 R4, R24.reuse, R20, R16 ;  /* 0x000000141804723c */ /* 0x050fe60000041810 */
[----:B------:R-:W-:Y:S01]  /*98670*/  STL [R1+0x2e34], R2 ;  /* 0x002e340201007387 */ /* 0x000fe20000100800 */
[----:B------:R-:W-:Y:S02]  /*98680*/  STL [R1+0x2e30], R28 ;  /* 0x002e301c01007387 */ /* 0x000fe40000100800 */
[----:B------:R-:W-:Y:S11]  /*98690*/  IMAD.MOV.U32 R29, RZ, RZ, R21 ;  /* 0x000000ffff1d7224 */ /* 0x000ff600078e0015 */
[----:B------:R-:W-:Y:S06]  /*986a0*/  @!UPT UIADD3 URZ, URZ, URZ, URZ ;  /* 0x0000003f3f3ff290 */ /* 0x000fec000fffe03f */
[----:B------:R-:W-:Y:S01]  /*986b0*/  STL.64 [R1+0x970], R4 ;  /* 0x0009700401007387 */ /* 0x000fe20000100a00 */
[----:B------:R2:W-:Y:S02]  /*986c0*/  STL.64 [R1+0x978], R6 ;  /* 0x0009780601007387 */ /* 0x0005e40000100a00 */
[----:B------:R-:W-:Y:S02]  /*986d0*/  IMAD.MOV.U32 R19, RZ, RZ, R20 ;  /* 0x000000ffff137224 */ /* 0x000fe400078e0014 */
[----:B------:R-:W-:Y:S03]  /*986e0*/  STL [R1+0x2e3c], R29 ;  /* 0x002e3c1d01007387 */ /* 0x000fe60000100800 */
        /* <DEDUP_REMOVED lines=8> */
[----:B------:R-:W3:Y:S01]  /*98770*/  LDL.LU R10, [R1+0x1268] ;  /* 0x00126800010a7983 */ /* 0x000ee20000300800 */
[----:B------:R-:W3:Y:S02]  /*98780*/  LDL.LU R11, [R1+0x126c] ;  /* 0x00126c00010b7983 */ /* 0x000ee40000300800 */
[----:B------:R-:W-:Y:S02]  /*98790*/  IMAD.MOV.U32 R17, RZ, RZ, R12 ;  /* 0x000000ffff117224 */ /* 0x000fe400078e000c */
[----:B------:R-:W-:-:S02]  /*987a0*/  IMAD.MOV.U32 R18, RZ, RZ, R13 ;  /* 0x000000ffff127224 */ /* 0x000fc400078e000d */
[----:B------:R-:W-:Y:S01]  /*987b0*/  IMAD.MOV.U32 R13, RZ, RZ, R3 ;  /* 0x000000ffff0d7224 */ /* 0x000fe200078e0003 */
[----:B---3--:R-:W-:Y:S01]  /*987c0*/  STL.64 [R1+0x2e80], R10 ;  /* 0x002e800a01007387 */ /* 0x008fe20000100a00 */
[----:B--2---:R-:W-:Y:S02]  /*987d0*/  STL.64 [R1+0x2e78], R8 ;  /* 0x002e780801007387 */ /* 0x004fe40000100a00 */
[----:B------:R-:W2:Y:S02]  /*987e0*/  LDL R12, [R1+0x120] ;  /* 0x00012000010c7983 */ /* 0x000ea40000100800 */
[----:B------:R-:W3:Y:S01]  /*987f0*/  LDL.LU R3, [R1+0x2f1c] ;  /* 0x002f1c0001037983 */ /* 0x000ee20000300800 */
[----:B--2---:R0:W-:Y:S04]  /*98800*/  STL.64 [R1+0x2e88], R12 ;  /* 0x002e880c01007387 */ /* 0x0041e80000100a00 */
[----:B0-----:R-:W2:Y:S04]  /*98810*/  LDL R12, [R1+0x130] ;  /* 0x00013000010c7983 */ /* 0x001ea80000100800 */
[----:B------:R-:W2:Y:S04]  /*98820*/  LDL R13, [R1+0x134] ;  /* 0x00013400010d7983 */ /* 0x000ea80000100800 */
[----:B--2---:R0:W-:Y:S01]  /*98830*/  STL.64 [R1+0x2ea0], R12 ;  /* 0x002ea00c01007387 */ /* 0x0041e20000100a00 */
[----:B------:R-:W2:Y:S02]  /*98840*/  LDL.LU R8, [R1+0x1270] ;  /* 0x0012700001087983 */ /* 0x000ea40000300800 */
[----:B------:R-:W2:Y:S02]  /*98850*/  LDL.LU R9, [R1+0x1274] ;  /* 0x0012740001097983 */ /* 0x000ea40000300800 */
[----:B------:R-:W4:Y:S01]  /*98860*/  LDL.LU R10, [R1+0x1278] ;  /* 0x00127800010a7983 */ /* 0x000f220000300800 */
[----:B------:R-:W4:Y:S04]  /*98870*/  LDL.LU R11, [R1+0x127c] ;  /* 0x00127c00010b7983 */ /* 0x000f280000300800 */
[----:B0-----:R-:W2:Y:S01]  /*98880*/  LDL R12, [R1+0x140] ;  /* 0x00014000010c7983 */ /* 0x001ea20000100800 */
[----:B---3--:R-:W-:-:S02]  /*98890*/  IMAD.MOV.U32 R13, RZ, RZ, R3 ;  /* 0x000000ffff0d7224 */ /* 0x008fc400078e0003 */
[----:B------:R-:W3:Y:S03]  /*988a0*/  LDL.LU R3, [R1+0x2f18] ;  /* 0x002f180001037983 */ /* 0x000ee60000300800 */
[----:B--2---:R-:W-:Y:S01]  /*988b0*/  STL.64 [R1+0x2eb8], R12 ;  /* 0x002eb80c01007387 */ /* 0x004fe20000100a00 */
[----:B----4-:R-:W-:Y:S02]  /*988c0*/  STL.64 [R1+0x2e98], R10 ;  /* 0x002e980a01007387 */ /* 0x010fe40000100a00 */
[----:B------:R0:W-:Y:S02]  /*988d0*/  STL.64 [R1+0x2e90], R8 ;  /* 0x002e900801007387 */ /* 0x0001e40000100a00 */
[----:B0-----:R-:W2:Y:S01]  /*988e0*/  LDL.LU R8, [R1+0x1280] ;  /* 0x0012800001087983 */ /* 0x001ea20000300800 */
[----:B------:R-:W2:Y:S02]  /*988f0*/  LDL.LU R9, [R1+0x1284] ;  /* 0x0012840001097983 */ /* 0x000ea40000300800 */
[----:B------:R-:W4:Y:S02]  /*98900*/  LDL.LU R10, [R1+0x1288] ;  /* 0x00128800010a7983 */ /* 0x000f240000300800 */
[----:B------:R-:W4:Y:S01]  /*98910*/  LDL.LU R11, [R1+0x128c] ;  /* 0x00128c00010b7983 */ /* 0x000f220000300800 */
[----:B------:R-:W2:Y:S04]  /*98920*/  LDL.64 R20, [R1+0x180] ;  /* 0x0001800001147983 */ /* 0x000ea80000100a00 */
[----:B--2---:R0:W-:Y:S04]  /*98930*/  STL.64 [R1+0x2ef8], R20 ;  /* 0x002ef81401007387 */ /* 0x0041e80000100a00 */
[----:B0-----:R-:W2:Y:S04]  /*98940*/  LDL.64 R20, [R1+0x190] ;  /* 0x0001900001147983 */ /* 0x001ea80000100a00 */
[----:B--2---:R-:W-:Y:S01]  /*98950*/  STL.64 [R1+0x2f10], R20 ;  /* 0x002f101401007387 */ /* 0x004fe20000100a00 */
[----:B------:R-:W2:Y:S03]  /*98960*/  LDL.64 R12, [R1+0x150] ;  /* 0x00015000010c7983 */ /* 0x000ea60000100a00 */
[----:B--2---:R0:W-:Y:S04]  /*98970*/  STL.64 [R1+0x2ed0], R12 ;  /* 0x002ed00c01007387 */ /* 0x0041e80000100a00 */
[----:B0-----:R-:W2:Y:S04]  /*98980*/  LDL.64 R12, [R1+0x160] ;  /* 0x00016000010c7983 */ /* 0x001ea80000100a00 */
[----:B--2---:R-:W-:Y:S01]  /*98990*/  STL.64 [R1+0x2ee8], R12 ;  /* 0x002ee80c01007387 */ /* 0x004fe20000100a00 */
[----:B----4-:R-:W-:Y:S02]  /*989a0*/  STL.64 [R1+0x2eb0], R10 ;  /* 0x002eb00a01007387 */ /* 0x010fe40000100a00 */
[----:B------:R0:W-:Y:S02]  /*989b0*/  STL.64 [R1+0x2ea8], R8 ;  /* 0x002ea80801007387 */ /* 0x0001e40000100a00 */
[----:B0-----:R-:W2:Y:S01]  /*989c0*/  LDL.LU R8, [R1+0x1290] ;  /* 0x0012900001087983 */ /* 0x001ea20000300800 */
[----:B------:R-:W2:Y:S02]  /*989d0*/  LDL.LU R9, [R1+0x1294] ;  /* 0x0012940001097983 */ /* 0x000ea40000300800 */
[----:B------:R-:W4:Y:S02]  /*989e0*/  LDL.LU R10, [R1+0x1298] ;  /* 0x00129800010a7983 */ /* 0x000f240000300800 */
[----:B------:R-:W4:Y:S01]  /*989f0*/  LDL.LU R11, [R1+0x129c] ;  /* 0x00129c00010b7983 */ /* 0x000f220000300800 */
[----:B------:R-:W2:Y:S01]  /*98a00*/  LDL.LU R20, [R1+0xfe0] ;  /* 0x000fe00001147983 */ /* 0x000ea20000300800 */
[----:B------:R-:W2:Y:S02]  /*98a10*/  LDL.LU R21, [R1+0xfe4] ;  /* 0x000fe40001157983 */ /* 0x000ea40000300800 */
[----:B------:R-:W2:Y:S02]  /*98a20*/  LDL.LU R22, [R1+0xfe8] ;  /* 0x000fe80001167983 */ /* 0x000ea40000300800 */
[----:B------:R-:W2:Y:S01]  /*98a30*/  LDL.LU R23, [R1+0xfec] ;  /* 0x000fec0001177983 */ /* 0x000ea20000300800 */
[----:B------:R-:W2:Y:S04]  /*98a40*/  LDL.64 R12, [R1+0x170] ;  /* 0x00017000010c7983 */ /* 0x000ea80000100a00 */
        /* <DEDUP_REMOVED lines=27> */
[----:B------:R-:W-:Y:S01]  /*98c00*/  STL [R1+0x2e44], R18 ;  /* 0x002e441201007387 */ /* 0x000fe20000100800 */
[----:B------:R0:W-:Y:S03]  /*98c10*/  STL [R1+0x2e40], R17 ;  /* 0x002e401101007387 */ /* 0x0001e60000100800 */
[----:B0-----:R-:W2:Y:S02]  /*98c20*/  LDL.64 R16, [R1+0x1a0] ;  /* 0x0001a00001107983 */ /* 0x001ea40000100a00 */
[----:B--2---:R-:W-:Y:S11]  /*98c30*/  HMMA.16816.F32.BF16 R20, R24, R16, R20 ;  /* 0x000000101814723c */ /* 0x004ff60000041814 */
[----:B------:R-:W-:Y:S11]  /*98c40*/  @!UPT UIADD3 URZ, URZ, URZ, URZ ;  /* 0x0000003f3f3ff290 */ /* 0x000ff6000fffe03f */
[----:B------:R-:W-:Y:S01]  /*98c50*/  @!UPT UIADD3 URZ, URZ, URZ, URZ ;  /* 0x0000003f3f3ff290 */ /* 0x000fe2000fffe03f */
[----:B------:R0:W-:Y:S01]  /*98c60*/  STL.64 [R1+0x950], R20 ;  /* 0x0009501401007387 */ /* 0x0001e20000100a00 */
[----:B------:R-:W-:Y:S03]  /*98c70*/  STL.64 [R1+0x958], R22 ;  /* 0x0009581601007387 */ /* 0x000fe60000100a00 */
[----:B0-----:R-:W2:Y:S01]  /*98c80*/  LDL.LU.64 R20, [R1+0x2f10] ;  /* 0x002f100001147983 */ /* 0x001ea20000300a00 */
[----:B------:R-:W-:-:S05]  /*98c90*/  IMAD.MOV.U32 R28, RZ, RZ, R16 ;  /* 0x000000ffff1c7224 */ /* 0x000fca00078e0010 */
        /* <DEDUP_REMOVED lines=10> */
[----:B------:R-:W-:Y:S01]  /*98d40*/  IMAD.MOV.U32 R16, RZ, RZ, R17 ;  /* 0x000000ffff107224 */ /* 0x000fe200078e0011 */
[----:B--2---:R-:W-:Y:S01]  /*98d50*/  HMMA.16816.F32.BF16 R12, R24, R20, R12 ;  /* 0x00000014180c723c */ /* 0x004fe2000004180c */
[----:B------:R-:W-:-:S02]  /*98d60*/  IMAD.MOV.U32 R17, RZ, RZ, R20 ;  /* 0x000000ffff117224 */ /* 0x000fc400078e0014 */
[----:B------:R-:W-:Y:S02]  /*98d70*/  IMAD.MOV.U32 R29, RZ, RZ, R21 ;  /* 0x000000ffff1d7224 */ /* 0x000fe400078e0015 */
[----:B------:R-:W0:Y:S11]  /*98d80*/  LDSM.16.MT88.4 R20, [R0+0x18200] ;  /* 0x018200000014783b */ /* 0x000e360000004200 */
[----:B------:R-:W-:Y:S07]  /*98d90*/  @!UPT UIADD3 URZ, URZ, URZ, URZ ;  /* 0x0000003f3f3ff290 */ /* 0x000fee000fffe03f */
[----:B------:R1:W-:Y:S01]  /*98da0*/  STL.64 [R1+0x930], R12 ;  /* 0x0009300c01007387 */ /* 0x0003e20000100a00 */
[----:B------:R-:W-:Y:S03]  /*98db0*/  STL.64 [R1+0x938], R14 ;  /* 0x0009380e01007387 */ /* 0x000fe60000100a00 */
[----:B-1----:R-:W2:Y:S04]  /*98dc0*/  LDL.LU.64 R12, [R1+0x2ef0] ;  /* 0x002ef000010c7983 */ /* 0x002ea80000300a00 */
[----:B0-----:R-:W-:Y:S01]  /*98dd0*/  STL.64 [R1+0x2cd0], R22 ;  /* 0x002cd01601007387 */ /* 0x001fe20000100a00 */
[----:B------:R0:W-:Y:S03]  /*98de0*/  STL.64 [R1+0x2cc8], R20 ;  /* 0x002cc81401007387 */ /* 0x0001e60000100a00 */
        /* <DEDUP_REMOVED lines=57> */
[----:B0-----:R-:W4:Y:S01]  /*99180*/  LDL.LU.64 R8, [R1+0x2e60] ;  /* 0x002e600001087983 */ /* 0x001f220000300a00 */
        /* <DEDUP_REMOVED lines=14> */
[----:B--2---:R-:W-:Y:S01]  /*99270*/  HMMA.16816.F32.BF16 R8, R24, R4, R12 ;  /* 0x000000041808723c */ /* 0x004fe2000004180c */
[----:B----4-:R-:W-:Y:S01]  /*99280*/  STL.64 [R1+0x2ce0], R6 ;  /* 0x002ce00601007387 */ /* 0x010fe20000100a00 */
[----:B------:R-:W-:Y:S05]  /*99290*/  STL.64 [R1+0x2cd8], R4 ;  /* 0x002cd80401007387 */ /* 0x000fea0000100a00 */
[----:B---3--:R-:W-:Y:S11]  /*992a0*/  LOP3.LUT R27, R3, 0x40, RZ, 0x3c, !PT ;  /* 0x00000040031b7812 */ /* 0x008ff600078e3cff */
[----:B------:R-:W-:Y:S05]  /*992b0*/  @!UPT UIADD3 URZ, URZ, URZ, URZ ;  /* 0x0000003f3f3ff290 */ /* 0x000fea000fffe03f */
[----:B------:R-:W-:Y:S01]  /*992c0*/  STL.64 [R1+0x8a0], R8 ;  /* 0x0008a00801007387 */ /* 0x000fe20000100a00 */
[----:B------:R-:W-:Y:S02]  /*992d0*/  STL.64 [R1+0x8a8], R10 ;  /* 0x0008a80a01007387 */ /* 0x000fe40000100a00 */
[----:B------:R-:W0:Y:S04]  /*992e0*/  LDSM.16.MT88.4 R8, [R27+0x18280] ;  /* 0x018280001b08783b */ /* 0x000e280000004200 */
[----:B------:R-:W-:Y:S01]  /*992f0*/  STL [R1+0x2b80], R3 ;  /* 0x002b800301007387 */ /* 0x000fe20000100800 */
[----:B0-----:R0:W-:Y:S01]  /*99300*/  STL.64 [R1+0x20], R8 ;  /* 0x0000200801007387 */ /* 0x0011e20000100a00 */
[----:B------:R1:W-:Y:S02]  /*99310*/  STL.64 [R1+0x28], R10 ;  /* 0x0000280a01007387 */ /* 0x0003e40000100a00 */
[----:B------:R-:W2:Y:S02]  /*99320*/  LDL.64 R12, [R1+0x120] ;  /* 0x00012000010c7983 */ /* 0x000ea40000100a00 */
[----:B------:R-:W-:-:S02]  /*99330*/  IMAD.MOV.U32 R0, RZ, RZ, R10 ;  /* 0x000000ffff007224 */ /* 0x000fc400078e000a */
[----:B------:R-:W-:Y:S01]  /*99340*/  IMAD.MOV.U32 R26, RZ, RZ, R11 ;  /* 0x000000ffff1a7224 */ /* 0x000fe200078e000b */
[----:B--2---:R-:W-:Y:S01]  /*99350*/  STL.64 [R1+0x2d18], R12 ;  /* 0x002d180c01007387 */ /* 0x004fe20000100a00 */
[----:B------:R-:W2:Y:S02]  /*99360*/  LDL.LU R4, [R1+0x1160] ;  /* 0x0011600001047983 */ /* 0x000ea40000300800 */
[----:B------:R-:W2:Y:S02]  /*99370*/  LDL.LU R5, [R1+0x1164] ;  /* 0x0011640001057983 */ /* 0x000ea40000300800 */
[----:B------:R-:W3:Y:S01]  /*99380*/  LDL.LU R6, [R1+0x1168] ;  /* 0x0011680001067983 */ /* 0x000ee20000300800 */
[----:B------:R-:W3:Y:S01]  /*99390*/  LDL.LU R7, [R1+0x116c] ;  /* 0x00116c0001077983 */ /* 0x000ee20000300800 */
[----:B0-----:R-:W4:Y:S02]  /*993a0*/  LDL.LU R8, [R1+0x1190] ;  /* 0x0011900001087983 */ /* 0x001f240000300800 */
[----:B------:R-:W4:Y:S02]  /*993b0*/  LDL.LU R9, [R1+0x1194] ;  /* 0x0011940001097983 */ /* 0x000f240000300800 */
[----:B-1----:R-:W2:Y:S01]  /*993c0*/  LDL.LU R10, [R1+0x1198] ;  /* 0x00119800010a7983 */ /* 0x002ea20000300800 */
[----:B------:R-:W2:Y:S04]  /*993d0*/  LDL.LU R11, [R1+0x119c] ;  /* 0x00119c00010b7983 */ /* 0x000ea80000300800 */
[----:B--2---:R-:W-:Y:S01]  /*993e0*/  STL.64 [R1+0x2d30], R10 ;  /* 0x002d300a01007387 */ /* 0x004fe20000100a00 */
[----:B----4-:R0:W-:Y:S03]  /*993f0*/  STL.64 [R1+0x2d28], R8 ;  /* 0x002d280801007387 */ /* 0x0101e60000100a00 */
[----:B0-----:R-:W2:Y:S04]  /*99400*/  LDL.64 R8, [R1+0x140] ;  /* 0x0001400001087983 */ /* 0x001ea80000100a00 */
[----:B--2---:R0:W-:Y:S02]  /*99410*/  STL.64 [R1+0x2d40], R8 ;  /* 0x002d400801007387 */ /* 0x0041e40000100a00 */
[----:B0-----:R-:W-:-:S02]  /*99420*/  IMAD.MOV.U32 R8, RZ, RZ, R28 ;  /* 0x000000ffff087224 */ /* 0x001fc400078e001c */
[----:B------:R-:W-:Y:S01]  /*99430*/  IMAD.MOV.U32 R9, RZ, RZ, R18 ;  /* 0x000000ffff097224 */ /* 0x000fe200078e0012 */
[----:B------:R-:W2:Y:S01]  /*99440*/  LDL.LU R28, [R1+0x2e48] ;  /* 0x002e4800011c7983 */ /* 0x000ea20000300800 */
[----:B------:R-:W4:Y:S03]  /*99450*/  LDL.LU R18, [R1+0x2e44] ;  /* 0x002e440001127983 */ /* 0x000f260000300800 */
[----:B------:R-:W-:Y:S01]  /*99460*/  STL.64 [R1+0x2d58], R8 ;  /* 0x002d580801007387 */ /* 0x000fe20000100a00 */
[----:B------:R-:W2:Y:S03]  /*99470*/  LDL.64 R12, [R1+0x130] ;  /* 0x00013000010c7983 */ /* 0x000ea60000100a00 */
[----:B--2---:R0:W-:Y:S04]  /*99480*/  STL.64 [R1+0x2d38], R12 ;  /* 0x002d380c01007387 */ /* 0x0041e80000100a00 */
        /* <DEDUP_REMOVED lines=50> */
[----:B----4-:R-:W-:Y:S01]  /*997b0*/  IMAD.MOV.U32 R9, RZ, RZ, R18 ;  /* 0x000000ffff097224 */ /* 0x010fe200078e0012 */
[----:B------:R-:W3:Y:S01]  /*997c0*/  LDL.LU R17, [R1+0x2e28] ;  /* 0x002e280001117983 */ /* 0x000ee20000300800 */
[----:B------:R-:W3:Y:S03]  /*997d0*/  LDL.LU R18, [R1+0x2e24] ;  /* 0x002e240001127983 */ /* 0x000ee60000300800 */
[----:B------:R-:W-:Y:S04]  /*997e0*/  STL.64 [R1+0x2de8], R8 ;  /* 0x002de80801007387 */ /* 0x000fe80000100a00 */
[----:B--2---:R-:W-:Y:S01]  /*997f0*/  STL.64 [R1+0x2db0], R14 ;  /* 0x002db00e01007387 */ /* 0x004fe20000100a00 */
[----:B------:R0:W-:Y:S03]  /*99800*/  STL.64 [R1+0x2da8], R12 ;  /* 0x002da80c01007387 */ /* 0x0001e60000100a00 */
[----:B0-----:R-:W2:Y:S01]  /*99810*/  LDL.LU R12, [R1+0x11f0] ;  /* 0x0011f000010c7983 */ /* 0x001ea20000300800 */
[----:B------:R-:W2:Y:S02]  /*99820*/  LDL.LU R13, [R1+0x11f4] ;  /* 0x0011f400010d7983 */ /* 0x000ea40000300800 */
[----:B------:R-:W4:Y:S02]  /*99830*/  LDL.LU R14, [R1+0x11f8] ;  /* 0x0011f800010e7983 */ /* 0x000f240000300800 */
[----:B------:R-:W4:Y:S02]  /*99840*/  LDL.LU R15, [R1+0x11fc] ;  /* 0x0011fc00010f7983 */ /* 0x000f240000300800 */
[----:B------:R-:W-:-:S02]  /*99850*/  IMAD.MOV.U32 R8, RZ, RZ, R19 ;  /* 0x000000ffff087224 */ /* 0x000fc400078e0013 */
[----:B------:R-:W-:Y:S01]  /*99860*/  IMAD.MOV.U32 R9, RZ, RZ, R29 ;  /* 0x000000ffff097224 */ /* 0x000fe200078e001d */
[----:B------:R-:W3:Y:S04]  /*99870*/  LDL.LU R19, [R1+0x2e20] ;  /* 0x002e200001137983 */ /* 0x000ee80000300800 */
        /* <DEDUP_REMOVED lines=15> */
[----:B------:R-:W4:Y:S01]  /*99970*/  LDL.LU R15, [R1+0x121c] ;  /* 0x00121c00010f7983 */ /* 0x000f220000300800 */
[----:B------:R-:W3:Y:S01]  /*99980*/  LDL.LU R8, [R1+0x1240] ;  /* 0x0012400001087983 */ /* 0x000ee20000300800 */
[----:B------:R-:W3:Y:S02]  /*99990*/  LDL.LU R9, [R1+0x1244] ;  /* 0x0012440001097983 */ /* 0x000ee40000300800 */
[----:B------:R-:W3:Y:S02]  /*999a0*/  LDL.LU R10, [R1+0x1248] ;  /* 0x00124800010a7983 */ /* 0x000ee40000300800 */
[----:B------:R-:W3:Y:S01]  /*999b0*/  LDL.LU R11, [R1+0x124c] ;  /* 0x00124c00010b7983 */ /* 0x000ee20000300800 */
        /* <DEDUP_REMOVED lines=29> */
[----:B------:R-:W3:Y:S02]  /*99b90*/  LDL.64 R24, [R1+0x1e0] ;  /* 0x0001e00001187983 */ /* 0x000ee40000100a00 */
[C---:B---3--:R-:W-:Y:S11]  /*99ba0*/  HMMA.16816.F32.BF16 R8, R16.reuse, R24, R8 ;  /* 0x000000181008723c */ /* 0x048ff60000041808 */
[----:B------:R-:W-:Y:S11]  /*99bb0*/  @!UPT UIADD3 URZ, URZ, URZ, URZ ;  /* 0x0000003f3f3ff290 */ /* 0x000ff6000fffe03f */
[----:B------:R-:W-:Y:S01]  /*99bc0*/  @!UPT UIADD3 URZ, URZ, URZ, URZ ;  /* 0x0000003f3f3ff290 */ /* 0x000fe2000fffe03f */
[----:B------:R0:W-:Y:S01]  /*99bd0*/  STL.64 [R1+0x890], R8 ;  /* 0x0008900801007387 */ /* 0x0001e20000100a00 */
[----:B------:R1:W-:Y:S03]  /*99be0*/  STL.64 [R1+0x898], R10 ;  /* 0x0008980a01007387 */ /* 0x0003e60000100a00 */
[----:B0-----:R-:W1:Y:S02]  /*99bf0*/  LDL.LU.64 R8, [R1+0x2e18] ;  /* 0x002e180001087983 */ /* 0x001e640000300a00 */
[C---:B-1----:R-:W-:Y:S02]  /*99c00*/  HMMA.16816.F32.BF16 R8, R16.reuse, R8, R12 ;  /* 0x000000081008723c */ /* 0x042fe4000004180c */
        /* <DEDUP_REMOVED lines=109> */
[----:B------:R-:W4:Y:S02]  /*9a2e0*/  LDL.LU.64 R4, [R1+0x2cd8] ;  /* 0x002cd80001047983 */ /* 0x000f240000300a00 */
[----:B------:R-:W-:Y:S02]  /*9a2f0*/  STL [R1+0x2b88], R8 ;  /* 0x002b880801007387 */ /* 0x000fe40000100800 */
[----:B------:R-:W-:Y:S01]  /*9a300*/  STL [R1+0x2b84], R9 ;  /* 0x002b840901007387 */ /* 0x000fe20000100800 */
[----:B----4-:R-:W-:Y:S01]  /*9a310*/  HMMA.16816.F32.BF16 R16, R16, R4, R20 ;  /* 0x000000041010723c */ /* 0x010fe20000041814 */
[----:B------:R-:W2:Y:S01]  /*9a320*/  LDL.LU.64 R22, [R1+0x2cd0] ;  /* 0x002cd00001167983 */ /* 0x000ea20000300a00 */
[----:B------:R-:W2:Y:S02]  /*9a330*/  LDL.LU.64 R20, [R1+0x2cc8] ;  /* 0x002cc80001147983 */ /* 0x000ea40000300a00 */
[----:B---3--:R-:W-:Y:S02]  /*9a340*/  STL.64 [R1+0x2b68], R6 ;  /* 0x002b680601007387 */ /* 0x008fe40000100a00 */
[----:B------:R-:W-:Y:S11]  /*9a350*/  STL.64 [R1+0x2b60], R4 ;  /* 0x002b600401007387 */ /* 0x000ff60000100a00 */
[----:B------:R-:W-:Y:S06]  /*9a360*/  @!UPT UIADD3 URZ, URZ, URZ, URZ ;  /* 0x0000003f3f3ff290 */ /* 0x000fec000fffe03f */
[----:B------:R0:W-:Y:S01]  /*9a370*/  STL.64 [R1+0x7a0], R16 ;  /* 0x0007a01001007387 */ /* 0x0001e20000100a00 */
[----:B------:R1:W-:Y:S03]  /*9a380*/  STL.64 [R1+0x7a8], R18 ;  /* 0x0007a81201007387 */ /* 0x0003e60000100a00 */
[----:B0-----:R-:W3:Y:S04]  /*9a390*/  LDL R16, [R1+0x20] ;  /* 0x0000200001107983 */ /* 0x001ee80000100800 */
[----:B------:R-:W3:Y:S01]  /*9a3a0*/  LDL R17, [R1+0x24] ;  /* 0x0000240001117983 */ /* 0x000ee20000100800 */
[----:B-1----:R-:W-:Y:S02]  /*9a3b0*/  IMAD.MOV.U32 R18, RZ, RZ, R0 ;  /* 0x000000ffff127224 */ /* 0x002fe400078e0000 */
[----:B------:R-:W-:-:S02]  /*9a3c0*/  IMAD.MOV.U32 R19, RZ, RZ, R26 ;  /* 0x000000ffff137224 */ /* 0x000fc400078e001a */
[----:B------:R-:W4:Y:S02]  /*9a3d0*/  LDL.LU R0, [R1+0x2cc0] ;  /* 0x002cc00001007983 */ /* 0x000f240000300800 */
[----:B------:R-:W-:Y:S01]  /*9a3e0*/  IMAD.MOV.U32 R5, RZ, RZ, R24 ;  /* 0x000000ffff057224 */ /* 0x000fe200078e0018 */
[----:B------:R-:W-:Y:S01]  /*9a3f0*/  STL.64 [R1+0x2b50], R18 ;  /* 0x002b501201007387 */ /* 0x000fe20000100a00 */
[----:B------:R-:W-:Y:S01]  /*9a400*/  IMAD.MOV.U32 R4, RZ, RZ, R25 ;  /* 0x000000ffff047224 */ /* 0x000fe200078e0019 */
[----:B--2---:R-:W-:Y:S02]  /*9a410*/  HMMA.16816.F32.BF16 R12, R20, R24, R12 ;  /* 0x00000018140c723c */ /* 0x004fe4000004180c */
[----:B---3--:R-:W-:Y:S11]  /*9a420*/  STL.64 [R1+0x2b48], R16 ;  /* 0x002b481001007387 */ /* 0x008ff60000100a00 */
[----:B------:R-:W-:Y:S10]  /*9a430*/  @!UPT UIADD3 URZ, URZ, URZ, URZ ;  /* 0x0000003f3f3ff290 */ /* 0x000ff4000fffe03f */
[----:B------:R0:W-:Y:S02]  /*9a440*/  STL.64 [R1+0x790], R12 ;  /* 0x0007900c01007387 */ /* 0x0001e40000100a00 */
[----:B------:R-:W-:Y:S02]  /*9a450*/  STL.64 [R1+0x798], R14 ;  /* 0x0007980e01007387 */ /* 0x000fe40000100a00 */
[----:B------:R-:W2:Y:S01]  /*9a460*/  LDL.LU R24, [R1+0x2e0] ;  /* 0x0002e00001187983 */ /* 0x000ea20000300800 */
[----:B------:R-:W2:Y:S01]  /*9a470*/  LDL.LU R25, [R1+0x2e4] ;  /* 0x0002e40001197983 */ /* 0x000ea20000300800 */
[----:B------:R-:W3:Y:S02]  /*9a480*/  LDL.LU R26, [R1+0x2e8] ;  /* 0x0002e800011a7983 */ /* 0x000ee40000300800 */
[----:B----4-:R-:W-:Y:S02]  /*9a490*/  IMAD.MOV.U32 R27, RZ, RZ, R0 ;  /* 0x000000ffff1b7224 */ /* 0x010fe400078e0000 */
[----:B------:R-:W4:Y:S01]  /*9a4a0*/  LDL.LU R0, [R1+0x2cbc] ;  /* 0x002cbc0001007983 */ /* 0x000f220000300800 */
[----:B0-----:R-:W-:-:S02]  /*9a4b0*/  IMAD.MOV.U32 R12, RZ, RZ, R29 ;  /* 0x000000ffff0c7224 */ /* 0x001fc400078e001d */
[----:B------:R-:W-:Y:S01]  /*9a4c0*/  IMAD.MOV.U32 R13, RZ, RZ, R28 ;  /* 0x000000ffff0d7224 */ /* 0x000fe200078e001c */
[----:B---3--:R-:W-:Y:S01]  /*9a4d0*/  STL.64 [R1+0x2bb0], R26 ;  /* 0x002bb01a01007387 */ /* 0x008fe20000100a00 */
[----:B--2---:R0:W-:Y:S02]  /*9a4e0*/  STL.64 [R1+0x2ba8], R24 ;  /* 0x002ba81801007387 */ /* 0x0041e40000100a00 */
[----:B------:R-:W2:Y:S02]  /*9a4f0*/  LDL.LU R29, [R1+0x2cb8] ;  /* 0x002cb800011d7983 */ /* 0x000ea40000300800 */
[----:B------:R1:W-:Y:S01]  /*9a500*/  STL.64 [R1+0x2bb8], R12 ;  /* 0x002bb80c01007387 */ /* 0x0003e20000100a00 */
[----:B0-----:R-:W3:Y:S01]  /*9a510*/  LDL.LU R24, [R1+0x2f0] ;  /* 0x0002f00001187983 */ /* 0x001ee20000300800 */
[----:B------:R-:W3:Y:S02]  /*9a520*/  LDL.LU R25, [R1+0x2f4] ;  /* 0x0002f40001197983 */ /* 0x000ee40000300800 */
[----:B------:R-:W2:Y:S02]  /*9a530*/  LDL.LU R26, [R1+0x2f8] ;  /* 0x0002f800011a7983 */ /* 0x000ea40000300800 */
[----:B------:R-:W2:Y:S02]  /*9a540*/  LDL.LU R27, [R1+0x2fc] ;  /* 0x0002fc00011b7983 */ /* 0x000ea40000300800 */
[----:B-1----:R-:W-:-:S02]  /*9a550*/  IMAD.MOV.U32 R12, RZ, RZ, R11 ;  /* 0x000000ffff0c7224 */ /* 0x002fc400078e000b */
[----:B------:R-:W-:Y:S01]  /*9a560*/  IMAD.MOV.U32 R13, RZ, RZ, R10 ;  /* 0x000000ffff0d7224 */ /* 0x000fe200078e000a */
[----:B--2---:R-:W-:Y:S01]  /*9a570*/  STL.64 [R1+0x2bc8], R26 ;  /* 0x002bc81a01007387 */ /* 0x004fe20000100a00 */
[----:B---3--:R0:W-:Y:S03]  /*9a580*/  STL.64 [R1+0x2bc0], R24 ;  /* 0x002bc01801007387 */ /* 0x0081e60000100a00 */
[----:B------:R1:W-:Y:S01]  /*9a590*/  STL.64 [R1+0x2bd0], R12 ;  /* 0x002bd00c01007387 */ /* 0x0003e20000100a00 */
[----:B0-----:R-:W2:Y:S01]  /*9a5a0*/  LDL.LU R24, [R1+0x300] ;  /* 0x0003000001187983 */ /* 0x001ea20000300800 */
[----:B------:R-:W2:Y:S02]  /*9a5b0*/  LDL.LU R25, [R1+0x304] ;  /* 0x0003040001197983 */ /* 0x000ea40000300800 */
[----:B------:R-:W-:Y:S02]  /*9a5c0*/  IMAD.MOV.U32 R26, RZ, RZ, R29 ;  /* 0x000000ffff1a7224 */ /* 0x000fe400078e001d */
[----:B----4-:R-:W-:-:S02]  /*9a5d0*/  IMAD.MOV.U32 R27, RZ, RZ, R0 ;  /* 0x000000ffff1b7224 */ /* 0x010fc400078e0000 */
[----:B-1----:R-:W-:Y:S02]  /*9a5e0*/  IMAD.MOV.U32 R12, RZ, RZ, R3 ;  /* 0x000000ffff0c7224 */ /* 0x002fe400078e0003 */
[----:B------:R-:W-:Y:S01]  /*9a5f0*/  IMAD.MOV.U32 R13, RZ, RZ, R2 ;  /* 0x000000ffff0d7224 */ /* 0x000fe200078e0002 */
[----:B------:R-:W3:Y:S01]  /*9a600*/  LDL.LU R29, [R1+0x2cb4] ;  /* 0x002cb400011d7983 */ /* 0x000ee20000300800 */
[----:B------:R-:W4:Y:S02]  /*9a610*/  LDL.LU R0, [R1+0x2cb0] ;  /* 0x002cb00001007983 */ /* 0x000f240000300800 */
[----:B------:R-:W-:Y:S01]  /*9a620*/  STL.64 [R1+0x2be0], R26 ;  /* 0x002be01a01007387 */ /* 0x000fe20000100a00 */
[----:B--2---:R-:W-:Y:S01]  /*9a630*/  STL.64 [R1+0x2bd8], R24 ;  /* 0x002bd81801007387 */ /* 0x004fe20000100a00 */
[----:B------:R0:W-:Y:S03]  /*9a640*/  STL.64 [R1+0x2be8], R12 ;  /* 0x002be80c01007387 */ /* 0x0001e60000100a00 */
[----:B0-----:R-:W2:Y:S04]  /*9a650*/  LDL.64 R12, [R1+0x150] ;  /* 0x00015000010c7983 */ /* 0x001ea80000100a00 */
[----:B--2---:R0:W-:Y:S01]  /*9a660*/  STL.64 [R1+0x2c00], R12 ;  /* 0x002c000c01007387 */ /* 0x0041e20000100a00 */
[----:B------:R-:W2:Y:S02]  /*9a670*/  LDL.LU R24, [R1+0x310] ;  /* 0x0003100001187983 */ /* 0x000ea40000300800 */
[----:B------:R-:W2:Y:S02]  /*9a680*/  LDL.LU R25, [R1+0x314] ;  /* 0x0003140001197983 */ /* 0x000ea40000300800 */
[----:B------:R-:W2:Y:S01]  /*9a690*/  LDL.LU R26, [R1+0x318] ;  /* 0x00031800011a7983 */ /* 0x000ea20000300800 */
[----:B------:R-:W2:Y:S04]  /*9a6a0*/  LDL.LU R27, [R1+0x31c] ;  /* 0x00031c00011b7983 */ /* 0x000ea80000300800 */
[----:B0-----:R-:W2:Y:S04]  /*9a6b0*/  LDL.64 R12, [R1+0x160] ;  /* 0x00016000010c7983 */ /* 0x001ea80000100a00 */
[----:B--2---:R0:W-:Y:S04]  /*9a6c0*/  STL.64 [R1+0x2c18], R12 ;  /* 0x002c180c01007387 */ /* 0x0041e80000100a00 */
[----:B0-----:R-:W2:Y:S04]  /*9a6d0*/  LDL.64 R12, [R1+0x170] ;  /* 0x00017000010c7983 */ /* 0x001ea80000100a00 */
[----:B--2---:R-:W-:Y:S01]  /*9a6e0*/  STL.64 [R1+0x2c30], R12 ;  /* 0x002c300c01007387 */ /* 0x004fe20000100a00 */
[----:B------:R4:W-:Y:S02]  /*9a6f0*/  STL.64 [R1+0x2bf8], R26 ;  /* 0x002bf81a01007387 */ /* 0x0009e40000100a00 */
[----:B------:R0:W-:Y:S02]  /*9a700*/  STL.64 [R1+0x2bf0], R24 ;  /* 0x002bf01801007387 */ /* 0x0001e40000100a00 */
[----:B----4-:R-:W-:Y:S01]  /*9a710*/  IMAD.MOV.U32 R26, RZ, RZ, R0 ;  /* 0x000000ffff1a7224 */ /* 0x010fe200078e0000 */
[----:B0-----:R-:W2:Y:S01]  /*9a720*/  LDL.LU R24, [R1+0x320] ;  /* 0x0003200001187983 */ /* 0x001ea20000300800 */
[----:B------:R-:W2:Y:S02]  /*9a730*/  LDL.LU R25, [R1+0x324] ;  /* 0x0003240001197983 */ /* 0x000ea40000300800 */
[----:B------:R-:W4:Y:S02]  /*9a740*/  LDL.LU R0, [R1+0x2cac] ;  /* 0x002cac0001007983 */ /* 0x000f240000300800 */
[----:B---3--:R-:W-:-:S02]  /*9a750*/  IMAD.MOV.U32 R27, RZ, RZ, R29 ;  /* 0x000000ffff1b7224 */ /* 0x008fc400078e001d */
[----:B------:R-:W3:Y:S01]  /*9a760*/  LDL.LU R29, [R1+0x2ca8] ;  /* 0x002ca800011d7983 */ /* 0x000ee20000300800 */
[----:B------:R-:W2:Y:S03]  /*9a770*/  LDL.64 R12, [R1+0x180] ;  /* 0x00018000010c7983 */ /* 0x000ea60000100a00 */
[----:B--2---:R0:W-:Y:S04]  /*9a780*/  STL.64 [R1+0x2c48], R12 ;  /* 0x002c480c01007387 */ /* 0x0041e80000100a00 */
[----:B0-----:R-:W2:Y:S04]  /*9a790*/  LDL.64 R12, [R1+0x190] ;  /* 0x00019000010c7983 */ /* 0x001ea80000100a00 */
[----:B--2---:R-:W-:Y:S01]  /*9a7a0*/  STL.64 [R1+0x2c60], R12 ;  /* 0x002c600c01007387 */ /* 0x004fe20000100a00 */
[----:B------:R-:W-:Y:S02]  /*9a7b0*/  STL.64 [R1+0x2c10], R26 ;  /* 0x002c101a01007387 */ /* 0x000fe40000100a00 */
[----:B------:R0:W-:Y:S02]  /*9a7c0*/  STL.64 [R1+0x2c08], R24 ;  /* 0x002c081801007387 */ /* 0x0001e40000100a00 */
        /* <DEDUP_REMOVED lines=16> */
[----:B------:R0:W-:Y:S02]  /*9a8d0*/  STL.64 [R1+0x2c68], R8 ;  /* 0x002c680801007387 */ /* 0x0001e40000100a00 */
        /* <DEDUP_REMOVED lines=8> */
[----:B------:R-:W2:Y:S01]  /*9a960*/  LDL.LU R15, [R1+0x38c] ;  /* 0x00038c00010f7983 */ /* 0x000ea20000300800 */
[----:B------:R-:W-:Y:S01]  /*9a970*/  STL.64 [R1+0x2c28], R26 ;  /* 0x002c281a01007387 */ /* 0x000fe20000100a00 */
[----:B------:R0:W-:Y:S03]  /*9a980*/  STL.64 [R1+0x2c20], R24 ;  /* 0x002c201801007387 */ /* 0x0001e60000100a00 */
[----:B0-----:R-:W2:Y:S01]  /*9a990*/  LDL.LU R24, [R1+0x340] ;  /* 0x0003400001187983 */ /* 0x001ea20000300800 */
[----:B------:R-:W2:Y:S02]  /*9a9a0*/  LDL.LU R25, [R1+0x344] ;  /* 0x0003440001197983 */ /* 0x000ea40000300800 */
[----:B---3--:R-:W-:-:S02]  /*9a9b0*/  IMAD.MOV.U32 R26, RZ, RZ, R29 ;  /* 0x000000ffff1a7224 */ /* 0x008fc400078e001d */
[----:B----4-:R-:W-:Y:S01]  /*9a9c0*/  IMAD.MOV.U32 R27, RZ, RZ, R0 ;  /* 0x000000ffff1b7224 */ /* 0x010fe200078e0000 */
[----:B------:R-:W3:Y:S01]  /*9a9d0*/  LDL.LU R29, [R1+0x2ca4] ;  /* 0x002ca400011d7983 */ /* 0x000ee20000300800 */
[----:B------:R-:W4:Y:S03]  /*9a9e0*/  LDL.LU R0, [R1+0x2ca0] ;  /* 0x002ca00001007983 */ /* 0x000f260000300800 */
[----:B------:R-:W-:Y:S04]  /*9a9f0*/  STL.64 [R1+0x2c40], R26 ;  /* 0x002c401a01007387 */ /* 0x000fe80000100a00 */
[----:B--2---:R0:W-:Y:S04]  /*9aa00*/  STL.64 [R1+0x2c38], R24 ;  /* 0x002c381801007387 */ /* 0x0041e80000100a00 */
[----:B0-----:R-:W2:Y:S01]  /*9aa10*/  LDL.LU R24, [R1+0x350] ;  /* 0x0003500001187983 */ /* 0x001ea20000300800 */
[----:B------:R-:W2:Y:S02]  /*9aa20*/  LDL.LU R25, [R1+0x354] ;  /* 0x0003540001197983 */ /* 0x000ea40000300800 */
[----:B------:R-:W2:Y:S02]  /*9aa30*/  LDL.LU R26, [R1+0x358] ;  /* 0x00035800011a7983 */ /* 0x000ea40000300800 */
[----:B------:R-:W2:Y:S02]  /*9aa40*/  LDL.LU R27, [R1+0x35c] ;  /* 0x00035c00011b7983 */ /* 0x000ea40000300800 */
[----:B--2---:R-:W-:Y:S01]  /*9aa50*/  STL.64 [R1+0x2c58], R26 ;  /* 0x002c581a01007387 */ /* 0x004fe20000100a00 */
[----:B------:R4:W-:Y:S02]  /*9aa60*/  STL.64 [R1+0x2c50], R24 ;  /* 0x002c501801007387 */ /* 0x0009e40000100a00 */
[----:B----4-:R-:W-:-:S02]  /*9aa70*/  IMAD.MOV.U32 R24, RZ, RZ, R0 ;  /* 0x000000ffff187224 */ /* 0x010fc400078e0000 */
[----:B---3--:R-:W-:Y:S01]  /*9aa80*/  IMAD.MOV.U32 R25, RZ, RZ, R29 ;  /* 0x000000ffff197224 */ /* 0x008fe200078e001d */
[----:B------:R-:W2:Y:S01]  /*9aa90*/  LDL.LU R0, [R1+0x2c9c] ;  /* 0x002c9c0001007983 */ /* 0x000ea20000300800 */
[----:B------:R-:W3:Y:S02]  /*9aaa0*/  LDL.LU R29, [R1+0x2c98] ;  /* 0x002c9800011d7983 */ /* 0x000ee40000300800 */
[----:B------:R-:W4:Y:S02]  /*9aab0*/  LDL.LU R26, [R1+0x368] ;  /* 0x00036800011a7983 */ /* 0x000f240000300800 */
[----:B------:R-:W4:Y:S01]  /*9aac0*/  LDL.LU R27, [R1+0x36c] ;  /* 0x00036c00011b7983 */ /* 0x000f220000300800 */
[----:B------:R0:W-:Y:S01]  /*9aad0*/  STL [R1+0x2b90], R4 ;  /* 0x002b900401007387 */ /* 0x0001e20000100800 */
[----:B------:R1:W-:Y:S03]  /*9aae0*/  STL [R1+0x2b8c], R5 ;  /* 0x002b8c0501007387 */ /* 0x0003e60000100800 */
[----:B0-----:R-:W4:Y:S01]  /*9aaf0*/  LDL.LU R4, [R1+0x3a0] ;  /* 0x0003a00001047983 */ /* 0x001f220000300800 */
[----:B-1----:R-:W4:Y:S02]  /*9ab00*/  LDL.LU R5, [R1+0x3a4] ;  /* 0x0003a40001057983 */ /* 0x002f240000300800 */
[----:B--2---:R-:W-:-:S02]  /*9ab10*/  IMAD.MOV.U32 R7, RZ, RZ, R0 ;  /* 0x000000ffff077224 */ /* 0x004fc400078e0000 */
[----:B---3--:R-:W-:-:S07]  /*9ab20*/  IMAD.MOV.U32 R6, RZ, RZ, R29 ;  /* 0x000000ffff067224 */ /* 0x008fce00078e001d */
[C---:B----4-:R-:W-:Y:S11]  /*9ab30*/  HMMA.16816.F32.BF16 R4, R20.reuse, R16, R4 ;  /* 0x000000101404723c */ /* 0x050ff60000041804 */
        /* <DEDUP_REMOVED lines=8> */
[----:B------:R-:W-:Y:S01]  /*9abc0*/  STL [R1+0x2b94], R7 ;  /* 0x002b940701007387 */ /* 0x000fe20000100800 */
        /* <DEDUP_REMOVED lines=20> */
[----:B------:R0:W-:Y:S01]  /*9ad10*/  STL.64 [R1+0x750], R8 ;  /* 0x0007500801007387 */ /* 0x0001e20000100a00 */
[----:B------:R-:W-:Y:S02]  /*9ad20*/  STL.64 [R1+0x758], R10 ;  /* 0x0007580a01007387 */ /* 0x000fe40000100a00 */
        /* <DEDUP_REMOVED lines=92> */
[----:B0-----:R-:W3:Y:S01]  /*9b2f0*/  LDL.LU R12, [R1+0x410] ;  /* 0x00041000010c7983 */ /* 0x001ee20000300800 */
[----:B------:R-:W3:Y:S02]  /*9b300*/  LDL.LU R13, [R1+0x414] ;  /* 0x00041400010d7983 */ /* 0x000ee40000300800 */
[----:B------:R-:W2:Y:S02]  /*9b310*/  LDL.LU R14, [R1+0x418] ;  /* 0x00041800010e7983 */ /* 0x000ea40000300800 */
[----:B------:R-:W2:Y:S02]  /*9b320*/  LDL.LU R15, [R1+0x41c] ;  /* 0x00041c00010f7983 */ /* 0x000ea40000300800 */
[----:B------:R-:W-:-:S02]  /*9b330*/  IMAD.MOV.U32 R24, RZ, RZ, R9 ;  /* 0x000000ffff187224 */ /* 0x000fc400078e0009 */
[----:B------:R-:W-:Y:S01]  /*9b340*/  IMAD.MOV.U32 R25, RZ, RZ, R3 ;  /* 0x000000ffff197224 */ /* 0x000fe200078e0003 */
[----:B------:R-:W4:Y:S01]  /*9b350*/  LDL.LU R9, [R1+0x2b84] ;  /* 0x002b840001097983 */ /* 0x000f220000300800 */
[----:B------:R-:W4:Y:S03]  /*9b360*/  LDL.LU R3, [R1+0x2b80] ;  /* 0x002b800001037983 */ /* 0x000f260000300800 */
[----:B------:R0:W-:Y:S02]  /*9b370*/  STL.64 [R1+0x2ae0], R24 ;  /* 0x002ae01801007387 */ /* 0x0001e40000100a00 */
[----:B0-----:R-:W-:Y:S02]  /*9b380*/  IMAD.MOV.U32 R24, RZ, RZ, R19 ;  /* 0x000000ffff187224 */ /* 0x001fe400078e0013 */
[----:B------:R-:W-:Y:S01]  /*9b390*/  IMAD.MOV.U32 R25, RZ, RZ, R18 ;  /* 0x000000ffff197224 */ /* 0x000fe200078e0012 */
[----:B--2---:R-:W-:Y:S01]  /*9b3a0*/  STL.64 [R1+0x2a70], R14 ;  /* 0x002a700e01007387 */ /* 0x004fe20000100a00 */
[----:B---3--:R0:W-:Y:S02]  /*9b3b0*/  STL.64 [R1+0x2a68], R12 ;  /* 0x002a680c01007387 */ /* 0x0081e40000100a00 */
[----:B0-----:R-:W-:-:S02]  /*9b3c0*/  IMAD.MOV.U32 R12, RZ, RZ, R10 ;  /* 0x000000ffff0c7224 */ /* 0x001fc400078e000a */
[----:B------:R-:W-:Y:S01]  /*9b3d0*/  IMAD.MOV.U32 R13, RZ, RZ, R11 ;  /* 0x000000ffff0d7224 */ /* 0x000fe200078e000b */
[----:B------:R-:W2:Y:S01]  /*9b3e0*/  LDL.LU R10, [R1+0x2b7c] ;  /* 0x002b7c00010a7983 */ /* 0x000ea20000300800 */
[----:B------:R-:W2:Y:S03]  /*9b3f0*/  LDL.LU R11, [R1+0x2b78] ;  /* 0x002b7800010b7983 */ /* 0x000ea60000300800 */
[----:B------:R0:W-:Y:S02]  /*9b400*/  STL.64 [R1+0x2a88], R12 ;  /* 0x002a880c01007387 */ /* 0x0001e40000100a00 */
[----:B0-----:R-:W-:Y:S02]  /*9b410*/  IMAD.MOV.U32 R12, RZ, RZ, R2 ;  /* 0x000000ffff0c7224 */ /* 0x001fe400078e0002 */
        /* <DEDUP_REMOVED lines=22> */
[----:B------:R-:W-:Y:S01]  /*9b580*/  IMAD.MOV.U32 R24, RZ, RZ, R5 ;  /* 0x000000ffff187224 */ /* 0x000fe200078e0005 */
[----:B------:R-:W4:Y:S01]  /*9b590*/  LDL.LU R4, [R1+0x2d0] ;  /* 0x0002d00001047983 */ /* 0x000f220000300800 */
[----:B------:R-:W4:Y:S02]  /*9b5a0*/  LDL.LU R5, [R1+0x2d4] ;  /* 0x0002d40001057983 */ /* 0x000f240000300800 */
[----:B------:R-:W4:Y:S02]  /*9b5b0*/  LDL.LU R6, [R1+0x2d8] ;  /* 0x0002d80001067983 */ /* 0x000f240000300800 */
[----:B------:R-:W4:Y:S01]  /*9b5c0*/  LDL.LU R7, [R1+0x2dc] ;  /* 0x0002dc0001077983 */ /* 0x000f220000300800 */
[----:B--2---:R-:W-:Y:S01]  /*9b5d0*/  STL.64 [R1+0x2ad8], R14 ;  /* 0x002ad80e01007387 */ /* 0x004fe20000100a00 */
        /* <DEDUP_REMOVED lines=21> */
[----:B----4-:R-:W-:Y:S01]  /*9b730*/  HMMA.16816.F32.BF16 R4, R20, R8, R4 ;  /* 0x000000081404723c */ /* 0x010fe20000041804 */
        /* <DEDUP_REMOVED lines=15> */
[----:B------:R-:W2:Y:S02]  /*9b830*/  LDL.LU.64 R4, [R1+0x2b60] ;  /* 0x002b600001047983 */ /* 0x000ea40000300a00 */
[----:B------:R0:W-:Y:S02]  /*9b840*/  STL.64 [R1+0x2a80], R10 ;  /* 0x002a800a01007387 */ /* 0x0001e40000100a00 */
[----:B------:R1:W-:Y:S02]  /*9b850*/  STL.64 [R1+0x2a78], R8 ;  /* 0x002a780801007387 */ /* 0x0003e40000100a00 */
[----:B0-----:R-:W-:Y:S01]  /*9b860*/  IMAD.MOV.U32 R10, RZ, RZ, R28 ;  /* 0x000000ffff0a7224 */ /* 0x001fe200078e001c */
[----:B-1----:R-:W4:Y:S01]  /*9b870*/  LDL.LU R8, [R1+0x420] ;  /* 0x0004200001087983 */ /* 0x002f220000300800 */
[----:B------:R-:W4:Y:S02]  /*9b880*/  LDL.LU R9, [R1+0x424] ;  /* 0x0004240001097983 */ /* 0x000f240000300800 */
[----:B------:R-:W4:Y:S02]  /*9b890*/  LDL.LU R28, [R1+0x2b5c] ;  /* 0x002b5c00011c7983 */ /* 0x000f240000300800 */
[----:B---3--:R-:W-:-:S02]  /*9b8a0*/  IMAD.MOV.U32 R11, RZ, RZ, R2 ;  /* 0x000000ffff0b7224 */ /* 0x008fc400078e0002 */
[----:B------:R-:W3:Y:S01]  /*9b8b0*/  LDL.LU R2, [R1+0x2b58] ;  /* 0x002b580001027983 */ /* 0x000ee20000300800 */
[----:B--2---:R-:W-:Y:S03]  /*9b8c0*/  HMMA.16816.F32.BF16 R20, R20, R4, R16 ;  /* 0x000000041414723c */ /* 0x004fe60000041810 */
[----:B------:R-:W2:Y:S01]  /*9b8d0*/  LDL.LU.64 R18, [R1+0x2b50] ;  /* 0x002b500001127983 */ /* 0x000ea20000300a00 */
[----:B------:R-:W2:Y:S11]  /*9b8e0*/  LDL.LU.64 R16, [R1+0x2b48] ;  /* 0x002b480001107983 */ /* 0x000eb60000300a00 */
[----:B------:R-:W-:Y:S08]  /*9b8f0*/  @!UPT UIADD3 URZ, URZ, URZ, URZ ;  /* 0x0000003f3f3ff290 */ /* 0x000ff0000fffe03f */
[----:B------:R0:W-:Y:S01]  /*9b900*/  STL.64 [R1+0x6a0], R20 ;  /* 0x0006a01401007387 */ /* 0x0001e20000100a00 */
[----:B------:R-:W-:Y:S02]  /*9b910*/  STL.64 [R1+0x6a8], R22 ;  /* 0x0006a81601007387 */ /* 0x000fe40000100a00 */
[----:B0-----:R-:W-:Y:S02]  /*9b920*/  IMAD.MOV.U32 R20, RZ, RZ, R0 ;  /* 0x000000ffff147224 */ /* 0x001fe400078e0000 */
[----:B------:R-:W3:Y:S01]  /*9b930*/  LDL.LU R0, [R1+0x2b40] ;  /* 0x002b400001007983 */ /* 0x000ee20000300800 */
        /* <DEDUP_REMOVED lines=19> */
[----:B------:R-:W-:Y:S02]  /*9ba70*/  STL.64 [R1+0x678], R26 ;  /* 0x0006781a01007387 */ /* 0x000fe40000100a00 */
[----:B------:R-:W0:Y:S02]  /*9ba80*/  LDSM.16.MT88.4 R24, [R3+0x18300] ;  /* 0x018300000318783b */ /* 0x000e240000004200 */
[----:B0-----:R0:W-:Y:S02]  /*9ba90*/  STL.64 [R1+0xb0], R24 ;  /* 0x0000b01801007387 */ /* 0x0011e40000100a00 */
[----:B------:R2:W-:Y:S02]  /*9baa0*/  STL.64 [R1+0xb8], R26 ;  /* 0x0000b81a01007387 */ /* 0x0005e40000100a00 */
        /* <DEDUP_REMOVED lines=29> */
[C---:B--2---:R-:W-:Y:S01]  /*9bc80*/  HMMA.16816.F32.BF16 R12, R16.reuse, R12, R24 ;  /* 0x0000000c100c723c */ /* 0x044fe20000041818 */
[----:B------:R-:W2:Y:S11]  /*9bc90*/  LDL.LU R27, [R1+0x2a90] ;  /* 0x002a9000011b7983 */ /* 0x000eb60000300800 */
[----:B------:R-:W-:Y:S11]  /*9bca0*/  @!UPT UIADD3 URZ, URZ, URZ, URZ ;  /* 0x0000003f3f3ff290 */ /* 0x000ff6000fffe03f */
[----:B------:R-:W-:Y:S01]  /*9bcb0*/  STL.64 [R1+0x620], R12 ;  /* 0x0006200c01007387 */ /* 0x000fe20000100a00 */
[----:B------:R-:W-:Y:S02]  /*9bcc0*/  STL.64 [R1+0x628], R14 ;  /* 0x0006280e01007387 */ /* 0x000fe40000100a00 */
[----:B------:R-:W0:Y:S02]  /*9bcd0*/  LDSM.16.MT88.4 R12, [R3+0x1c000] ;  /* 0x01c00000030c783b */ /* 0x000e240000004200 */
[----:B0-----:R-:W-:Y:S02]  /*9bce0*/  STL.64 [R1+0x110], R12 ;  /* 0x0001100c01007387 */ /* 0x001fe40000100a00 */
[----:B------:R-:W-:Y:S02]  /*9bcf0*/  STL.64 [R1+0x118], R14 ;  /* 0x0001180e01007387 */ /* 0x000fe40000100a00 */
[----:B------:R-:W0:Y:S02]  /*9bd00*/  LDSM.16.MT88.4 R12, [R3+0x1c080] ;  /* 0x01c08000030c783b */ /* 0x000e240000004200 */
[----:B0-----:R-:W-:Y:S02]  /*9bd10*/  STL.64 [R1+0x100], R12 ;  /* 0x0001000c01007387 */ /* 0x001fe40000100a00 */
[----:B------:R-:W-:Y:S02]  /*9bd20*/  STL.64 [R1+0x108], R14 ;  /* 0x0001080e01007387 */ /* 0x000fe40000100a00 */
[----:B------:R-:W0:Y:S02]  /*9bd30*/  LDSM.16.MT88.4 R12, [R3+0x1c100] ;  /* 0x01c10000030c783b */ /* 0x000e240000004200 */
[----:B0-----:R-:W-:Y:S02]  /*9bd40*/  STL.64 [R1+0xf0], R12 ;  /* 0x0000f00c01007387 */ /* 0x001fe40000100a00 */
[----:B------:R-:W-:Y:S02]  /*9bd50*/  STL.64 [R1+0xf8], R14 ;  /* 0x0000f80e01007387 */ /* 0x000fe40000100a00 */
[----:B--2---:R-:W0:Y:S04]  /*9bd60*/  LDSM.16.MT88.4 R12, [R27+0x18300] ;  /* 0x018300001b0c783b */ /* 0x004e280000004200 */
[----:B0-----:R0:W-:Y:S01]  /*9bd70*/  STL.64 [R1], R12 ;  /* 0x0000000c01007387 */ /* 0x0011e20000100a00 */
[----:B------:R4:W-:Y:S03]  /*9bd80*/  STL.64 [R1+0x8], R14 ;  /* 0x0000080e01007387 */ /* 0x0009e60000100a00 */
[----:B0-----:R-:W4:Y:S02]  /*9bd90*/  LDL.LU.64 R12, [R1+0x2a88] ;  /* 0x002a8800010c7983 */ /* 0x001f240000300a00 */
[----:B----4-:R-:W-:Y:S02]  /*9bda0*/  HMMA.16816.F32.BF16 R12, R16, R12, R8 ;  /* 0x0000000c100c723c */ /* 0x010fe40000041808 */
[----:B------:R-:W2:Y:S01]  /*9bdb0*/  LDL.LU.64 R10, [R1+0x2a80] ;  /* 0x002a8000010a7983 */ /* 0x000ea20000300a00 */
[----:B------:R-:W4:Y:S11]  /*9bdc0*/  LDL.LU.64 R8, [R1+0x2a78] ;  /* 0x002a780001087983 */ /* 0x000f360000300a00 */
[----:B------:R-:W-:Y:S09]  /*9bdd0*/  @!UPT UIADD3 URZ, URZ, URZ, URZ ;  /* 0x0000003f3f3ff290 */ /* 0x000ff2000fffe03f */
        /* <DEDUP_REMOVED lines=22> */
[----:B------:R0:W-:Y:S02]  /*9bf40*/  STL.64 [R1+0x78], R14 ;  /* 0x0000780e01007387 */ /* 0x0001e40000100a00 */
[----:B0-----:R-:W2:Y:S01]  /*9bf50*/  LDL.LU.64 R14, [R1+0x2a70] ;  /* 0x002a7000010e7983 */ /* 0x001ea20000300a00 */
[----:B------:R-:W2:Y:S02]  /*9bf60*/  LDL.LU.64 R12, [R1+0x2a68] ;  /* 0x002a6800010c7983 */ /* 0x000ea40000300a00 */
[----:B------:R-:W-:-:S07]  /*9bf70*/  IMAD.MOV.U32 R21, RZ, RZ, R29 ;  /* 0x000000ffff157224 */ /* 0x000fce00078e001d */
[----:B--2---:R-:W-:Y:S01]  /*9bf80*/  HMMA.16816.F32.BF16 R16, R16, R20, R12 ;  /* 0x000000141010723c */ /* 0x004fe2000004180c */
[----:B------:R-:W2:Y:S01]  /*9bf90*/  LDL.LU.64 R14, [R1+0x2a60] ;  /* 0x002a6000010e7983 */ /* 0x000ea20000300a00 */
[----:B------:R-:W3:Y:S03]  /*9bfa0*/  LDL.LU.64 R12, [R1+0x2a58] ;  /* 0x002a5800010c7983 */ /* 0x000ee60000300a00 */
[----:B------:R-:W0:Y:S11]  /*9bfb0*/  LDSM.16.MT88.4 R20, [R27+0x1c080] ;  /* 0x01c080001b14783b */ /* 0x000e360000004200 */
[----:B------:R-:W-:Y:S07]  /*9bfc0*/  @!UPT UIADD3 URZ, URZ, URZ, URZ ;  /* 0x0000003f3f3ff290 */ /* 0x000fee000fffe03f */
[----:B------:R-:W-:Y:S01]  /*9bfd0*/  STL.64 [R1+0x600], R16 ;  /* 0x0006001001007387 */ /* 0x000fe20000100a00 */
[----:B------:R-:W-:Y:S02]  /*9bfe0*/  STL.64 [R1+0x608], R18 ;  /* 0x0006081201007387 */ /* 0x000fe40000100a00 */
[----:B------:R-:W1:Y:S01]  /*9bff0*/  LDSM.16.MT88.4 R16, [R27+0x1c100] ;  /* 0x01c100001b10783b */ /* 0x000e620000004200 */
[----:B0-----:R-:W-:Y:S03]  /*9c000*/  STL.64 [R1+0x60], R20 ;  /* 0x0000601401007387 */ /* 0x001fe60000100a00 */
[----:B------:R-:W-:Y:S02]  /*9c010*/  STL.64 [R1+0x68], R22 ;  /* 0x0000681601007387 */ /* 0x000fe40000100a00 */
[----:B------:R-:W0:Y:S01]  /*9c020*/  LDSM.16.MT88.4 R20, [R27+0x1c180] ;  /* 0x01c180001b14783b */ /* 0x000e220000004200 */
[----:B-1----:R-:W-:Y:S03]  /*9c030*/  STL.64 [R1+0x50], R16 ;  /* 0x0000501001007387 */ /* 0x002fe60000100a00 */
[----:B------:R-:W-:Y:S02]  /*9c040*/  STL.64 [R1+0x58], R18 ;  /* 0x0000581201007387 */ /* 0x000fe40000100a00 */
[----:B------:R-:W1:Y:S01]  /*9c050*/  LDSM.16.MT88.4 R16, [R27+0x1c200] ;  /* 0x01c200001b10783b */ /* 0x000e620000004200 */
[----:B0-----:R-:W-:Y:S03]  /*9c060*/  STL.64 [R1+0x40], R20 ;  /* 0x0000401401007387 */ /* 0x001fe60000100a00 */
[----:B------:R-:W-:Y:S02]  /*9c070*/  STL.64 [R1+0x48], R22 ;  /* 0x0000481601007387 */ /* 0x000fe40000100a00 */
[----:B------:R-:W0:Y:S01]  /*9c080*/  LDSM.16.MT88.4 R20, [R27+0x1c280] ;  /* 0x01c280001b14783b */ /* 0x000e220000004200 */
[----:B-1----:R-:W-:Y:S03]  /*9c090*/  STL.64 [R1+0x30], R16 ;  /* 0x0000301001007387 */ /* 0x002fe60000100a00 */
[----:B------:R-:W-:Y:S01]  /*9c0a0*/  STL.64 [R1+0x38], R18 ;  /* 0x0000381201007387 */ /* 0x000fe20000100a00 */
[----:B------:R-:W1:Y:S01]  /*9c0b0*/  S2R R29, SR_TID.X ;  /* 0x00000000001d7919 */ /* 0x000e620000002100 */
[----:B------:R-:W-:Y:S03]  /*9c0c0*/  LDSM.16.MT88.4 R16, [R27+0x1c300] ;  /* 0x01c300001b10783b */ /* 0x000fe60000004200 */
[----:B0-----:R-:W-:Y:S01]  /*9c0d0*/  STL.64 [R1+0x10], R20 ;  /* 0x0000101401007387 */ /* 0x001fe20000100a00 */
[----:B------:R-:W-:Y:S02]  /*9c0e0*/  STL.64 [R1+0x18], R22 ;  /* 0x0000181601007387 */ /* 0x000fe40000100a00 */
[----:B------:R-:W0:Y:S02]  /*9c0f0*/  LDSM.16.MT88.4 R20, [R27+0x18380] ;  /* 0x018380001b14783b */ /* 0x000e240000004200 */
[----:B------:R-:W0:Y:S04]  /*9c100*/  LDSM.16.MT88.4 R24, [R27+0x1c380] ;  /* 0x01c380001b18783b */ /* 0x000e280000004200 */
[----:B--2---:R-:W-:Y:S01]  /*9c110*/  STL.64 [R1+0x4330], R14 ;  /* 0x0043300e01007387 */ /* 0x004fe20000100a00 */
[----:B---3--:R-:W-:Y:S02]  /*9c120*/  STL.64 [R1+0x4328], R12 ;  /* 0x0043280c01007387 */ /* 0x008fe40000100a00 */
[----:B------:R-:W-:Y:S02]  /*9c130*/  STL.64 [R1+0x4320], R6 ;  /* 0x0043200601007387 */ /* 0x000fe40000100a00 */
[----:B------:R2:W-:Y:S02]  /*9c140*/  STL.64 [R1+0x4318], R4 ;  /* 0x0043180401007387 */ /* 0x0005e40000100a00 */
[----:B--2---:R-:W2:Y:S01]  /*9c150*/  LDL.LU R4, [R1+0x3d0] ;  /* 0x0003d00001047983 */ /* 0x004ea20000300800 */
[----:B------:R-:W2:Y:S02]  /*9c160*/  LDL.LU R5, [R1+0x3d4] ;  /* 0x0003d40001057983 */ /* 0x000ea40000300800 */
[----:B------:R-:W3:Y:S02]  /*9c170*/  LDL.LU R6, [R1+0x3d8] ;  /* 0x0003d80001067983 */ /* 0x000ee40000300800 */
[----:B------:R-:W3:Y:S02]  /*9c180*/  LDL.LU R7, [R1+0x3dc] ;  /* 0x0003dc0001077983 */ /* 0x000ee40000300800 */
[----:B---3--:R-:W-:Y:S01]  /*9c190*/  STL.64 [R1+0x4340], R6 ;  /* 0x0043400601007387 */ /* 0x008fe20000100a00 */
[----:B--2---:R2:W-:Y:S02]  /*9c1a0*/  STL.64 [R1+0x4338], R4 ;  /* 0x0043380401007387 */ /* 0x0045e40000100a00 */
[----:B------:R-:W3:Y:S02]  /*9c1b0*/  LDL R12, [R1+0x120] ;  /* 0x00012000010c7983 */ /* 0x000ee40000100800 */
[----:B------:R-:W3:Y:S02]  /*9c1c0*/  LDL R13, [R1+0x124] ;  /* 0x00012400010d7983 */ /* 0x000ee40000100800 */
[----:B---3--:R3:W-:Y:S01]  /*9c1d0*/  STL.64 [R1+0x4348], R12 ;  /* 0x0043480c01007387 */ /* 0x0087e20000100a00 */
[----:B--2---:R-:W2:Y:S02]  /*9c1e0*/  LDL.LU R4, [R1+0x3e0] ;  /* 0x0003e00001047983 */ /* 0x004ea40000300800 */
[----:B------:R-:W2:Y:S02]  /*9c1f0*/  LDL.LU R5, [R1+0x3e4] ;  /* 0x0003e40001057983 */ /* 0x000ea40000300800 */
[----:B------:R-:W2:Y:S01]  /*9c200*/  LDL.LU R6, [R1+0x3e8] ;  /* 0x0003e80001067983 */ /* 0x000ea20000300800 */
[----:B------:R-:W2:Y:S01]  /*9c210*/  LDL.LU R7, [R1+0x3ec] ;  /* 0x0003ec0001077983 */ /* 0x000ea20000300800 */
[----:B-1----:R-:W-:-:S03]  /*9c220*/  LOP3.LUT R29, R29, 0xff, RZ, 0xc0, !PT ;  /* 0x000000ff1d1d7812 */ /* 0x002fc600078ec0ff */
[----:B--2---:R-:W-:Y:S01]  /*9c230*/  STL.64 [R1+0x4358], R6 ;  /* 0x0043580601007387 */ /* 0x004fe20000100a00 */
[----:B------:R1:W-:Y:S02]  /*9c240*/  STL.64 [R1+0x4350], R4 ;  /* 0x0043500401007387 */ /* 0x0003e40000100a00 */
[----:B---3--:R-:W2:Y:S02]  /*9c250*/  LDL R12, [R1+0x130] ;  /* 0x00013000010c7983 */ /* 0x008ea40000100800 */
[----:B------:R-:W2:Y:S02]  /*9c260*/  LDL R13, [R1+0x134] ;  /* 0x00013400010d7983 */ /* 0x000ea40000100800 */
[----:B------:R-:W-:Y:S01]  /*9c270*/  IMAD.SHL.U32 R29, R29, 0x2, RZ ;  /* 0x000000021d1d7824 */ /* 0x000fe200078e00ff */
[----:B------:R-:W3:Y:S01]  /*9c280*/  LDL.LU R14, [R1+0x24] ;  /* 0x00002400010e7983 */ /* 0x000ee20000300800 */
[----:B------:R-:W3:Y:S04]  /*9c290*/  LDL.LU R15, [R1+0x28] ;  /* 0x00002800010f7983 */ /* 0x000ee80000300800 */
[----:B------:R-:W3:Y:S04]  /*9c2a0*/  LDL.LU R29, [R1+0x2c] ;  /* 0x00002c00011d7983 */ /* 0x000ee80000300800 */
[----:B--2---:R2:W-:Y:S01]  /*9c2b0*/  STL.64 [R1+0x4360], R12 ;  /* 0x0043600c01007387 */ /* 0x0045e20000100a00 */
[----:B-1----:R-:W2:Y:S02]  /*9c2c0*/  LDL.LU R4, [R1+0x3f0] ;  /* 0x0003f00001047983 */ /* 0x002ea40000300800 */
[----:B------:R-:W2:Y:S02]  /*9c2d0*/  LDL.LU R5, [R1+0x3f4] ;  /* 0x0003f40001057983 */ /* 0x000ea40000300800 */
[----:B------:R-:W2:Y:S01]  /*9c2e0*/  LDL.LU R6, [R1+0x3f8] ;  /* 0x0003f80001067983 */ /* 0x000ea20000300800 */
[----:B------:R-:W2:Y:S04]  /*9c2f0*/  LDL.LU R7, [R1+0x3fc] ;  /* 0x0003fc0001077983 */ /* 0x000ea80000300800 */
[----:B--2---:R-:W-:Y:S01]  /*9c300*/  STL.64 [R1+0x4370], R6 ;  /* 0x0043700601007387 */ /* 0x004fe20000100a00 */
[----:B------:R1:W-:Y:S02]  /*9c310*/  STL.64 [R1+0x4368], R4 ;  /* 0x0043680401007387 */ /* 0x0003e40000100a00 */
[----:B------:R-:W2:Y:S02]  /*9c320*/  LDL R12, [R1+0x140] ;  /* 0x00014000010c7983 */ /* 0x000ea40000100800 */
[----:B------:R-:W2:Y:S01]  /*9c330*/  LDL R13, [R1+0x144] ;  /* 0x00014400010d7983 */ /* 0x000ea20000100800 */
[----:B-1----:R-:W2:Y:S01]  /*9c340*/  LDL.LU R4, [R1+0x400] ;  /* 0x0004000001047983 */ /* 0x002ea20000300800 */
[----:B------:R-:W2:Y:S02]  /*9c350*/  LDL.LU R5, [R1+0x404] ;  /* 0x0004040001057983 */ /* 0x000ea40000300800 */
[----:B------:R-:W2:Y:S02]  /*9c360*/  LDL.LU R6, [R1+0x408] ;  /* 0x0004080001067983 */ /* 0x000ea40000300800 */
[----:B------:R-:W2:Y:S01]  /*9c370*/  LDL.LU R7, [R1+0x40c] ;  /* 0x00040c0001077983 */ /* 0x000ea20000300800 */
[----:B------:R1:W-:Y:S04]  /*9c380*/  STL [R1+0x3fc4], R10 ;  /* 0x003fc40a01007387 */ /* 0x0003e80000100800 */
[----:B-1----:R-:W2:Y:S01]  /*9c390*/  LDL.LU R10, [R1+0x20] ;  /* 0x00002000010a7983 */ /* 0x002ea20000300800 */
[----:B------:R-:W-:Y:S02]  /*9c3a0*/  STL [R1+0x3fc0], R11 ;  /* 0x003fc00b01007387 */ /* 0x000fe40000100800 */
[----:B0-----:R-:W-:Y:S02]  /*9c3b0*/  STL.64 [R1+0x3f98], R22 ;  /* 0x003f981601007387 */ /* 0x001fe40000100a00 */
[----:B------:R0:W-:Y:S02]  /*9c3c0*/  STL.64 [R1+0x3f90], R20 ;  /* 0x003f901401007387 */ /* 0x0001e40000100a00 */
[----:B0-----:R-:W4:Y:S01]  /*9c3d0*/  LDL.LU R20, [R1+0x3c0] ;  /* 0x0003c00001147983 */ /* 0x001f220000300800 */
[----:B------:R-:W4:Y:S02]  /*9c3e0*/  LDL.LU R21, [R1+0x3c4] ;  /* 0x0003c40001157983 */ /* 0x000f240000300800 */
[----:B------:R-:W4:Y:S02]  /*9c3f0*/  LDL.LU R22, [R1+0x3c8] ;  /* 0x0003c80001167983 */ /* 0x000f240000300800 */
[----:B------:R-:W4:Y:S01]  /*9c400*/  LDL.LU R23, [R1+0x3cc] ;  /* 0x0003cc0001177983 */ /* 0x000f220000300800 */
[----:B------:R-:W-:Y:S01]  /*9c410*/  STL.64 [R1+0x2fd8], R18 ;  /* 0x002fd81201007387 */ /* 0x000fe20000100a00 */
[----:B------:R0:W-:Y:S03]  /*9c420*/  STL.64 [R1+0x2fd0], R16 ;  /* 0x002fd01001007387 */ /* 0x0001e60000100a00 */
[----:B0-----:R-:W2:Y:S01]  /*9c430*/  LDL.LU.64 R16, [R1+0x170] ;  /* 0x0001700001107983 */ /* 0x001ea20000300a00 */
[----:B------:R-:W2:Y:S03]  /*9c440*/  LDL.64 R18, [R1+0x178] ;  /* 0x0001780001127983 */ /* 0x000ea60000100a00 */
[----:B--2---:R-:W-:Y:S01]  /*9c450*/  STL [R1+0x3f0c], R18 ;  /* 0x003f0c1201007387 */ /* 0x004fe20000100800 */
[----:B------:R-:W-:Y:S02]  /*9c460*/  STL [R1+0x3f08], R19 ;  /* 0x003f081301007387 */ /* 0x000fe40000100800 */
[----:B------:R-:W-:Y:S02]  /*9c470*/  STL.64 [R1+0x42c8], R16 ;  /* 0x0042c81001007387 */ /* 0x000fe40000100a00 */
[----:B------:R-:W-:Y:S01]  /*9c480*/  STL [R1+0x2d88], R0 ;  /* 0x002d880001007387 */ /* 0x000fe20000100800 */
[----:B------:R-:W-:Y:S01]  /*9c490*/  STL.64 [R1+0x2d60], R26 ;  /* 0x002d601a01007387 */ /* 0x000fe20000100a00 */
[----:B------:R0:W-:Y:S03]  /*9c4a0*/  STL.64 [R1+0x2d58], R24 ;  /* 0x002d581801007387 */ /* 0x0001e60000100a00 */
[----:B0-----:R-:W2:Y:S01]  /*9c4b0*/  LDL.LU.64 R24, [R1+0x1d0] ;  /* 0x0001d00001187983 */ /* 0x001ea20000300a00 */
[----:B------:R-:W2:Y:S02]  /*9c4c0*/  LDL.64 R26, [R1+0x1d8] ;  /* 0x0001d800011a7983 */ /* 0x000ea40000100a00 */
[----:B------:R-:W-:-:S02]  /*9c4d0*/  IMAD.MOV.U32 R16, RZ, RZ, R10 ;  /* 0x000000ffff107224 */ /* 0x000fc400078e000a */
[----:B---3--:R-:W-:Y:S02]  /*9c4e0*/  IMAD.MOV.U32 R17, RZ, RZ, R14 ;  /* 0x000000ffff117224 */ /* 0x008fe400078e000e */
[----:B------:R-:W-:Y:S02]  /*9c4f0*/  IMAD.MOV.U32 R18, RZ, RZ, R15 ;  /* 0x000000ffff127224 */ /* 0x000fe400078e000f */
[----:B------:R-:W-:-:S07]  /*9c500*/  IMAD.MOV.U32 R19, RZ, RZ, R29 ;  /* 0x000000ffff137224 */ /* 0x000fce00078e001d */
[C---:B------:R-:W-:Y:S01]  /*9c510*/  HMMA.16816.F32.BF16 R12, R16.reuse, R12, R4 ;  /* 0x0000000c100c723c */ /* 0x040fe20000041804 */
        /* <DEDUP_REMOVED lines=8> */
[----:B------:R-:W-:Y:S02]  /*9c5a0*/  STL [R1+0x2a58], R2 ;  /* 0x002a580201007387 */ /* 0x000fe40000100800 */
[----:B------:R-:W3:Y:S01]  /*9c5b0*/  LDL.LU.64 R6, [R1+0x4370] ;  /* 0x0043700001067983 */ /* 0x000ee20000300a00 */
[----:B------:R-:W3:Y:S06]  /*9c5c0*/  LDL.LU.64 R4, [R1+0x4368] ;  /* 0x0043680001047983 */ /* 0x000eec0000300a00 */
        /* <DEDUP_REMOVED lines=22> */
[----:B------:R-:W-:Y:S01]  /*9c730*/  STL.64 [R1+0x5c0], R4 ;  /* 0x0005c00401007387 */ /* 0x000fe20000100a00 */
[----:B------:R0:W-:Y:S03]  /*9c740*/  STL.64 [R1+0x5c8], R6 ;  /* 0x0005c80601007387 */ /* 0x0001e60000100a00 */
[----:B0-----:R-:W3:Y:S01]  /*9c750*/  LDL.LU.64 R6, [R1+0x4320] ;  /* 0x0043200001067983 */ /* 0x001ee20000300a00 */
[----:B------:R-:W4:Y:S02]  /*9c760*/  LDL.LU.64 R4, [R1+0x4318] ;  /* 0x0043180001047983 */ /* 0x000f240000300a00 */
[----:B--2---:R-:W-:Y:S02]  /*9c770*/  STL.64 [R1+0x4230], R14 ;  /* 0x0042300e01007387 */ /* 0x004fe40000100a00 */
[----:B------:R0:W-:Y:S02]  /*9c780*/  STL.64 [R1+0x4228], R12 ;  /* 0x0042280c01007387 */ /* 0x0001e40000100a00 */
[----:B0-----:R-:W2:Y:S01]  /*9c790*/  LDL.LU.64 R12, [R1+0xb0] ;  /* 0x0000b000010c7983 */ /* 0x001ea20000300a00 */
[----:B------:R-:W2:Y:S02]  /*9c7a0*/  LDL.LU.64 R14, [R1+0xb8] ;  /* 0x0000b800010e7983 */ /* 0x000ea40000300a00 */
[----:B------:R0:W-:Y:S02]  /*9c7b0*/  STL.64 [R1+0x5b0], R20 ;  /* 0x0005b01401007387 */ /* 0x0001e40000100a00 */
[----:B------:R-:W-:Y:S01]  /*9c7c0*/  STL.64 [R1+0x5b8], R22 ;  /* 0x0005b81601007387 */ /* 0x000fe20000100a00 */
[----:B0-----:R-:W2:Y:S04]  /*9c7d0*/  LDL.64 R20, [R1+0x150] ;  /* 0x0001500001147983 */ /* 0x001ea80000100a00 */
        /* <DEDUP_REMOVED lines=9> */
[----:B0-----:R-:W2:Y:S11]  /*9c870*/  LDL.LU R8, [R1+0x1820] ;  /* 0x0018200001087983 */ /* 0x001eb60000300800 */
[----:B------:R-:W-:Y:S07]  /*9c880*/  @!UPT UIADD3 URZ, URZ, URZ, URZ ;  /* 0x0000003f3f3ff290 */ /* 0x000fee000fffe03f */
[----:B------:R0:W-:Y:S02]  /*9c890*/  STL.64 [R1+0x4b0], R16 ;  /* 0x0004b01001007387 */ /* 0x0001e40000100a00 */
[----:B------:R1:W-:Y:S02]  /*9c8a0*/  STL.64 [R1+0x4b8], R18 ;  /* 0x0004b81201007387 */ /* 0x0003e40000100a00 */
[----:B------:R-:W2:Y:S01]  /*9c8b0*/  LDL.LU R9, [R1+0x1824] ;  /* 0x0018240001097983 */ /* 0x000ea20000300800 */
[----:B------:R-:W4:Y:S01]  /*9c8c0*/  LDL.LU R10, [R1+0x1828] ;  /* 0x00182800010a7983 */ /* 0x000f220000300800 */
[----:B------:R-:W4:Y:S03]  /*9c8d0*/  LDL.LU R11, [R1+0x182c] ;  /* 0x00182c00010b7983 */ /* 0x000f260000300800 */
[----:B0-----:R-:W2:Y:S01]  /*9c8e0*/  LDL.LU R16, [R1+0x1850] ;  /* 0x0018500001107983 */ /* 0x001ea20000300800 */
[----:B------:R-:W2:Y:S02]  /*9c8f0*/  LDL.LU R17, [R1+0x1854] ;  /* 0x0018540001117983 */ /* 0x000ea40000300800 */
[----:B-1----:R-:W2:Y:S02]  /*9c900*/  LDL.LU R18, [R1+0x1858] ;  /* 0x0018580001127983 */ /* 0x002ea40000300800 */
[----:B------:R-:W2:Y:S02]  /*9c910*/  LDL.LU R19, [R1+0x185c] ;  /* 0x00185c0001137983 */ /* 0x000ea40000300800 */
[----:B--2---:R-:W-:Y:S01]  /*9c920*/  STL.64 [R1+0x42d8], R18 ;  /* 0x0042d81201007387 */ /* 0x004fe20000100a00 */
[----:B------:R0:W-:Y:S03]  /*9c930*/  STL.64 [R1+0x42d0], R16 ;  /* 0x0042d01001007387 */ /* 0x0001e60000100a00 */
[----:B0-----:R-:W2:Y:S04]  /*9c940*/  LDL.64 R16, [R1+0x1b0] ;  /* 0x0001b00001107983 */ /* 0x001ea80000100a00 */
[----:B--2---:R0:W-:Y:S04]  /*9c950*/  STL.64 [R1+0x42e8], R16 ;  /* 0x0042e81001007387 */ /* 0x0041e80000100a00 */
[----:B0-----:R-:W2:Y:S04]  /*9c960*/  LDL R16, [R1+0x1c0] ;  /* 0x0001c00001107983 */ /* 0x001ea80000100800 */
[----:B------:R-:W2:Y:S04]  /*9c970*/  LDL R17, [R1+0x1c4] ;  /* 0x0001c40001117983 */ /* 0x000ea80000100800 */
[----:B--2---:R0:W-:Y:S04]  /*9c980*/  STL.64 [R1+0x4300], R16 ;  /* 0x0043001001007387 */ /* 0x0041e80000100a00 */
[----:B0-----:R-:W2:Y:S01]  /*9c990*/  LDL.LU R16, [R1+0x1880] ;  /* 0x0018800001107983 */ /* 0x001ea20000300800 */
[----:B------:R-:W2:Y:S02]  /*9c9a0*/  LDL.LU R17, [R1+0x1884] ;  /* 0x0018840001117983 */ /* 0x000ea40000300800 */
[----:B------:R-:W2:Y:S02]  /*9c9b0*/  LDL.LU R18, [R1+0x1888] ;  /* 0x0018880001127983 */ /* 0x000ea40000300800 */
[----:B------:R-:W2:Y:S01]  /*9c9c0*/  LDL.LU R19, [R1+0x188c] ;  /* 0x00188c0001137983 */ /* 0x000ea20000300800 */
[----:B------:R-:W2:Y:S01]  /*9c9d0*/  LDL.64 R24, [R1+0x1e0] ;  /* 0x0001e00001187983 */ /* 0x000ea20000100a00 */
[----:B----4-:R-:W-:Y:S02]  /*9c9e0*/  STL.64 [R1+0x4290], R10 ;  /* 0x0042900a01007387 */ /* 0x010fe40000100a00 */
[----:B------:R0:W-:Y:S02]  /*9c9f0*/  STL.64 [R1+0x4288], R8 ;  /* 0x0042880801007387 */ /* 0x0001e40000100a00 */
[----:B0-----:R-:W4:Y:S04]  /*9ca00*/  LDL.64 R8, [R1+0x180] ;  /* 0x0001800001087983 */ /* 0x001f280000100a00 */
[----:B----4-:R0:W-:Y:S04]  /*9ca10*/  STL.64 [R1+0x42a8], R8 ;  /* 0x0042a80801007387 */ /* 0x0101e80000100a00 */
[----:B0-----:R-:W4:Y:S04]  /*9ca20*/  LDL.64 R8, [R1+0x190] ;  /* 0x0001900001087983 */ /* 0x001f280000100a00 */
[----:B----4-:R0:W-:Y:S04]  /*9ca30*/  STL.64 [R1+0x42c0], R8 ;  /* 0x0042c00801007387 */ /* 0x0101e80000100a00 */
[----:B0-----:R-:W4:Y:S04]  /*9ca40*/  LDL.64 R8, [R1+0x1a0] ;  /* 0x0001a00001087983 */ /* 0x001f280000100a00 */
        /* <DEDUP_REMOVED lines=32> */
[----:B------:R-:W3:Y:S02]  /*9cc50*/  LDL.LU R7, [R1+0x189c] ;  /* 0x00189c0001077983 */ /* 0x000ee40000300800 */
[C---:B---3--:R-:W-:Y:S11]  /*9cc60*/  HMMA.16816.F32.BF16 R4, R12.reuse, R24, R4 ;  /* 0x000000180c04723c */ /* 0x048ff60000041804 */
[----:B------:R-:W-:Y:S11]  /*9cc70*/  @!UPT UIADD3 URZ, URZ, URZ, URZ ;  /* 0x0000003f3f3ff290 */ /* 0x000ff6000fffe03f */
[----:B------:R-:W-:Y:S01]  /*9cc80*/  @!UPT UIADD3 URZ, URZ, URZ, URZ ;  /* 0x0000003f3f3ff290 */ /* 0x000fe2000fffe03f */
[----:B------:R-:W-:Y:S01]  /*9cc90*/  STL.64 [R1+0x4a0], R4 ;  /* 0x0004a00401007387 */ /* 0x000fe20000100a00 */
[----:B------:R0:W-:Y:S02]  /*9cca0*/  STL.64 [R1+0x4a8], R6 ;  /* 0x0004a80601007387 */ /* 0x0001e40000100a00 */
[----:B------:R-:W3:Y:S02]  /*9ccb0*/  LDL.LU.64 R26, [R1+0x4310] ;  /* 0x00431000011a7983 */ /* 0x000ee40000300a00 */
        /* <DEDUP_REMOVED lines=8> */
[----:B0-----:R-:W4:Y:S01]  /*9cd40*/  LDL.LU.64 R16, [R1+0x4300] ;  /* 0x0043000001107983 */ /* 0x001f220000300a00 */
[----:B---3--:R-:W-:Y:S02]  /*9cd50*/  STL.64 [R1+0x41d8], R26 ;  /* 0x0041d81a01007387 */ /* 0x008fe40000100a00 */
[----:B------:R0:W-:Y:S02]  /*9cd60*/  STL.64 [R1+0x41d0], R24 ;  /* 0x0041d01801007387 */ /* 0x0001e40000100a00 */
[----:B0-----:R-:W3:Y:S04]  /*9cd70*/  LDL R24, [R1+0x160] ;  /* 0x0001600001187983 */ /* 0x001ee80000100800 */
[----:B------:R-:W3:Y:S01]  /*9cd80*/  LDL R25, [R1+0x164] ;  /* 0x0001640001197983 */ /* 0x000ee20000100800 */
[C---:B----4-:R-:W-:Y:S03]  /*9cd90*/  HMMA.16816.F32.BF16 R16, R12.reuse, R16, R8 ;  /* 0x000000100c10723c */ /* 0x050fe60000041808 */
[----:B------:R-:W4:Y:S01]  /*9cda0*/  LDL.LU.64 R10, [R1+0x42f8] ;  /* 0x0042f800010a7983 */ /* 0x000f220000300a00 */
[----:B------:R-:W4:Y:S11]  /*9cdb0*/  LDL.LU.64 R8, [R1+0x42f0] ;  /* 0x0042f00001087983 */ /* 0x000f360000300a00 */
[----:B------:R-:W-:Y:S08]  /*9cdc0*/  @!UPT UIADD3 URZ, URZ, URZ, URZ ;  /* 0x0000003f3f3ff290 */ /* 0x000ff0000fffe03f */
        /* <DEDUP_REMOVED lines=12> */
[----:B------:R-:W-:Y:S01]  /*9ce90*/  STL [R1+0x41ac], R0 ;  /* 0x0041ac0001007387 */ /* 0x000fe20000100800 */
[----:B------:R-:W-:Y:S01]  /*9cea0*/  STL [R1+0x41a8], R2 ;  /* 0x0041a80201007387 */ /* 0x000fe20000100800 */
        /* <DEDUP_REMOVED lines=30> */
[C---:B----4-:R-:W-:Y:S08]  /*9d090*/  HMMA.16816.F32.BF16 R8, R12.reuse, R16, R8 ;  /* 0x000000100c08723c */ /* 0x050ff00000041808 */
[C---:B---3--:R-:W-:Y:S11]  /*9d0a0*/  HMMA.16816.F32.BF16 R24, R12.reuse, R24, R20 ;  /* 0x000000180c18723c */ /* 0x048ff60000041814 */
[----:B------:R-:W-:Y:S04]  /*9d0b0*/  @!UPT UIADD3 URZ, URZ, URZ, URZ ;  /* 0x0000003f3f3ff290 */ /* 0x000fe8000fffe03f */
[----:B------:R-:W-:Y:S01]  /*9d0c0*/  STL.64 [R1+0x430], R8 ;  /* 0x0004300801007387 */ /* 0x000fe20000100a00 */
[----:B------:R0:W-:Y:S03]  /*9d0d0*/  STL.64 [R1+0x438], R10 ;  /* 0x0004380a01007387 */ /* 0x0001e60000100a00 */
[----:B0-----:R-:W2:Y:S01]  /*9d0e0*/  LDL.LU.64 R10, [R1+0x4280] ;  /* 0x00428000010a7983 */ /* 0x001ea20000300a00 */
[----:B------:R-:W2:Y:S02]  /*9d0f0*/  LDL.LU.64 R8, [R1+0x4278] ;  /* 0x0042780001087983 */ /* 0x000ea40000300a00 */
[----:B------:R0:W-:Y:S02]  /*9d100*/  STL.64 [R1+0x4158], R16 ;  /* 0x0041581001007387 */ /* 0x0001e40000100a00 */
[----:B------:R-:W2:Y:S01]  /*9d110*/  LDL.LU.64 R20, [R1+0x4270] ;  /* 0x0042700001147983 */ /* 0x000ea20000300a00 */
[----:B------:R1:W-:Y:S01]  /*9d120*/  STL.64 [R1+0x420], R24 ;  /* 0x0004201801007387 */ /* 0x0003e20000100a00 */
[----:B------:R-:W-:Y:S01]  /*9d130*/  STL.64 [R1+0x428], R26 ;  /* 0x0004281a01007387 */ /* 0x000fe20000100a00 */
[----:B--2---:R-:W-:Y:S01]  /*9d140*/  HMMA.16816.F32.BF16 R8, R12, R20, R8 ;  /* 0x000000140c08723c */ /* 0x004fe20000041808 */
[----:B0-----:R-:W-:-:S02]  /*9d150*/  IMAD.MOV.U32 R17, RZ, RZ, R20 ;  /* 0x000000ffff117224 */ /* 0x001fc400078e0014 */
[----:B------:R-:W-:Y:S11]  /*9d160*/  IMAD.MOV.U32 R16, RZ, RZ, R21 ;  /* 0x000000ffff107224 */ /* 0x000ff600078e0015 */
[----:B------:R-:W-:Y:S09]  /*9d170*/  @!UPT UIADD3 URZ, URZ, URZ, URZ ;  /* 0x0000003f3f3ff290 */ /* 0x000ff2000fffe03f */
[----:B------:R-:W-:Y:S01]  /*9d180*/  STL.64 [R1+0x410], R8 ;  /* 0x0004100801007387 */ /* 0x000fe20000100a00 */
[----:B------:R-:W-:Y:S02]  /*9d190*/  STL.64 [R1+0x418], R10 ;  /* 0x0004180a01007387 */ /* 0x000fe40000100a00 */
[----:B------:R-:W-:Y:S02]  /*9d1a0*/  STL [R1+0x4268], R19 ;  /* 0x0042681301007387 */ /* 0x000fe40000100800 */
[----:B------:R-:W-:Y:S01]  /*9d1b0*/  STL.64 [R1+0x4260], R16 ;  /* 0x0042601001007387 */ /* 0x000fe20000100a00 */
[----:B------:R-:W2:Y:S01]  /*9d1c0*/  LDL.LU R20, [R1+0x90] ;  /* 0x0000900001147983 */ /* 0x000ea20000300800 */
[----:B------:R-:W2:Y:S02]  /*9d1d0*/  LDL.LU R21, [R1+0x94] ;  /* 0x0000940001157983 */ /* 0x000ea40000300800 */
[----:B------:R-:W3:Y:S02]  /*9d1e0*/  LDL.LU R22, [R1+0x98] ;  /* 0x0000980001167983 */ /* 0x000ee40000300800 */
[----:B------:R-:W3:Y:S02]  /*9d1f0*/  LDL.LU R23, [R1+0x9c] ;  /* 0x00009c0001177983 */ /* 0x000ee40000300800 */
[----:B-1----:R-:W-:-:S02]  /*9d200*/  IMAD.MOV.U32 R24, RZ, RZ, R7 ;  /* 0x000000ffff187224 */ /* 0x002fc400078e0007 */
[----:B------:R-:W-:-:S05]  /*9d210*/  IMAD.MOV.U32 R25, RZ, RZ, R6 ;  /* 0x000000ffff197224 */ /* 0x000fca00078e0006 */
[----:B------:R0:W-:Y:S01]  /*9d220*/  STL.64 [R1+0x41f0], R24 ;  /* 0x0041f01801007387 */ /* 0x0001e20000100a00 */
[----:B------:R-:W-:Y:S02]  /*9d230*/  IMAD.MOV.U32 R4, RZ, RZ, R13 ;  /* 0x000000ffff047224 */ /* 0x000fe400078e000d */
[----:B------:R-:W-:Y:S02]  /*9d240*/  IMAD.MOV.U32 R5, RZ, RZ, R12 ;  /* 0x000000ffff057224 */ /* 0x000fe400078e000c */
[----:B0-----:R-:W-:Y:S02]  /*9d250*/  IMAD.MOV.U32 R25, RZ, RZ, R4 ;  /* 0x000000ffff197224 */ /* 0x001fe400078e0004 */
[----:B------:R-:W-:Y:S01]  /*9d260*/  IMAD.MOV.U32 R24, RZ, RZ, R5 ;  /* 0x000000ffff187224 */ /* 0x000fe200078e0005 */
[----:B---3--:R-:W-:Y:S01]  /*9d270*/  STL.64 [R1+0x40b0], R22 ;  /* 0x0040b01601007387 */ /* 0x008fe20000100a00 */
[----:B--2---:R0:W-:Y:S03]  /*9d280*/  STL.64 [R1+0x40a8], R20 ;  /* 0x0040a81401007387 */ /* 0x0041e60000100a00 */
[----:B0-----:R-:W2:Y:S01]  /*9d290*/  LDL.LU R20, [R1] ;  /* 0x0000000001147983 */ /* 0x001ea20000300800 */
[----:B------:R-:W2:Y:S02]  /*9d2a0*/  LDL.LU R21, [R1+0x4] ;  /* 0x0000040001157983 */ /* 0x000ea40000300800 */
[----:B------:R-:W3:Y:S02]  /*9d2b0*/  LDL.LU R22, [R1+0x8] ;  /* 0x0000080001167983 */ /* 0x000ee40000300800 */
[----:B------:R-:W3:Y:S01]  /*9d2c0*/  LDL.LU R23, [R1+0xc] ;  /* 0x00000c0001177983 */ /* 0x000ee20000300800 */
[----:B------:R-:W4:Y:S01]  /*9d2d0*/  LDL.LU R16, [R1+0x17f0] ;  /* 0x0017f00001107983 */ /* 0x000f220000300800 */
[----:B------:R-:W4:Y:S02]  /*9d2e0*/  LDL.LU R17, [R1+0x17f4] ;  /* 0x0017f40001117983 */ /* 0x000f240000300800 */
[----:B------:R-:W4:Y:S02]  /*9d2f0*/  LDL.LU R18, [R1+0x17f8] ;  /* 0x0017f80001127983 */ /* 0x000f240000300800 */
        /* <DEDUP_REMOVED lines=12> */
[----:B------:R-:W-:-:S02]  /*9d3c0*/  IMAD.MOV.U32 R3, RZ, RZ, R14 ;  /* 0x000000ffff037224 */ /* 0x000fc400078e000e */
[----:B------:R-:W-:Y:S02]  /*9d3d0*/  IMAD.MOV.U32 R0, RZ, RZ, R15 ;  /* 0x000000ffff007224 */ /* 0x000fe400078e000f */
[----:B------:R-:W-:Y:S02]  /*9d3e0*/  IMAD.MOV.U32 R26, RZ, RZ, R3 ;  /* 0x000000ffff1a7224 */ /* 0x000fe400078e0003 */
[----:B------:R-:W-:Y:S01]  /*9d3f0*/  IMAD.MOV.U32 R27, RZ, RZ, R0 ;  /* 0x000000ffff1b7224 */ /* 0x000fe200078e0000 */
[----:B--2---:R0:W-:Y:S01]  /*9d400*/  STL.64 [R1+0x4258], R8 ;  /* 0x0042580801007387 */ /* 0x0041e20000100a00 */
[----:B------:R-:W2:Y:S03]  /*9d410*/  LDL.64 R12, [R1+0x120] ;  /* 0x00012000010c7983 */ /* 0x000ea60000100a00 */
[----:B0-----:R-:W4:Y:S04]  /*9d420*/  LDL.64 R8, [R1+0x140] ;  /* 0x0001400001087983 */ /* 0x001f280000100a00 */
[----:B--2---:R0:W-:Y:S01]  /*9d430*/  STL.64 [R1+0x4250], R12 ;  /* 0x0042500c01007387 */ /* 0x0041e20000100a00 */
[----:B----4-:R-:W-:Y:S03]  /*9d440*/  HMMA.16816.F32.BF16 R16, R24, R8, R16 ;  /* 0x000000081810723c */ /* 0x010fe60000041810 */
        /* <DEDUP_REMOVED lines=16> */
[----:B------:R-:W-:Y:S01]  /*9d550*/  STL.64 [R1+0x400], R16 ;  /* 0x0004001001007387 */ /* 0x000fe20000100a00 */
[----:B------:R0:W-:Y:S03]  /*9d560*/  STL.64 [R1+0x408], R18 ;  /* 0x0004081201007387 */ /* 0x0001e60000100a00 */
[----:B0-----:R-:W2:Y:S01]  /*9d570*/  LDL.LU R19, [R1+0x4268] ;  /* 0x0042680001137983 */ /* 0x001ea20000300800 */
[----:B------:R-:W3:Y:S02]  /*9d580*/  LDL.LU.64 R16, [R1+0x4260] ;  /* 0x0042600001107983 */ /* 0x000ee40000300a00 */
[----:B------:R-:W-:-:S02]  /*9d590*/  IMAD.MOV.U32 R18, RZ, RZ, R8 ;  /* 0x000000ffff127224 */ /* 0x000fc400078e0008 */
        /* <DEDUP_REMOVED lines=39> */
[----:B----4-:R-:W-:Y:S02]  /*9d810*/  STL.64 [R1+0x40e0], R14 ;  /* 0x0040e00e01007387 */ /* 0x010fe40000100a00 */
[----:B------:R0:W-:Y:S02]  /*9d820*/  STL.64 [R1+0x40d8], R12 ;  /* 0x0040d80c01007387 */ /* 0x0001e40000100a00 */
[----:B0-----:R-:W2:Y:S04]  /*9d830*/  LDL R12, [R1+0x1c0] ;  /* 0x0001c000010c7983 */ /* 0x001ea80000100800 */
[----:B------:R-:W2:Y:S01]  /*9d840*/  LDL R13, [R1+0x1c4] ;  /* 0x0001c400010d7983 */ /* 0x000ea20000100800 */
        /* <DEDUP_REMOVED lines=8> */
[----:B----4-:R-:W-:Y:S01]  /*9d8d0*/  HMMA.16816.F32.BF16 R24, R24, R4, R20 ;  /* 0x000000041818723c */ /* 0x010fe20000041814 */
[----:B------:R-:W4:Y:S01]  /*9d8e0*/  LDL.LU.64 R22, [R1+0x4200] ;  /* 0x0042000001167983 */ /* 0x000f220000300a00 */
[----:B------:R-:W4:Y:S11]  /*9d8f0*/  LDL.LU.64 R20, [R1+0x41f8] ;  /* 0x0041f80001147983 */ /* 0x000f360000300a00 */
[----:B------:R-:W-:Y:S10]  /*9d900*/  @!UPT UIADD3 URZ, URZ, URZ, URZ ;  /* 0x0000003f3f3ff290 */ /* 0x000ff4000fffe03f */
[----:B------:R0:W-:Y:S01]  /*9d910*/  STL.64 [R1+0x320], R24 ;  /* 0x0003201801007387 */ /* 0x0001e20000100a00 */
[----:B------:R-:W-:Y:S03]  /*9d920*/  STL.64 [R1+0x328], R26 ;  /* 0x0003281a01007387 */ /* 0x000fe60000100a00 */
[----:B0-----:R-:W4:Y:S01]  /*9d930*/  LDL.LU.64 R24, [R1+0x41f0] ;  /* 0x0041f00001187983 */ /* 0x001f220000300a00 */
[----:B---3--:R-:W-:Y:S02]  /*9d940*/  STL.64 [R1+0x40c8], R6 ;  /* 0x0040c80601007387 */ /* 0x008fe40000100a00 */
[----:B------:R0:W-:Y:S02]  /*9d950*/  STL.64 [R1+0x40c0], R4 ;  /* 0x0040c00401007387 */ /* 0x0001e40000100a00 */
[----:B0-----:R-:W2:Y:S01]  /*9d960*/  LDL.LU R4, [R1+0x1590] ;  /* 0x0015900001047983 */ /* 0x001ea20000300800 */
[----:B------:R-:W2:Y:S02]  /*9d970*/  LDL.LU R5, [R1+0x1594] ;  /* 0x0015940001057983 */ /* 0x000ea40000300800 */
[----:B------:R-:W2:Y:S02]  /*9d980*/  LDL.LU R6, [R1+0x1598] ;  /* 0x0015980001067983 */ /* 0x000ea40000300800 */
[----:B------:R-:W2:Y:S01]  /*9d990*/  LDL.LU R7, [R1+0x159c] ;  /* 0x00159c0001077983 */ /* 0x000ea20000300800 */
[C---:B----4-:R-:W-:Y:S01]  /*9d9a0*/  HMMA.16816.F32.BF16 R24, R20.reuse, R24, R16 ;  /* 0x000000181418723c */ /* 0x050fe20000041810 */
[----:B------:R-:W3:Y:S01]  /*9d9b0*/  LDL.LU.64 R18, [R1+0x41e8] ;  /* 0x0041e80001127983 */ /* 0x000ee20000300a00 */
[----:B------:R-:W3:Y:S11]  /*9d9c0*/  LDL.LU.64 R16, [R1+0x41e0] ;  /* 0x0041e00001107983 */ /* 0x000ef60000300a00 */
[----:B------:R-:W-:Y:S10]  /*9d9d0*/  @!UPT UIADD3 URZ, URZ, URZ, URZ ;  /* 0x0000003f3f3ff290 */ /* 0x000ff4000fffe03f */
[----:B------:R-:W-:Y:S01]  /*9d9e0*/  STL.64 [R1+0x310], R24 ;  /* 0x0003101801007387 */ /* 0x000fe20000100a00 */
[----:B------:R0:W-:Y:S03]  /*9d9f0*/  STL.64 [R1+0x318], R26 ;  /* 0x0003181a01007387 */ /* 0x0001e60000100a00 */
[----:B0-----:R-:W4:Y:S01]  /*9da00*/  LDL.LU.64 R26, [R1+0x41d8] ;  /* 0x0041d800011a7983 */ /* 0x001f220000300a00 */
[----:B------:R-:W3:Y:S01]  /*9da10*/  LDL.LU.64 R24, [R1+0x41d0] ;  /* 0x0041d00001187983 */ /* 0x000ee20000300a00 */
[----:B--2---:R-:W-:Y:S07]  /*9da20*/  HMMA.16816.F32.BF16 R4, R20, R12, R4 ;  /* 0x0000000c1404723c */ /* 0x004fee0000041804 */
[----:B------:R-:W-:-:S02]  /*9da30*/  IMAD.MOV.U32 R12, RZ, RZ, R11 ;  /* 0x000000ffff0c7224 */ /* 0x000fc400078e000b */
[----:B------:R-:W-:Y:S01]  /*9da40*/  IMAD.MOV.U32 R13, RZ, RZ, R10 ;  /* 0x000000ffff0d7224 */ /* 0x000fe200078e000a */
[----:B---3--:R-:W-:Y:S11]  /*9da50*/  HMMA.16816.F32.BF16 R16, R20, R24, R16 ;  /* 0x000000181410723c */ /* 0x008ff60000041810 */
[----:B------:R-:W-:Y:S11]  /*9da60*/  @!UPT UIADD3 URZ, URZ, URZ, URZ ;  /* 0x0000003f3f3ff290 */ /* 0x000ff6000fffe03f */
[----:B------:R-:W-:Y:S01]  /*9da70*/  @!UPT UIADD3 URZ, URZ, URZ, URZ ;  /* 0x0000003f3f3ff290 */ /* 0x000fe2000fffe03f */
[----:B------:R-:W-:Y:S01]  /*9da80*/  STL.64 [R1+0x300], R16 ;  /* 0x0003001001007387 */ /* 0x000fe20000100a00 */
[----:B------:R0:W-:Y:S03]  /*9da90*/  STL.64 [R1+0x308], R18 ;  /* 0x0003081201007387 */ /* 0x0001e60000100a00 */
[----:B0-----:R-:W2:Y:S01]  /*9daa0*/  LDL.LU.64 R18, [R1+0x41c8] ;  /* 0x0041c80001127983 */ /* 0x001ea20000300a00 */
[----:B------:R-:W3:Y:S02]  /*9dab0*/  LDL.LU.64 R16, [R1+0x41c0] ;  /* 0x0041c00001107983 */ /* 0x000ee40000300a00 */
[----:B----4-:R-:W-:Y:S02]  /*9dac0*/  STL.64 [R1+0x40a0], R26 ;  /* 0x0040a01a01007387 */ /* 0x010fe40000100a00 */
[----:B------:R-:W-:Y:S01]  /*9dad0*/  STL.64 [R1+0x4098], R24 ;  /* 0x0040981801007387 */ /* 0x000fe20000100a00 */
[----:B------:R-:W-:Y:S01]  /*9dae0*/  STL.64 [R1+0x2f0], R4 ;  /* 0x0002f00401007387 */ /* 0x000fe20000100a00 */
[----:B------:R-:W-:Y:S02]  /*9daf0*/  STL.64 [R1+0x2f8], R6 ;  /* 0x0002f80601007387 */ /* 0x000fe40000100a00 */
[----:B------:R0:W-:Y:S02]  /*9db00*/  STL.64 [R1+0x40f8], R12 ;  /* 0x0040f80c01007387 */ /* 0x0001e40000100a00 */
[----:B------:R-:W4:Y:S01]  /*9db10*/  LDL.LU R8, [R1+0x210] ;  /* 0x0002100001087983 */ /* 0x000f220000300800 */
[----:B------:R-:W4:Y:S01]  /*9db20*/  LDL.LU R9, [R1+0x214] ;  /* 0x0002140001097983 */ /* 0x000f220000300800 */
[----:B------:R-:W2:Y:S02]  /*9db30*/  LDL.LU R10, [R1+0x218] ;  /* 0x00021800010a7983 */ /* 0x000ea40000300800 */
[----:B------:R-:W2:Y:S02]  /*9db40*/  LDL.LU R11, [R1+0x21c] ;  /* 0x00021c00010b7983 */ /* 0x000ea40000300800 */
[----:B0-----:R-:W-:-:S02]  /*9db50*/  IMAD.MOV.U32 R12, RZ, RZ, R28 ;  /* 0x000000ffff0c7224 */ /* 0x001fc400078e001c */
[----:B------:R-:W-:Y:S01]  /*9db60*/  IMAD.MOV.U32 R13, RZ, RZ, R3 ;  /* 0x000000ffff0d7224 */ /* 0x000fe200078e0003 */
[----:B------:R-:W3:Y:S01]  /*9db70*/  LDL.LU R28, [R1+0x41b8] ;  /* 0x0041b800011c7983 */ /* 0x000ee20000300800 */
[----:B------:R-:W3:Y:S03]  /*9db80*/  LDL.LU R3, [R1+0x41b4] ;  /* 0x0041b40001037983 */ /* 0x000ee60000300800 */
[----:B------:R0:W-:Y:S04]  /*9db90*/  STL.64 [R1+0x4110], R12 ;  /* 0x0041100c01007387 */ /* 0x0001e80000100a00 */
[----:B--2---:R-:W-:Y:S01]  /*9dba0*/  STL.64 [R1+0x40f0], R10 ;  /* 0x0040f00a01007387 */ /* 0x004fe20000100a00 */
[----:B----4-:R1:W-:Y:S02]  /*9dbb0*/  STL.64 [R1+0x40e8], R8 ;  /* 0x0040e80801007387 */ /* 0x0103e40000100a00 */
[----:B0-----:R-:W-:Y:S01]  /*9dbc0*/  IMAD.MOV.U32 R12, RZ, RZ, R18 ;  /* 0x000000ffff0c7224 */ /* 0x001fe200078e0012 */
[----:B-1----:R-:W2:Y:S01]  /*9dbd0*/  LDL.LU R8, [R1+0x220] ;  /* 0x0002200001087983 */ /* 0x002ea20000300800 */
[----:B------:R-:W2:Y:S02]  /*9dbe0*/  LDL.LU R9, [R1+0x224] ;  /* 0x0002240001097983 */ /* 0x000ea40000300800 */
[----:B------:R-:W4:Y:S02]  /*9dbf0*/  LDL.LU R10, [R1+0x228] ;  /* 0x00022800010a7983 */ /* 0x000f240000300800 */
[----:B------:R-:W4:Y:S01]  /*9dc00*/  LDL.LU R11, [R1+0x22c] ;  /* 0x00022c00010b7983 */ /* 0x000f220000300800 */
[----:B------:R-:W2:Y:S01]  /*9dc10*/  LDL.LU R18, [R1+0x41b0] ;  /* 0x0041b00001127983 */ /* 0x000ea20000300800 */
[----:B------:R-:W-:-:S02]  /*9dc20*/  IMAD.MOV.U32 R13, RZ, RZ, R0 ;  /* 0x000000ffff0d7224 */ /* 0x000fc400078e0000 */
[----:B------:R-:W2:Y:S03]  /*9dc30*/  LDL.LU R0, [R1+0x41ac] ;  /* 0x0041ac0001007983 */ /* 0x000ea60000300800 */
[----:B------:R0:W-:Y:S01]  /*9dc40*/  STL.64 [R1+0x4128], R12 ;  /* 0x0041280c01007387 */ /* 0x0001e20000100a00 */
[----:B---3--:R-:W-:Y:S02]  /*9dc50*/  IMAD.MOV.U32 R5, RZ, RZ, R3 ;  /* 0x000000ffff057224 */ /* 0x008fe400078e0003 */
[----:B0-----:R-:W-:Y:S02]  /*9dc60*/  IMAD.MOV.U32 R12, RZ, RZ, R17 ;  /* 0x000000ffff0c7224 */ /* 0x001fe400078e0011 */
[----:B------:R-:W-:Y:S02]  /*9dc70*/  IMAD.MOV.U32 R13, RZ, RZ, R16 ;  /* 0x000000ffff0d7224 */ /* 0x000fe400078e0010 */
[----:B------:R-:W-:-:S02]  /*9dc80*/  IMAD.MOV.U32 R16, RZ, RZ, R2 ;  /* 0x000000ffff107224 */ /* 0x000fc400078e0002 */
[----:B------:R-:W-:Y:S01]  /*9dc90*/  IMAD.MOV.U32 R17, RZ, RZ, R29 ;  /* 0x000000ffff117224 */ /* 0x000fe200078e001d */
[----:B----4-:R-:W-:Y:S01]  /*9dca0*/  STL.64 [R1+0x4108], R10 ;  /* 0x0041080a01007387 */ /* 0x010fe20000100a00 */
[----:B--2---:R0:W-:Y:S02]  /*9dcb0*/  STL.64 [R1+0x4100], R8 ;  /* 0x0041000801007387 */ /* 0x0041e40000100a00 */
[----:B------:R-:W-:Y:S01]  /*9dcc0*/  IMAD.MOV.U32 R4, RZ, RZ, R18 ;  /* 0x000000ffff047224 */ /* 0x000fe200078e0012 */
[----:B0-----:R-:W2:Y:S01]  /*9dcd0*/  LDL.LU R8, [R1+0x4d0] ;  /* 0x0004d00001087983 */ /* 0x001ea20000300800 */
[----:B------:R-:W2:Y:S02]  /*9dce0*/  LDL.LU R9, [R1+0x4d4] ;  /* 0x0004d40001097983 */ /* 0x000ea40000300800 */
[----:B------:R-:W3:Y:S02]  /*9dcf0*/  LDL.LU R10, [R1+0x4d8] ;  /* 0x0004d800010a7983 */ /* 0x000ee40000300800 */
[----:B------:R-:W3:Y:S01]  /*9dd00*/  LDL.LU R11, [R1+0x4dc] ;  /* 0x0004dc00010b7983 */ /* 0x000ee20000300800 */
[----:B------:R-:W4:Y:S01]  /*9dd10*/  LDL.LU R2, [R1+0x41a8] ;  /* 0x0041a80001027983 */ /* 0x000f220000300800 */
[----:B------:R0:W-:Y:S02]  /*9dd20*/  STL.64 [R1+0x4170], R16 ;  /* 0x0041701001007387 */ /* 0x0001e40000100a00 */
[----:B------:R-:W2:Y:S02]  /*9dd30*/  LDL.LU R24, [R1+0x510] ;  /* 0x0005100001187983 */ /* 0x000ea40000300800 */
[----:B------:R-:W2:Y:S01]  /*9dd40*/  LDL.LU R25, [R1+0x514] ;  /* 0x0005140001197983 */ /* 0x000ea20000300800 */
[----:B------:R-:W2:Y:S01]  /*9dd50*/  LDL.LU R26, [R1+0x518] ;  /* 0x00051800011a7983 */ /* 0x000ea20000300800 */
[----:B------:R-:W2:Y:S02]  /*9dd60*/  LDL.LU R27, [R1+0x51c] ;  /* 0x00051c00011b7983 */ /* 0x000ea40000300800 */
[----:B0-----:R-:W-:-:S02]  /*9dd70*/  IMAD.MOV.U32 R16, RZ, RZ, R28 ;  /* 0x000000ffff107224 */ /* 0x001fc400078e001c */
[----:B------:R-:W-:-:S05]  /*9dd80*/  IMAD.MOV.U32 R17, RZ, RZ, R19 ;  /* 0x000000ffff117224 */ /* 0x000fca00078e0013 */
[----:B------:R0:W-:Y:S01]  /*9dd90*/  STL.64 [R1+0x4188], R16 ;  /* 0x0041881001007387 */ /* 0x0001e20000100a00 */
[----:B------:R-:W-:Y:S03]  /*9dda0*/  STL.64 [R1+0x4190], R4 ;  /* 0x0041900401007387 */ /* 0x000fe60000100a00 */
        /* <DEDUP_REMOVED lines=22> */
[----:B------:R0:W-:Y:S04]  /*9df10*/  STL.64 [R1+0x4140], R12 ;  /* 0x0041400c01007387 */ /* 0x0001e80000100a00 */
        /* <DEDUP_REMOVED lines=10> */
[----:B----4-:R-:W-:-:S02]  /*9dfc0*/  IMAD.MOV.U32 R4, RZ, RZ, R2 ;  /* 0x000000ffff047224 */ /* 0x010fc400078e0002 */
        /* <DEDUP_REMOVED lines=17> */
[----:B------:R-:W3:Y:S11]  /*9e0e0*/  LDL.LU.64 R16, [R1+0x4188] ;  /* 0x0041880001107983 */ /* 0x000ef60000300a00 */
[----:B------:R-:W-:Y:S10]  /*9e0f0*/  @!UPT UIADD3 URZ, URZ, URZ, URZ ;  /* 0x0000003f3f3ff290 */ /* 0x000ff4000fffe03f */
[----:B------:R0:W-:Y:S01]  /*9e100*/  STL.64 [R1+0x2d0], R4 ;  /* 0x0002d00401007387 */ /* 0x0001e20000100a00 */
[----:B------:R1:W-:Y:S02]  /*9e110*/  STL [R1+0x2d8], R6 ;  /* 0x0002d80601007387 */ /* 0x0003e40000100800 */
[----:B------:R-:W-:Y:S01]  /*9e120*/  IMAD.MOV.U32 R29, RZ, RZ, R7 ;  /* 0x000000ffff1d7224 */ /* 0x000fe200078e0007 */
[----:B0-----:R-:W4:Y:S01]  /*9e130*/  LDL.LU R4, [R1+0x200] ;  /* 0x0002000001047983 */ /* 0x001f220000300800 */
[----:B------:R-:W4:Y:S02]  /*9e140*/  LDL.LU R5, [R1+0x204] ;  /* 0x0002040001057983 */ /* 0x000f240000300800 */
[----:B-1----:R-:W4:Y:S02]  /*9e150*/  LDL.LU R6, [R1+0x208] ;  /* 0x0002080001067983 */ /* 0x002f240000300800 */
[----:B------:R-:W4:Y:S01]  /*9e160*/  LDL.LU R7, [R1+0x20c] ;  /* 0x00020c0001077983 */ /* 0x000f220000300800 */
[----:B------:R-:W-:Y:S01]  /*9e170*/  STL [R1+0x2fe8], R29 ;  /* 0x002fe81d01007387 */ /* 0x000fe20000100800 */
[C---:B---3--:R-:W-:Y:S03]  /*9e180*/  HMMA.16816.F32.BF16 R16, R20.reuse, R16, R24 ;  /* 0x000000101410723c */ /* 0x048fe60000041818 */
[----:B------:R-:W3:Y:S01]  /*9e190*/  LDL.LU.64 R26, [R1+0x4180] ;  /* 0x00418000011a7983 */ /* 0x000ee20000300a00 */
[----:B------:R-:W3:Y:S11]  /*9e1a0*/  LDL.LU.64 R24, [R1+0x4178] ;  /* 0x0041780001187983 */ /* 0x000ef60000300a00 */
[----:B------:R-:W-:Y:S08]  /*9e1b0*/  @!UPT UIADD3 URZ, URZ, URZ, URZ ;  /* 0x0000003f3f3ff290 */ /* 0x000ff0000fffe03f */
        /* <DEDUP_REMOVED lines=15> */
[----:B0-----:R-:W3:Y:S01]  /*9e2b0*/  LDL.LU.64 R24, [R1+0x1e0] ;  /* 0x0001e00001187983 */ /* 0x001ee20000300a00 */
[----:B--2---:R-:W-:Y:S01]  /*9e2c0*/  HMMA.16816.F32.BF16 R12, R20, R8, R12 ;  /* 0x00000008140c723c */ /* 0x004fe2000004180c */
[----:B------:R-:W-:Y:S02]  /*9e2d0*/  IMAD.MOV.U32 R3, RZ, RZ, R8 ;  /* 0x000000ffff037224 */ /* 0x000fe400078e0008 */
[----:B------:R-:W-:Y:S01]  /*9e2e0*/  IMAD.MOV.U32 R0, RZ, RZ, R9 ;  /* 0x000000ffff007224 */ /* 0x000fe200078e0009 */
[----:B---3--:R0:W-:Y:S04]  /*9e2f0*/  STL.64 [R1+0x40b8], R24 ;  /* 0x0040b81801007387 */ /* 0x0081e80000100a00 */
[----:B0-----:R-:W2:Y:S01]  /*9e300*/  LDL.LU R24, [R1+0x1f0] ;  /* 0x0001f00001187983 */ /* 0x001ea20000300800 */
[----:B------:R-:W2:Y:S02]  /*9e310*/  LDL.LU R25, [R1+0x1f4] ;  /* 0x0001f40001197983 */ /* 0x000ea40000300800 */
[----:B------:R-:W2:Y:S02]  /*9e320*/  LDL.LU R26, [R1+0x1f8] ;  /* 0x0001f800011a7983 */ /* 0x000ea40000300800 */
[----:B------:R-:W2:Y:S01]  /*9e330*/  LDL.LU R27, [R1+0x1fc] ;  /* 0x0001fc00011b7983 */ /* 0x000ea20000300800 */
[----:B------:R0:W-:Y:S04]  /*9e340*/  STL.64 [R1+0x4040], R16 ;  /* 0x0040401001007387 */ /* 0x0001e80000100a00 */
[----:B0-----:R-:W3:Y:S01]  /*9e350*/  LDL.LU.64 R16, [R1+0x1c0] ;  /* 0x0001c00001107983 */ /* 0x001ee20000300a00 */
[----:B------:R-:W2:Y:S02]  /*9e360*/  LDL.LU.64 R10, [R1+0x4150] ;  /* 0x00415000010a7983 */ /* 0x000ea40000300a00 */
[----:B------:R-:W2:Y:S02]  /*9e370*/  LDL.LU.64 R8, [R1+0x4148] ;  /* 0x0041480001087983 */ /* 0x000ea40000300a00 */
[----:B------:R0:W-:Y:S01]  /*9e380*/  STL.64 [R1+0x290], R12 ;  /* 0x0002900c01007387 */ /* 0x0001e20000100a00 */
[----:B------:R2:W-:Y:S04]  /*9e390*/  STL [R1+0x298], R14 ;  /* 0x0002980e01007387 */ /* 0x0005e80000100800 */
[----:B0-----:R-:W2:Y:S01]  /*9e3a0*/  LDL.LU.64 R12, [R1+0x4140] ;  /* 0x00414000010c7983 */ /* 0x001ea20000300a00 */
[----:B------:R-:W-:-:S05]  /*9e3b0*/  IMAD.MOV.U32 R29, RZ, RZ, R15 ;  /* 0x000000ffff1d7224 */ /* 0x000fca00078e000f */
[----:B------:R-:W-:Y:S01]  /*9e3c0*/  STL [R1+0x2fec], R29 ;  /* 0x002fec1d01007387 */ /* 0x000fe20000100800 */
[C---:B--2---:R-:W-:Y:S03]  /*9e3d0*/  HMMA.16816.F32.BF16 R12, R20.reuse, R12, R8 ;  /* 0x0000000c140c723c */ /* 0x044fe60000041808 */
[----:B------:R-:W2:Y:S01]  /*9e3e0*/  LDL.LU.64 R10, [R1+0x4138] ;  /* 0x00413800010a7983 */ /* 0x000ea20000300a00 */
[----:B------:R-:W2:Y:S11]  /*9e3f0*/  LDL.LU.64 R8, [R1+0x4130] ;  /* 0x0041300001087983 */ /* 0x000eb60000300a00 */
[----:B------:R-:W-:Y:S08]  /*9e400*/  @!UPT UIADD3 URZ, URZ, URZ, URZ ;  /* 0x0000003f3f3ff290 */ /* 0x000ff0000fffe03f */
        /* <DEDUP_REMOVED lines=47> */
[----:B0-----:R-:W3:Y:S01]  /*9e700*/  LDL.LU R8, [R1+0x1980] ;  /* 0x0019800001087983 */ /* 0x001ee20000300800 */
[----:B------:R-:W3:Y:S02]  /*9e710*/  LDL.LU R9, [R1+0x1984] ;  /* 0x0019840001097983 */ /* 0x000ee40000300800 */
[----:B------:R-:W3:Y:S02]  /*9e720*/  LDL.LU R10, [R1+0x1988] ;  /* 0x00198800010a7983 */ /* 0x000ee40000300800 */
[----:B------:R-:W3:Y:S01]  /*9e730*/  LDL.LU R11, [R1+0x198c] ;  /* 0x00198c00010b7983 */ /* 0x000ee20000300800 */
[----:B--2---:R-:W-:Y:S01]  /*9e740*/  HMMA.16816.F32.BF16 R20, R20, R4, R24 ;  /* 0x000000041414723c */ /* 0x004fe20000041818 */
[----:B------:R-:W2:Y:S11]  /*9e750*/  LDL.LU.64 R24, [R1+0x40b8] ;  /* 0x0040b80001187983 */ /* 0x000eb60000300a00 */
[----:B------:R-:W-:Y:S11]  /*9e760*/  @!UPT UIADD3 URZ, URZ, URZ, URZ ;  /* 0x0000003f3f3ff290 */ /* 0x000ff6000fffe03f */
[----:B------:R-:W-:Y:S01]  /*9e770*/  STL.64 [R1+0x220], R20 ;  /* 0x0002201401007387 */ /* 0x000fe20000100a00 */
[----:B------:R0:W-:Y:S02]  /*9e780*/  STL [R1+0x228], R22 ;  /* 0x0002281601007387 */ /* 0x0001e40000100800 */
[----:B------:R-:W-:Y:S02]  /*9e790*/  IMAD.MOV.U32 R2, RZ, RZ, R23 ;  /* 0x000000ffff027224 */ /* 0x000fe400078e0017 */
[----:B0-----:R-:W2:Y:S01]  /*9e7a0*/  LDL.LU.64 R22, [R1+0x40b0] ;  /* 0x0040b00001167983 */ /* 0x001ea20000300a00 */
[----:B------:R-:W2:Y:S02]  /*9e7b0*/  LDL.LU.64 R20, [R1+0x40a8] ;  /* 0x0040a80001147983 */ /* 0x000ea40000300a00 */
[----:B----4-:R-:W-:Y:S02]  /*9e7c0*/  STL.64 [R1+0x3fb8], R6 ;  /* 0x003fb80601007387 */ /* 0x010fe40000100a00 */
[----:B------:R0:W-:Y:S02]  /*9e7d0*/  STL.64 [R1+0x3fb0], R4 ;  /* 0x003fb00401007387 */ /* 0x0001e40000100a00 */
[----:B0-----:R-:W2:Y:S01]  /*9e7e0*/  LDL.LU R4, [R1+0x1990] ;  /* 0x0019900001047983 */ /* 0x001ea20000300800 */
[----:B------:R-:W2:Y:S02]  /*9e7f0*/  LDL.LU R5, [R1+0x1994] ;  /* 0x0019940001057983 */ /* 0x000ea40000300800 */
[----:B------:R-:W2:Y:S02]  /*9e800*/  LDL.LU R6, [R1+0x1998] ;  /* 0x0019980001067983 */ /* 0x000ea40000300800 */
[----:B------:R-:W2:Y:S01]  /*9e810*/  LDL.LU R7, [R1+0x199c] ;  /* 0x00199c0001077983 */ /* 0x000ea20000300800 */
[----:B------:R-:W-:Y:S01]  /*9e820*/  STL [R1+0x2ff4], R2 ;  /* 0x002ff40201007387 */ /* 0x000fe20000100800 */
[----:B--2---:R-:W-:Y:S11]  /*9e830*/  HMMA.16816.F32.BF16 R4, R20, R24, R4 ;  /* 0x000000181404723c */ /* 0x004ff60000041804 */
[----:B------:R-:W-:Y:S11]  /*9e840*/  @!UPT UIADD3 URZ, URZ, URZ, URZ ;  /* 0x0000003f3f3ff290 */ /* 0x000ff6000fffe03f */
[----:B------:R-:W-:Y:S01]  /*9e850*/  @!UPT UIADD3 URZ, URZ, URZ, URZ ;  /* 0x0000003f3f3ff290 */ /* 0x000fe2000fffe03f */
[----:B------:R0:W-:Y:S01]  /*9e860*/  STL.64 [R1+0x210], R4 ;  /* 0x0002100401007387 */ /* 0x0001e20000100a00 */
[----:B------:R3:W-:Y:S02]  /*9e870*/  STL.64 [R1+0x218], R6 ;  /* 0x0002180601007387 */ /* 0x0007e40000100a00 */
[----:B------:R-:W2:Y:S02]  /*9e880*/  LDL.LU.64 R26, [R1+0x40a0] ;  /* 0x0040a000011a7983 */ /* 0x000ea40000300a00 */
[----:B0-----:R-:W-:Y:S02]  /*9e890*/  IMAD.MOV.U32 R5, RZ, RZ, R24 ;  /* 0x000000ffff057224 */ /* 0x001fe400078e0018 */
[----:B------:R-:W-:Y:S02]  /*9e8a0*/  IMAD.MOV.U32 R4, RZ, RZ, R25 ;  /* 0x000000ffff047224 */ /* 0x000fe400078e0019 */
[----:B------:R-:W4:Y:S01]  /*9e8b0*/  LDL.LU.64 R24, [R1+0x4098] ;  /* 0x0040980001187983 */ /* 0x000f220000300a00 */
[----:B---3--:R-:W-:-:S02]  /*9e8c0*/  IMAD.MOV.U32 R7, RZ, RZ, R16 ;  /* 0x000000ffff077224 */ /* 0x008fc400078e0010 */
[----:B------:R-:W-:Y:S01]  /*9e8d0*/  IMAD.MOV.U32 R6, RZ, RZ, R17 ;  /* 0x000000ffff067224 */ /* 0x000fe200078e0011 */
[C---:B----4-:R-:W-:Y:S01]  /*9e8e0*/  HMMA.16816.F32.BF16 R8, R20.reuse, R24, R8 ;  /* 0x000000181408723c */ /* 0x050fe20000041808 */
[----:B--2---:R-:W-:Y:S01]  /*9e8f0*/  STL.64 [R1+0x3f78], R26 ;  /* 0x003f781a01007387 */ /* 0x004fe20000100a00 */
[----:B------:R-:W-:Y:S11]  /*9e900*/  STL.64 [R1+0x3f70], R24 ;  /* 0x003f701801007387 */ /* 0x000ff60000100a00 */
[----:B------:R-:W-:Y:S10]  /*9e910*/  @!UPT UIADD3 URZ, URZ, URZ, URZ ;  /* 0x0000003f3f3ff290 */ /* 0x000ff4000fffe03f */
[----:B------:R-:W-:Y:S01]  /*9e920*/  STL.64 [R1+0x200], R8 ;  /* 0x0002000801007387 */ /* 0x000fe20000100a00 */
[----:B------:R0:W-:Y:S02]  /*9e930*/  STL.64 [R1+0x208], R10 ;  /* 0x0002080a01007387 */ /* 0x0001e40000100a00 */
[----:B0-----:R-:W-:Y:S11]  /*9e940*/  HMMA.16816.F32.BF16 R8, R20, R16, R12 ;  /* 0x000000101408723c */ /* 0x001ff6000004180c */
[----:B------:R-:W-:Y:S11]  /*9e950*/  @!UPT UIADD3 URZ, URZ, URZ, URZ ;  /* 0x0000003f3f3ff290 */ /* 0x000ff6000fffe03f */
[----:B------:R-:W-:Y:S01]  /*9e960*/  @!UPT UIADD3 URZ, URZ, URZ, URZ ;  /* 0x0000003f3f3ff290 */ /* 0x000fe2000fffe03f */
[----:B------:R-:W-:Y:S01]  /*9e970*/  STL.64 [R1+0x1f0], R8 ;  /* 0x0001f00801007387 */ /* 0x000fe20000100a00 */
[----:B------:R-:W-:Y:S02]  /*9e980*/  STL.64 [R1+0x1f8], R10 ;  /* 0x0001f80a01007387 */ /* 0x000fe40000100a00 */
[----:B------:R-:W-:Y:S02]  /*9e990*/  STL.64 [R1+0x3fe0], R6 ;  /* 0x003fe00601007387 */ /* 0x000fe40000100a00 */
        /* <DEDUP_REMOVED lines=13> */
[----:B0-----:R-:W2:Y:S04]  /*9ea70*/  LDL.LU.64 R4, [R1+0x140] ;  /* 0x0001400001047983 */ /* 0x001ea80000300a00 */
[----:B--2---:R0:W-:Y:S04]  /*9ea80*/  STL.64 [R1+0x4018], R4 ;  /* 0x0040180401007387 */ /* 0x0041e80000100a00 */
[----:B0-----:R-:W2:Y:S04]  /*9ea90*/  LDL.LU.64 R4, [R1+0x150] ;  /* 0x0001500001047983 */ /* 0x001ea80000300a00 */
[----:B--2---:R-:W-:Y:S01]  /*9eaa0*/  STL.64 [R1+0x4020], R4 ;  /* 0x0040200401007387 */ /* 0x004fe20000100a00 */
[----:B------:R-:W2:Y:S03]  /*9eab0*/  LDL.LU.64 R16, [R1+0x180] ;  /* 0x0001800001107983 */ /* 0x000ea60000300a00 */
        /* <DEDUP_REMOVED lines=12> */
[----:B------:R-:W3:Y:S02]  /*9eb80*/  LDL.LU R27, [R1+0x196c] ;  /* 0x00196c00011b7983 */ /* 0x000ee40000300800 */
[----:B------:R-:W-:-:S02]  /*9eb90*/  IMAD.MOV.U32 R4, RZ, RZ, R3 ;  /* 0x000000ffff047224 */ /* 0x000fc400078e0003 */
[----:B------:R-:W-:Y:S01]  /*9eba0*/  IMAD.MOV.U32 R5, RZ, RZ, R0 ;  /* 0x000000ffff057224 */ /* 0x000fe200078e0000 */
[----:B--2---:R-:W-:Y:S01]  /*9ebb0*/  STL.64 [R1+0x4090], R10 ;  /* 0x0040900a01007387 */ /* 0x004fe20000100a00 */
[----:B----4-:R0:W-:Y:S03]  /*9ebc0*/  STL.64 [R1+0x4088], R8 ;  /* 0x0040880801007387 */ /* 0x0101e60000100a00 */
[----:B0-----:R-:W2:Y:S01]  /*9ebd0*/  LDL.LU.64 R8, [R1+0x1b0] ;  /* 0x0001b00001087983 */ /* 0x001ea20000300a00 */
[----:B---3--:R-:W-:Y:S02]  /*9ebe0*/  STL.64 [R1+0x4078], R18 ;  /* 0x0040781201007387 */ /* 0x008fe40000100a00 */
[----:B------:R0:W-:Y:S02]  /*9ebf0*/  STL.64 [R1+0x4070], R16 ;  /* 0x0040701001007387 */ /* 0x0001e40000100a00 */
[----:B0-----:R-:W3:Y:S01]  /*9ec00*/  LDL.LU.64 R16, [R1+0x1a0] ;  /* 0x0001a00001107983 */ /* 0x001ee20000300a00 */
        /* <DEDUP_REMOVED lines=13> */
[----:B0-----:R-:W2:Y:S01]  /*9ece0*/  LDL.LU.64 R4, [R1+0x190] ;  /* 0x0001900001047983 */ /* 0x001ea20000300a00 */
[----:B------:R-:W4:Y:S03]  /*9ecf0*/  LDL.LU.64 R12, [R1+0x120] ;  /* 0x00012000010c7983 */ /* 0x000f260000300a00 */
[----:B----4-:R0:W-:Y:S04]  /*9ed00*/  STL.64 [R1+0x3ff8], R12 ;  /* 0x003ff80c01007387 */ /* 0x0101e80000100a00 */
[----:B0-----:R-:W4:Y:S01]  /*9ed10*/  LDL.LU.64 R12, [R1+0x130] ;  /* 0x00013000010c7983 */ /* 0x001f220000300a00 */
[----:B------:R-:W-:Y:S03]  /*9ed20*/  HMMA.16816.F32.BF16 R24, R20, R8, R24 ;  /* 0x000000081418723c */ /* 0x000fe60000041818 */
        /* <DEDUP_REMOVED lines=12> */
[----:B------:R-:W-:Y:S02]  /*9edf0*/  STL.64 [R1+0xb8], R26 ;  /* 0x0000b81a01007387 */ /* 0x000fe40000100a00 */
[----:B------:R-:W3:Y:S02]  /*9ee00*/  LDL.LU.64 R10, [R1+0x4090] ;  /* 0x00409000010a7983 */ /* 0x000ee40000300a00 */
[----:B0-----:R-:W-:-:S02]  /*9ee10*/  IMAD.MOV.U32 R25, RZ, RZ, R8 ;  /* 0x000000ffff197224 */ /* 0x001fc400078e0008 */
[----:B------:R-:W-:Y:S02]  /*9ee20*/  IMAD.MOV.U32 R24, RZ, RZ, R9 ;  /* 0x000000ffff187224 */ /* 0x000fe400078e0009 */
        /* <DEDUP_REMOVED lines=10> */
[----:B------:R-:W4:Y:S01]  /*9eed0*/  LDL.LU.64 R16, [R1+0x4070] ;  /* 0x0040700001107983 */ /* 0x000f220000300a00 */
[----:B------:R-:W-:-:S02]  /*9eee0*/  IMAD.MOV.U32 R26, RZ, RZ, R4 ;  /* 0x000000ffff1a7224 */ /* 0x000fc400078e0004 */
[----:B------:R-:W-:Y:S02]  /*9eef0*/  IMAD.MOV.U32 R0, RZ, RZ, R5 ;  /* 0x000000ffff007224 */ /* 0x000fe400078e0005 */
[----:B------:R-:W2:Y:S01]  /*9ef00*/  LDL.LU.64 R6, [R1+0x4068] ;  /* 0x0040680001067983 */ /* 0x000ea20000300a00 */
[----:B----4-:R-:W-:Y:S01]  /*9ef10*/  HMMA.16816.F32.BF16 R16, R20, R4, R16 ;  /* 0x000000041410723c */ /* 0x010fe20000041810 */
[----:B------:R-:W2:Y:S11]  /*9ef20*/  LDL.LU.64 R4, [R1+0x4060] ;  /* 0x0040600001047983 */ /* 0x000eb60000300a00 */
[----:B------:R-:W-:Y:S11]  /*9ef30*/  @!UPT UIADD3 URZ, URZ, URZ, URZ ;  /* 0x0000003f3f3ff290 */ /* 0x000ff6000fffe03f */
[----:B------:R0:W-:Y:S01]  /*9ef40*/  STL.64 [R1], R16 ;  /* 0x0000001001007387 */ /* 0x0001e20000100a00 */
[----:B------:R-:W-:Y:S03]  /*9ef50*/  STL [R1+0x8], R18 ;  /* 0x0000081201007387 */ /* 0x000fe60000100800 */
        /* <DEDUP_REMOVED lines=16> */
[----:B------:R-:W-:Y:S03]  /*9f060*/  STL [R1+0x3a8], R6 ;  /* 0x0003a80601007387 */ /* 0x000fe60000100800 */
[----:B0-----:R-:W2:Y:S01]  /*9f070*/  LDL.LU.64 R4, [R1+0x4038] ;  /* 0x0040380001047983 */ /* 0x001ea20000300a00 */
[----:B------:R-:W-:Y:S02]  /*9f080*/  IMAD.MOV.U32 R3, RZ, RZ, R7 ;  /* 0x000000ffff037224 */ /* 0x000fe400078e0007 */
[----:B------:R0:W-:Y:S02]  /*9f090*/  STL [R1+0x3f14], R16 ;  /* 0x003f141001007387 */ /* 0x0001e40000100800 */
[----:B------:R1:W-:Y:S01]  /*9f0a0*/  STL [R1+0x3f10], R17 ;  /* 0x003f101101007387 */ /* 0x0003e20000100800 */
[----:B0-----:R-:W4:Y:S01]  /*9f0b0*/  LDL.LU R16, [R1+0x1900] ;  /* 0x0019000001107983 */ /* 0x001f220000300800 */
[----:B-1----:R-:W4:Y:S02]  /*9f0c0*/  LDL.LU R17, [R1+0x1904] ;  /* 0x0019040001117983 */ /* 0x002f240000300800 */
[----:B------:R-:W4:Y:S02]  /*9f0d0*/  LDL.LU R18, [R1+0x1908] ;  /* 0x0019080001127983 */ /* 0x000f240000300800 */
[----:B------:R-:W4:Y:S01]  /*9f0e0*/  LDL.LU R19, [R1+0x190c] ;  /* 0x00190c0001137983 */ /* 0x000f220000300800 */
[----:B------:R-:W-:Y:S01]  /*9f0f0*/  STL [R1+0x2e84], R3 ;  /* 0x002e840301007387 */ /* 0x000fe20000100800 */
[C---:B--2---:R-:W-:Y:S03]  /*9f100*/  HMMA.16816.F32.BF16 R4, R20.reuse, R4, R12 ;  /* 0x000000041404723c */ /* 0x044fe6000004180c */
[----:B------:R-:W2:Y:S01]  /*9f110*/  LDL.LU.64 R14, [R1+0x4030] ;  /* 0x00403000010e7983 */ /* 0x000ea20000300a00 */
[----:B------:R-:W2:Y:S11]  /*9f120*/  LDL.LU.64 R12, [R1+0x4028] ;  /* 0x00402800010c7983 */ /* 0x000eb60000300a00 */
[----:B------:R-:W-:Y:S08]  /*9f130*/  @!UPT UIADD3 URZ, URZ, URZ, URZ ;  /* 0x0000003f3f3ff290 */ /* 0x000ff0000fffe03f */
[----:B------:R0:W-:Y:S01]  /*9f140*/  STL.64 [R1+0x390], R4 ;  /* 0x0003900401007387 */ /* 0x0001e20000100a00 */
[----:B------:R-:W-:Y:S03]  /*9f150*/  STL.64 [R1+0x398], R6 ;  /* 0x0003980601007387 */ /* 0x000fe60000100a00 */
[----:B0-----:R-:W4:Y:S02]  /*9f160*/  LDL.LU.64 R4, [R1+0x4020] ;  /* 0x0040200001047983 */ /* 0x001f240000300a00 */
[C---:B----4-:R-:W-:Y:S11]  /*9f170*/  HMMA.16816.F32.BF16 R16, R20.reuse, R4, R16 ;  /* 0x000000041410723c */ /* 0x050ff60000041810 */
[----:B------:R-:W-:Y:S11]  /*9f180*/  @!UPT UIADD3 URZ, URZ, URZ, URZ ;  /* 0x0000003f3f3ff290 */ /* 0x000ff6000fffe03f */
[----:B------:R-:W-:Y:S01]  /*9f190*/  @!UPT UIADD3 URZ, URZ, URZ, URZ ;  /* 0x0000003f3f3ff290 */ /* 0x000fe2000fffe03f */
[----:B------:R-:W-:Y:S01]  /*9f1a0*/  STL.64 [R1+0x380], R16 ;  /* 0x0003801001007387 */ /* 0x000fe20000100a00 */
[----:B------:R0:W-:Y:S02]  /*9f1b0*/  STL.64 [R1+0x388], R18 ;  /* 0x0003881201007387 */ /* 0x0001e40000100a00 */
[----:B0-----:R-:W-:Y:S02]  /*9f1c0*/  IMAD.MOV.U32 R18, RZ, RZ, R4 ;  /* 0x000000ffff127224 */ /* 0x001fe400078e0004 */
[----:B------:R-:W-:Y:S02]  /*9f1d0*/  IMAD.MOV.U32 R19, RZ, RZ, R5 ;  /* 0x000000ffff137224 */ /* 0x000fe400078e0005 */
[----:B------:R-:W2:Y:S01]  /*9f1e0*/  LDL.LU.64 R4, [R1+0x4018] ;  /* 0x0040180001047983 */ /* 0x000ea20000300a00 */
        /* <DEDUP_REMOVED lines=12> */
[----:B------:R-:W-:Y:S02]  /*9f2b0*/  IMAD.MOV.U32 R2, RZ, RZ, R13 ;  /* 0x000000ffff027224 */ /* 0x000fe400078e000d */
[----:B------:R-:W2:Y:S11]  /*9f2c0*/  LDL.LU.64 R12, [R1+0x3ff8] ;  /* 0x003ff800010c7983 */ /* 0x000eb60000300a00 */
[----:B------:R-:W-:Y:S07]  /*9f2d0*/  @!UPT UIADD3 URZ, URZ, URZ, URZ ;  /* 0x0000003f3f3ff290 */ /* 0x000fee000fffe03f */
[----:B------:R-:W-:Y:S01]  /*9f2e0*/  STL [R1+0x360], R4 ;  /* 0x0003600401007387 */ /* 0x000fe20000100800 */
[----:B------:R0:W-:Y:S02]  /*9f2f0*/  STL.64 [R1+0x368], R6 ;  /* 0x0003680601007387 */ /* 0x0001e40000100a00 */
[----:B------:R-:W-:Y:S01]  /*9f300*/  IMAD.MOV.U32 R3, RZ, RZ, R5 ;  /* 0x000000ffff037224 */ /* 0x000fe200078e0005 */
[----:B0-----:R-:W4:Y:S01]  /*9f310*/  LDL.LU.64 R6, [R1+0x3ff0] ;  /* 0x003ff00001067983 */ /* 0x001f220000300a00 */
[----:B------:R-:W4:Y:S03]  /*9f320*/  LDL.LU.64 R4, [R1+0x3fe8] ;  /* 0x003fe80001047983 */ /* 0x000f260000300a00 */
[----:B------:R0:W-:Y:S02]  /*9f330*/  STL [R1+0x2e88], R3 ;  /* 0x002e880301007387 */ /* 0x0001e40000100800 */
[----:B--2---:R-:W-:-:S02]  /*9f340*/  IMAD.MOV.U32 R18, RZ, RZ, R12 ;  /* 0x000000ffff127224 */ /* 0x004fc400078e000c */
[----:B0-----:R-:W-:Y:S01]  /*9f350*/  IMAD.MOV.U32 R3, RZ, RZ, R13 ;  /* 0x000000ffff037224 */ /* 0x001fe200078e000d */
[C---:B----4-:R-:W-:Y:S11]  /*9f360*/  HMMA.16816.F32.BF16 R4, R20.reuse, R12, R4 ;  /* 0x0000000c1404723c */ /* 0x050ff60000041804 */
[----:B------:R-:W-:Y:S11]  /*9f370*/  @!UPT UIADD3 URZ, URZ, URZ, URZ ;  /* 0x0000003f3f3ff290 */ /* 0x000ff6000fffe03f */
[----:B------:R-:W-:Y:S01]  /*9f380*/  @!UPT UIADD3 URZ, URZ, URZ, URZ ;  /* 0x0000003f3f3ff290 */ /* 0x000fe2000fffe03f */
[----:B------:R-:W-:Y:S01]  /*9f390*/  STL.64 [R1+0x350], R4 ;  /* 0x0003500401007387 */ /* 0x000fe20000100a00 */
[----:B------:R0:W-:Y:S03]  /*9f3a0*/  STL.64 [R1+0x358], R6 ;  /* 0x0003580601007387 */ /* 0x0001e60000100a00 */
[----:B0-----:R-:W2:Y:S01]  /*9f3b0*/  LDL.LU.64 R6, [R1+0x3fe0] ;  /* 0x003fe00001067983 */ /* 0x001ea20000300a00 */
[----:B------:R-:W4:Y:S02]  /*9f3c0*/  LDL.LU.64 R4, [R1+0x3fd8] ;  /* 0x003fd80001047983 */ /* 0x000f240000300a00 */
[----:B------:R-:W2:Y:S02]  /*9f3d0*/  LDL.LU.64 R14, [R1+0x3fd0] ;  /* 0x003fd000010e7983 */ /* 0x000ea40000300a00 */
[----:B------:R-:W2:Y:S01]  /*9f3e0*/  LDL.LU.64 R12, [R1+0x3fc8] ;  /* 0x003fc800010c7983 */ /* 0x000ea20000300a00 */
[----:B------:R-:W-:Y:S01]  /*9f3f0*/  STL.64 [R1+0x3f28], R18 ;  /* 0x003f281201007387 */ /* 0x000fe20000100a00 */
[----:B------:R0:W-:Y:S03]  /*9f400*/  STL.64 [R1+0x3f20], R16 ;  /* 0x003f201001007387 */ /* 0x0001e60000100a00 */
        /* <DEDUP_REMOVED lines=8> */
[----:B------:R-:W-:Y:S02]  /*9f490*/  STL.64 [R1+0x348], R18 ;  /* 0x0003481201007387 */ /* 0x000fe40000100a00 */
[----:B0-----:R-:W-:Y:S02]  /*9f4a0*/  IMAD.MOV.U32 R16, RZ, RZ, R10 ;  /* 0x000000ffff107224 */ /* 0x001fe400078e000a */
[----:B------:R-:W-:Y:S01]  /*9f4b0*/  IMAD.MOV.U32 R17, RZ, RZ, R11 ;  /* 0x000000ffff117224 */ /* 0x000fe200078e000b */
[----:B------:R-:W2:Y:S01]  /*9f4c0*/  LDL.LU R10, [R1+0x3fc4] ;  /* 0x003fc400010a7983 */ /* 0x000ea20000300800 */
[----:B------:R-:W2:Y:S03]  /*9f4d0*/  LDL.LU R11, [R1+0x3fc0] ;  /* 0x003fc000010b7983 */ /* 0x000ea60000300800 */
[----:B------:R0:W-:Y:S01]  /*9f4e0*/  STL.64 [R1+0x3f38], R16 ;  /* 0x003f381001007387 */ /* 0x0001e20000100a00 */
[----:B------:R-:W-:Y:S02]  /*9f4f0*/  STL.64 [R1+0x3ea0], R14 ;  /* 0x003ea00e01007387 */ /* 0x000fe40000100a00 */
[----:B------:R-:W-:Y:S02]  /*9f500*/  STL.64 [R1+0x3e98], R12 ;  /* 0x003e980c01007387 */ /* 0x000fe40000100a00 */
[----:B0-----:R-:W-:-:S02]  /*9f510*/  IMAD.MOV.U32 R16, RZ, RZ, R25 ;  /* 0x000000ffff107224 */ /* 0x001fc400078e0019 */
[----:B------:R-:W-:Y:S02]  /*9f520*/  IMAD.MOV.U32 R17, RZ, RZ, R24 ;  /* 0x000000ffff117224 */ /* 0x000fe400078e0018 */
[----:B----4-:R-:W-:Y:S02]  /*9f530*/  IMAD.MOV.U32 R25, RZ, RZ, R4 ;  /* 0x000000ffff197224 */ /* 0x010fe400078e0004 */
[----:B------:R-:W-:Y:S01]  /*9f540*/  IMAD.MOV.U32 R24, RZ, RZ, R5 ;  /* 0x000000ffff187224 */ /* 0x000fe200078e0005 */
[----:B------:R0:W-:Y:S01]  /*9f550*/  STL.64 [R1+0x3f50], R16 ;  /* 0x003f501001007387 */ /* 0x0001e20000100a00 */
[----:B------:R-:W3:Y:S02]  /*9f560*/  LDL.LU R4, [R1+0x18b0] ;  /* 0x0018b00001047983 */ /* 0x000ee40000300800 */
[----:B------:R-:W3:Y:S02]  /*9f570*/  LDL.LU R5, [R1+0x18b4] ;  /* 0x0018b40001057983 */ /* 0x000ee40000300800 */
[----:B0-----:R-:W-:-:S02]  /*9f580*/  IMAD.MOV.U32 R16, RZ, RZ, R7 ;  /* 0x000000ffff107224 */ /* 0x001fc400078e0007 */
[----:B------:R-:W-:Y:S02]  /*9f590*/  IMAD.MOV.U32 R17, RZ, RZ, R6 ;  /* 0x000000ffff117224 */ /* 0x000fe400078e0006 */
[----:B------:R-:W3:Y:S01]  /*9f5a0*/  LDL.LU R6, [R1+0x18b8] ;  /* 0x0018b80001067983 */ /* 0x000ee20000300800 */
[----:B------:R-:W3:Y:S02]  /*9f5b0*/  LDL.LU R7, [R1+0x18bc] ;  /* 0x0018bc0001077983 */ /* 0x000ee40000300800 */
[----:B------:R-:W-:Y:S02]  /*9f5c0*/  STL [R1+0x3fa8], R26 ;  /* 0x003fa81a01007387 */ /* 0x000fe40000100800 */
[----:B------:R-:W-:Y:S01]  /*9f5d0*/  STL.64 [R1+0x3fa0], R24 ;  /* 0x003fa01801007387 */ /* 0x000fe20000100a00 */
[----:B------:R0:W-:Y:S04]  /*9f5e0*/  STL.64 [R1+0x3f68], R16 ;  /* 0x003f681001007387 */ /* 0x0001e80000100a00 */
[----:B0-----:R-:W4:Y:S01]  /*9f5f0*/  LDL.LU R16, [R1+0x1780] ;  /* 0x0017800001107983 */ /* 0x001f220000300800 */
[----:B------:R-:W4:Y:S02]  /*9f600*/  LDL.LU R17, [R1+0x1784] ;  /* 0x0017840001117983 */ /* 0x000f240000300800 */
[----:B------:R-:W2:Y:S02]  /*9f610*/  LDL.LU R18, [R1+0x1788] ;  /* 0x0017880001127983 */ /* 0x000ea40000300800 */
[----:B------:R-:W2:Y:S01]  /*9f620*/  LDL.LU R19, [R1+0x178c] ;  /* 0x00178c0001137983 */ /* 0x000ea20000300800 */
[----:B------:R-:W3:Y:S01]  /*9f630*/  LDL.LU R24, [R1+0x18a0] ;  /* 0x0018a00001187983 */ /* 0x000ee20000300800 */
[----:B------:R-:W3:Y:S02]  /*9f640*/  LDL.LU R25, [R1+0x18a4] ;  /* 0x0018a40001197983 */ /* 0x000ee40000300800 */
[----:B------:R-:W-:-:S02]  /*9f650*/  IMAD.MOV.U32 R13, RZ, RZ, R27 ;  /* 0x000000ffff0d7224 */ /* 0x000fc400078e001b */
[----:B------:R-:W3:Y:S01]  /*9f660*/  LDL.LU R26, [R1+0x18a8] ;  /* 0x0018a800011a7983 */ /* 0x000ee20000300800 */
[----:B------:R-:W3:Y:S01]  /*9f670*/  LDL.LU R27, [R1+0x18ac] ;  /* 0x0018ac00011b7983 */ /* 0x000ee20000300800 */
[----:B------:R-:W-:-:S03]  /*9f680*/  IMAD.MOV.U32 R12, RZ, RZ, R28 ;  /* 0x000000ffff0c7224 */ /* 0x000fc600078e001c */
[----:B--2---:R-:W-:Y:S01]  /*9f690*/  STL.64 [R1+0x3f88], R18 ;  /* 0x003f881201007387 */ /* 0x004fe20000100a00 */
[----:B----4-:R0:W-:Y:S03]  /*9f6a0*/  STL.64 [R1+0x3f80], R16 ;  /* 0x003f801001007387 */ /* 0x0101e60000100a00 */
        /* <DEDUP_REMOVED lines=26> */
[----:B------:R-:W-:Y:S02]  /*9f850*/  STL.64 [R1+0x3e90], R10 ;  /* 0x003e900a01007387 */ /* 0x000fe40000100a00 */
[----:B------:R0:W-:Y:S02]  /*9f860*/  STL.64 [R1+0x3e88], R8 ;  /* 0x003e880801007387 */ /* 0x0001e40000100a00 */
[----:B0-----:R-:W2:Y:S01]  /*9f870*/  LDL.LU R8, [R1+0x540] ;  /* 0x0005400001087983 */ /* 0x001ea20000300800 */
[----:B------:R-:W2:Y:S02]  /*9f880*/  LDL.LU R9, [R1+0x544] ;  /* 0x0005440001097983 */ /* 0x000ea40000300800 */
[----:B------:R-:W2:Y:S02]  /*9f890*/  LDL.LU R10, [R1+0x548] ;  /* 0x00054800010a7983 */ /* 0x000ea40000300800 */
[----:B------:R-:W2:Y:S01]  /*9f8a0*/  LDL.LU R11, [R1+0x54c] ;  /* 0x00054c00010b7983 */ /* 0x000ea20000300800 */
[----:B----4-:R-:W-:Y:S01]  /*9f8b0*/  HMMA.16816.F32.BF16 R20, R20, R4, R24 ;  /* 0x000000041414723c */ /* 0x010fe20000041818 */
[----:B------:R-:W4:Y:S01]  /*9f8c0*/  LDL.LU R26, [R1+0x3fa8] ;  /* 0x003fa800011a7983 */ /* 0x000f220000300800 */
[----:B------:R-:W2:Y:S11]  /*9f8d0*/  LDL.LU.64 R24, [R1+0x3fa0] ;  /* 0x003fa00001187983 */ /* 0x000eb60000300a00 */
[----:B------:R-:W-:Y:S10]  /*9f8e0*/  @!UPT UIADD3 URZ, URZ, URZ, URZ ;  /* 0x0000003f3f3ff290 */ /* 0x000ff4000fffe03f */
[----:B------:R-:W-:Y:S01]  /*9f8f0*/  STL.64 [R1+0x90], R20 ;  /* 0x0000901401007387 */ /* 0x000fe20000100a00 */
[----:B------:R0:W-:Y:S03]  /*9f900*/  STL.64 [R1+0x98], R22 ;  /* 0x0000981601007387 */ /* 0x0001e60000100a00 */
[----:B0-----:R-:W2:Y:S01]  /*9f910*/  LDL.LU.64 R22, [R1+0x3f98] ;  /* 0x003f980001167983 */ /* 0x001ea20000300a00 */
[----:B------:R-:W2:Y:S02]  /*9f920*/  LDL.LU.64 R20, [R1+0x3f90] ;  /* 0x003f900001147983 */ /* 0x000ea40000300a00 */
[----:B---3--:R-:W-:Y:S02]  /*9f930*/  STL.64 [R1+0x3e80], R6 ;  /* 0x003e800601007387 */ /* 0x008fe40000100a00 */
[----:B------:R0:W-:Y:S02]  /*9f940*/  STL.64 [R1+0x3e78], R4 ;  /* 0x003e780401007387 */ /* 0x0001e40000100a00 */
[----:B0-----:R-:W-:-:S02]  /*9f950*/  IMAD.MOV.U32 R5, RZ, RZ, R0 ;  /* 0x000000ffff057224 */ /* 0x001fc400078e0000 */
[----:B----4-:R-:W-:Y:S02]  /*9f960*/  IMAD.MOV.U32 R4, RZ, RZ, R26 ;  /* 0x000000ffff047224 */ /* 0x010fe400078e001a */
[C---:B--2---:R-:W-:Y:S01]  /*9f970*/  HMMA.16816.F32.BF16 R24, R20.reuse, R24, R16 ;  /* 0x000000181418723c */ /* 0x044fe20000041810 */
[----:B------:R-:W2:Y:S01]  /*9f980*/  LDL.LU.64 R18, [R1+0x3f88] ;  /* 0x003f880001127983 */ /* 0x000ea20000300a00 */
[----:B------:R-:W2:Y:S11]  /*9f990*/  LDL.LU.64 R16, [R1+0x3f80] ;  /* 0x003f800001107983 */ /* 0x000eb60000300a00 */
[----:B------:R-:W-:Y:S10]  /*9f9a0*/  @!UPT UIADD3 URZ, URZ, URZ, URZ ;  /* 0x0000003f3f3ff290 */ /* 0x000ff4000fffe03f */
[----:B------:R0:W-:Y:S01]  /*9f9b0*/  STL.64 [R1+0x5a0], R24 ;  /* 0x0005a01801007387 */ /* 0x0001e20000100a00 */
[----:B------:R-:W-:Y:S02]  /*9f9c0*/  IMAD.MOV.U32 R0, RZ, RZ, R26 ;  /* 0x000000ffff007224 */ /* 0x000fe400078e001a */
[----:B------:R-:W-:Y:S02]  /*9f9d0*/  IMAD.MOV.U32 R28, RZ, RZ, R27 ;  /* 0x000000ffff1c7224 */ /* 0x000fe400078e001b */
[----:B------:R-:W3:Y:S04]  /*9f9e0*/  LDL.LU.64 R26, [R1+0x3f78] ;  /* 0x003f7800011a7983 */ /* 0x000ee80000300a00 */
[----:B0-----:R-:W2:Y:S01]  /*9f9f0*/  LDL.LU.64 R24, [R1+0x3f70] ;  /* 0x003f700001187983 */ /* 0x001ea20000300a00 */
        /* <DEDUP_REMOVED lines=8> */
[----:B---3--:R0:W-:Y:S02]  /*9fa80*/  STL.64 [R1+0x3e70], R26 ;  /* 0x003e701a01007387 */ /* 0x0081e40000100a00 */
[----:B------:R-:W3:Y:S02]  /*9fa90*/  LDL.LU R24, [R1+0x1740] ;  /* 0x0017400001187983 */ /* 0x000ee40000300800 */
[----:B------:R-:W3:Y:S01]  /*9faa0*/  LDL.LU R25, [R1+0x1744] ;  /* 0x0017440001197983 */ /* 0x000ee20000300800 */
[----:B0-----:R-:W3:Y:S01]  /*9fab0*/  LDL.LU R26, [R1+0x1748] ;  /* 0x00174800011a7983 */ /* 0x001ee20000300800 */
[----:B------:R-:W3:Y:S01]  /*9fac0*/  LDL.LU R27, [R1+0x174c] ;  /* 0x00174c00011b7983 */ /* 0x000ee20000300800 */
[----:B--2---:R-:W-:Y:S02]  /*9fad0*/  HMMA.16816.F32.BF16 R16, R20, R16, R12 ;  /* 0x000000101410723c */ /* 0x004fe4000004180c */
[----:B------:R-:W2:Y:S01]  /*9fae0*/  LDL.LU.64 R14, [R1+0x3f60] ;  /* 0x003f6000010e7983 */ /* 0x000ea20000300a00 */
[----:B------:R-:W2:Y:S11]  /*9faf0*/  LDL.LU.64 R12, [R1+0x3f58] ;  /* 0x003f5800010c7983 */ /* 0x000eb60000300a00 */
[----:B------:R-:W-:Y:S09]  /*9fb00*/  @!UPT UIADD3 URZ, URZ, URZ, URZ ;  /* 0x0000003f3f3ff290 */ /* 0x000ff2000fffe03f */
[----:B------:R0:W-:Y:S04]  /*9fb10*/  STL.64 [R1+0x580], R16 ;  /* 0x0005801001007387 */ /* 0x0001e80000100a00 */
[----:B0-----:R-:W2:Y:S01]  /*9fb20*/  LDL.LU.64 R16, [R1+0x3f50] ;  /* 0x003f500001107983 */ /* 0x001ea20000300a00 */
[----:B------:R-:W-:Y:S02]  /*9fb30*/  IMAD.MOV.U32 R28, RZ, RZ, R18 ;  /* 0x000000ffff1c7224 */ /* 0x000fe400078e0012 */
[----:B------:R-:W-:-:S05]  /*9fb40*/  IMAD.MOV.U32 R0, RZ, RZ, R19 ;  /* 0x000000ffff007224 */ /* 0x000fca00078e0013 */
[----:B------:R-:W-:Y:S01]  /*9fb50*/  STL [R1+0x2d98], R0 ;  /* 0x002d980001007387 */ /* 0x000fe20000100800 */
        /* <DEDUP_REMOVED lines=11> */
[----:B------:R0:W-:Y:S01]  /*9fc10*/  STL.64 [R1+0x560], R16 ;  /* 0x0005601001007387 */ /* 0x0001e20000100a00 */
[----:B------:R-:W-:Y:S02]  /*9fc20*/  IMAD.MOV.U32 R0, RZ, RZ, R18 ;  /* 0x000000ffff007224 */ /* 0x000fe400078e0012 */
[----:B------:R-:W-:Y:S02]  /*9fc30*/  IMAD.MOV.U32 R28, RZ, RZ, R19 ;  /* 0x000000ffff1c7224 */ /* 0x000fe400078e0013 */
[----:B------:R-:W4:Y:S01]  /*9fc40*/  LDL.LU.64 R18, [R1+0x3f28] ;  /* 0x003f280001127983 */ /* 0x000f220000300a00 */
[C---:B---3--:R-:W-:Y:S03]  /*9fc50*/  HMMA.16816.F32.BF16 R24, R20.reuse, R4, R24 ;  /* 0x000000041418723c */ /* 0x048fe60000041818 */
[----:B0-----:R-:W3:Y:S01]  /*9fc60*/  LDL.LU.64 R16, [R1+0x3f20] ;  /* 0x003f200001107983 */ /* 0x001ee20000300a00 */
[----:B------:R-:W-:Y:S02]  /*9fc70*/  STL [R1+0x2da0], R28 ;  /* 0x002da01c01007387 */ /* 0x000fe40000100800 */
[----:B------:R-:W-:Y:S11]  /*9fc80*/  STL [R1+0x2d9c], R0 ;  /* 0x002d9c0001007387 */ /* 0x000ff60000100800 */
[----:B------:R-:W-:Y:S06]  /*9fc90*/  @!UPT UIADD3 URZ, URZ, URZ, URZ ;  /* 0x0000003f3f3ff290 */ /* 0x000fec000fffe03f */
[----:B------:R-:W-:Y:S01]  /*9fca0*/  STL.64 [R1+0x550], R24 ;  /* 0x0005501801007387 */ /* 0x000fe20000100a00 */
[----:B------:R-:W-:Y:S01]  /*9fcb0*/  STL.64 [R1+0x558], R26 ;  /* 0x0005581a01007387 */ /* 0x000fe20000100a00 */
[----:B--2---:R-:W-:Y:S07]  /*9fcc0*/  HMMA.16816.F32.BF16 R4, R20, R12, R8 ;  /* 0x0000000c1404723c */ /* 0x004fee0000041808 */
[----:B------:R-:W-:Y:S11]  /*9fcd0*/  IMAD.MOV.U32 R13, RZ, RZ, R3 ;  /* 0x000000ffff0d7224 */ /* 0x000ff600078e0003 */
[----:B------:R-:W-:Y:S05]  /*9fce0*/  @!UPT UIADD3 URZ, URZ, URZ, URZ ;  /* 0x0000003f3f3ff290 */ /* 0x000fea000fffe03f */
[----:B------:R-:W-:Y:S01]  /*9fcf0*/  STL.64 [R1+0x540], R4 ;  /* 0x0005400401007387 */ /* 0x000fe20000100a00 */
[----:B----4-:R-:W-:-:S03]  /*9fd00*/  IMAD.MOV.U32 R12, RZ, RZ, R18 ;  /* 0x000000ffff0c7224 */ /* 0x010fc600078e0012 */
[----:B------:R-:W2:Y:S02]  /*9fd10*/  LDL.LU R18, [R1+0x3f18] ;  /* 0x003f180001127983 */ /* 0x000ea40000300800 */
[----:B------:R0:W-:Y:S02]  /*9fd20*/  STL.64 [R1+0x3eb8], R12 ;  /* 0x003eb80c01007387 */ /* 0x0001e40000100a00 */
[----:B------:R-:W4:Y:S02]  /*9fd30*/  LDL.LU R8, [R1+0x15e0] ;  /* 0x0015e00001087983 */ /* 0x000f240000300800 */
[----:B------:R-:W4:Y:S01]  /*9fd40*/  LDL.LU R9, [R1+0x15e4] ;  /* 0x0015e40001097983 */ /* 0x000f220000300800 */
[----:B------:R-:W2:Y:S01]  /*9fd50*/  LDL.LU R10, [R1+0x15e8] ;  /* 0x0015e800010a7983 */ /* 0x000ea20000300800 */
[----:B------:R-:W2:Y:S03]  /*9fd60*/  LDL.LU R11, [R1+0x15ec] ;  /* 0x0015ec00010b7983 */ /* 0x000ea60000300800 */
[----:B0-----:R-:W2:Y:S01]  /*9fd70*/  LDL.LU R12, [R1+0x16f0] ;  /* 0x0016f000010c7983 */ /* 0x001ea20000300800 */
[----:B------:R-:W2:Y:S02]  /*9fd80*/  LDL.LU R13, [R1+0x16f4] ;  /* 0x0016f400010d7983 */ /* 0x000ea40000300800 */
[----:B------:R-:W2:Y:S02]  /*9fd90*/  LDL.LU R14, [R1+0x16f8] ;  /* 0x0016f800010e7983 */ /* 0x000ea40000300800 */
[----:B------:R-:W2:Y:S02]  /*9fda0*/  LDL.LU R15, [R1+0x16fc] ;  /* 0x0016fc00010f7983 */ /* 0x000ea40000300800 */
[----:B--2---:R-:W-:Y:S01]  /*9fdb0*/  STL.64 [R1+0x3ec8], R14 ;  /* 0x003ec80e01007387 */ /* 0x004fe20000100a00 */
[----:B------:R3:W-:Y:S02]  /*9fdc0*/  STL.64 [R1+0x3ec0], R12 ;  /* 0x003ec00c01007387 */ /* 0x0007e40000100a00 */
[----:B---3--:R-:W-:-:S02]  /*9fdd0*/  IMAD.MOV.U32 R12, RZ, RZ, R16 ;  /* 0x000000ffff0c7224 */ /* 0x008fc400078e0010 */
[----:B------:R-:W-:Y:S01]  /*9fde0*/  IMAD.MOV.U32 R13, RZ, RZ, R17 ;  /* 0x000000ffff0d7224 */ /* 0x000fe200078e0011 */
[----:B------:R-:W2:Y:S01]  /*9fdf0*/  LDL.LU R16, [R1+0x3f14] ;  /* 0x003f140001107983 */ /* 0x000ea20000300800 */
[----:B------:R-:W2:Y:S02]  /*9fe00*/  LDL.LU R17, [R1+0x3f10] ;  /* 0x003f100001117983 */ /* 0x000ea40000300800 */
[----:B------:R-:W3:Y:S02]  /*9fe10*/  LDL.LU R24, [R1+0x160] ;  /* 0x0001600001187983 */ /* 0x000ee40000300800 */
[----:B------:R-:W3:Y:S02]  /*9fe20*/  LDL.LU R25, [R1+0x164] ;  /* 0x0001640001197983 */ /* 0x000ee40000300800 */
[----:B---3--:R0:W-:Y:S04]  /*9fe30*/  STL.64 [R1+0x3f00], R24 ;  /* 0x003f001801007387 */ /* 0x0081e80000100a00 */
[----:B0-----:R-:W2:Y:S01]  /*9fe40*/  LDL.LU R24, [R1+0x1730] ;  /* 0x0017300001187983 */ /* 0x001ea20000300800 */
[----:B------:R-:W2:Y:S02]  /*9fe50*/  LDL.LU R25, [R1+0x1734] ;  /* 0x0017340001197983 */ /* 0x000ea40000300800 */
[----:B------:R-:W2:Y:S02]  /*9fe60*/  LDL.LU R26, [R1+0x1738] ;  /* 0x00173800011a7983 */ /* 0x000ea40000300800 */
[----:B------:R-:W2:Y:S01]  /*9fe70*/  LDL.LU R27, [R1+0x173c] ;  /* 0x00173c00011b7983 */ /* 0x000ea20000300800 */
[----:B------:R0:W-:Y:S02]  /*9fe80*/  STL.64 [R1+0x3ee0], R12 ;  /* 0x003ee00c01007387 */ /* 0x0001e40000100a00 */
[----:B0-----:R-:W-:-:S02]  /*9fe90*/  IMAD.MOV.U32 R12, RZ, RZ, R18 ;  /* 0x000000ffff0c7224 */ /* 0x001fc400078e0012 */
[----:B------:R-:W-:Y:S01]  /*9fea0*/  IMAD.MOV.U32 R13, RZ, RZ, R19 ;  /* 0x000000ffff0d7224 */ /* 0x000fe200078e0013 */
[----:B------:R-:W3:Y:S01]  /*9feb0*/  LDL.LU R18, [R1+0x3f0c] ;  /* 0x003f0c0001127983 */ /* 0x000ee20000300800 */
[----:B------:R-:W3:Y:S03]  /*9fec0*/  LDL.LU R19, [R1+0x3f08] ;  /* 0x003f080001137983 */ /* 0x000ee60000300800 */
[----:B------:R0:W-:Y:S04]  /*9fed0*/  STL.64 [R1+0x3ef8], R12 ;  /* 0x003ef80c01007387 */ /* 0x0001e80000100a00 */
        /* <DEDUP_REMOVED lines=30> */
[----:B------:R-:W-:Y:S02]  /*a00c0*/  STL [R1+0x2da4], R28 ;  /* 0x002da41c01007387 */ /* 0x000fe40000100800 */
[----:B------:R0:W-:Y:S02]  /*a00d0*/  STL.64 [R1+0x530], R24 ;  /* 0x0005301801007387 */ /* 0x0001e40000100a00 */
[----:B------:R1:W-:Y:S01]  /*a00e0*/  STL.64 [R1+0x538], R26 ;  /* 0x0005381a01007387 */ /* 0x0003e20000100a00 */
[----:B0-----:R-:W1:Y:S01]  /*a00f0*/  LDL.LU.64 R24, [R1+0x3f00] ;  /* 0x003f000001187983 */ /* 0x001e620000300a00 */
[----:B---3--:R-:W-:Y:S01]  /*a0100*/  STL.64 [R1+0x3e18], R18 ;  /* 0x003e181201007387 */ /* 0x008fe20000100a00 */
[C---:B-1----:R-:W-:Y:S02]  /*a0110*/  HMMA.16816.F32.BF16 R24, R20.reuse, R24, R12 ;  /* 0x000000181418723c */ /* 0x042fe4000004180c */
[----:B------:R-:W2:Y:S11]  /*a0120*/  LDL.LU.64 R12, [R1+0x3ef8] ;  /* 0x003ef800010c7983 */ /* 0x000eb60000300a00 */
[----:B------:R-:W-:Y:S10]  /*a0130*/  @!UPT UIADD3 URZ, URZ, URZ, URZ ;  /* 0x0000003f3f3ff290 */ /* 0x000ff4000fffe03f */
[----:B------:R0:W-:Y:S01]  /*a0140*/  STL.64 [R1+0x520], R24 ;  /* 0x0005201801007387 */ /* 0x0001e20000100a00 */
[----:B------:R-:W-:Y:S02]  /*a0150*/  IMAD.MOV.U32 R28, RZ, RZ, R27 ;  /* 0x000000ffff1c7224 */ /* 0x000fe400078e001b */
[----:B------:R-:W-:Y:S01]  /*a0160*/  IMAD.MOV.U32 R0, RZ, RZ, R26 ;  /* 0x000000ffff007224 */ /* 0x000fe200078e001a */
[----:B0-----:R-:W3:Y:S01]  /*a0170*/  LDL.LU R24, [R1+0x1550] ;  /* 0x0015500001187983 */ /* 0x001ee20000300800 */
[----:B------:R-:W3:Y:S02]  /*a0180*/  LDL.LU R25, [R1+0x1554] ;  /* 0x0015540001197983 */ /* 0x000ee40000300800 */
[----:B------:R-:W3:Y:S02]  /*a0190*/  LDL.LU R26, [R1+0x1558] ;  /* 0x00155800011a7983 */ /* 0x000ee40000300800 */
[----:B------:R-:W3:Y:S01]  /*a01a0*/  LDL.LU R27, [R1+0x155c] ;  /* 0x00155c00011b7983 */ /* 0x000ee20000300800 */
        /* <DEDUP_REMOVED lines=14> */
[----:B------:R-:W-:Y:S02]  /*a0290*/  IMAD.MOV.U32 R28, RZ, RZ, R14 ;  /* 0x000000ffff1c7224 */ /* 0x000fe400078e000e */
[----:B------:R-:W-:Y:S02]  /*a02a0*/  IMAD.MOV.U32 R0, RZ, RZ, R15 ;  /* 0x000000ffff007224 */ /* 0x000fe400078e000f */
[----:B------:R-:W2:Y:S04]  /*a02b0*/  LDL.LU.64 R14, [R1+0x3ec8] ;  /* 0x003ec800010e7983 */ /* 0x000ea80000300a00 */
[----:B0-----:R-:W2:Y:S01]  /*a02c0*/  LDL.LU.64 R12, [R1+0x3ec0] ;  /* 0x003ec000010c7983 */ /* 0x001ea20000300a00 */
[----:B------:R-:W-:-:S02]  /*a02d0*/  IMAD.MOV.U32 R16, RZ, RZ, R29 ;  /* 0x000000ffff107224 */ /* 0x000fc400078e001d */
[----:B------:R-:W-:Y:S02]  /*a02e0*/  IMAD.MOV.U32 R17, RZ, RZ, R2 ;  /* 0x000000ffff117224 */ /* 0x000fe400078e0002 */
[----:B------:R-:W-:Y:S01]  /*a02f0*/  STL [R1+0x2dd0], R28 ;  /* 0x002dd01c01007387 */ /* 0x000fe20000100800 */
[----:B------:R-:W-:Y:S04]  /*a0300*/  STL [R1+0x2db8], R0 ;  /* 0x002db80001007387 */ /* 0x000fe80000100800 */
[C---:B--2---:R-:W-:Y:S01]  /*a0310*/  HMMA.16816.F32.BF16 R16, R20.reuse, R16, R12 ;  /* 0x000000101410723c */ /* 0x044fe2000004180c */
[----:B------:R-:W2:Y:S11]  /*a0320*/  LDL.LU.64 R12, [R1+0x3eb8] ;  /* 0x003eb800010c7983 */ /* 0x000eb60000300a00 */
[----:B------:R-:W-:Y:S11]  /*a0330*/  @!UPT UIADD3 URZ, URZ, URZ, URZ ;  /* 0x0000003f3f3ff290 */ /* 0x000ff6000fffe03f */
        /* <DEDUP_REMOVED lines=11> */
[----:B------:R-:W-:Y:S02]  /*a03f0*/  IMAD.MOV.U32 R3, RZ, RZ, R14 ;  /* 0x000000ffff037224 */ /* 0x000fe400078e000e */
[----:B------:R-:W-:Y:S02]  /*a0400*/  IMAD.MOV.U32 R28, RZ, RZ, R15 ;  /* 0x000000ffff1c7224 */ /* 0x000fe400078e000f */
[----:B------:R-:W2:Y:S04]  /*a0410*/  LDL.LU.64 R14, [R1+0x3ea0] ;  /* 0x003ea000010e7983 */ /* 0x000ea80000300a00 */
[----:B0-----:R-:W2:Y:S01]  /*a0420*/  LDL.LU.64 R12, [R1+0x3e98] ;  /* 0x003e9800010c7983 */ /* 0x001ea20000300a00 */
        /* <DEDUP_REMOVED lines=10> */
[----:B0-----:R-:W2:Y:S01]  /*a04d0*/  LDL.64 R14, [R1+0x1e8] ;  /* 0x0001e800010e7983 */ /* 0x001ea20000100a00 */
[C---:B----4-:R-:W-:Y:S11]  /*a04e0*/  HMMA.16816.F32.BF16 R4, R20.reuse, R8, R4 ;  /* 0x000000081404723c */ /* 0x050ff60000041804 */
[----:B------:R-:W-:Y:S11]  /*a04f0*/  @!UPT UIADD3 URZ, URZ, URZ, URZ ;  /* 0x0000003f3f3ff290 */ /* 0x000ff6000fffe03f */
[----:B------:R-:W-:Y:S01]  /*a0500*/  @!UPT UIADD3 URZ, URZ, URZ, URZ ;  /* 0x0000003f3f3ff290 */ /* 0x000fe2000fffe03f */
[----:B------:R-:W-:Y:S01]  /*a0510*/  STL [R1+0x4c0], R4 ;  /* 0x0004c00401007387 */ /* 0x000fe20000100800 */
[----:B------:R0:W-:Y:S02]  /*a0520*/  STL [R1+0x4cc], R7 ;  /* 0x0004cc0701007387 */ /* 0x0001e40000100800 */
[----:B------:R-:W-:Y:S02]  /*a0530*/  IMAD.MOV.U32 R28, RZ, RZ, R6 ;  /* 0x000000ffff1c7224 */ /* 0x000fe400078e0006 */
[----:B------:R-:W-:Y:S01]  /*a0540*/  IMAD.MOV.U32 R3, RZ, RZ, R5 ;  /* 0x000000ffff037224 */ /* 0x000fe200078e0005 */
[----:B0-----:R-:W4:Y:S01]  /*a0550*/  LDL.LU.64 R6, [R1+0x3e80] ;  /* 0x003e800001067983 */ /* 0x001f220000300a00 */
[----:B------:R-:W3:Y:S02]  /*a0560*/  LDL.LU.64 R4, [R1+0x3e78] ;  /* 0x003e780001047983 */ /* 0x000ee40000300a00 */
[----:B--2---:R0:W-:Y:S02]  /*a0570*/  STL.64 [R1+0x3e60], R10 ;  /* 0x003e600a01007387 */ /* 0x0041e40000100a00 */
[----:B------:R-:W2:Y:S01]  /*a0580*/  LDL R8, [R1+0x110] ;  /* 0x0001100001087983 */ /* 0x000ea20000100800 */
[----:B------:R-:W2:Y:S04]  /*a0590*/  LDL R9, [R1+0x114] ;  /* 0x0001140001097983 */ /* 0x000ea80000100800 */
[----:B0-----:R-:W2:Y:S04]  /*a05a0*/  LDL R10, [R1+0x118] ;  /* 0x00011800010a7983 */ /* 0x001ea80000100800 */
[----:B------:R-:W2:Y:S01]  /*a05b0*/  LDL R11, [R1+0x11c] ;  /* 0x00011c00010b7983 */ /* 0x000ea20000100800 */
[----:B------:R-:W-:Y:S02]  /*a05c0*/  STL [R1+0x2ffc], R28 ;  /* 0x002ffc1c01007387 */ /* 0x000fe40000100800 */
[----:B------:R-:W-:Y:S01]  /*a05d0*/  STL [R1+0x2ff8], R3 ;  /* 0x002ff80301007387 */ /* 0x000fe20000100800 */
[----:B---3--:R-:W-:Y:S01]  /*a05e0*/  HMMA.16816.F32.BF16 R20, R20, R4, R24 ;  /* 0x000000041414723c */ /* 0x008fe20000041818 */
[----:B------:R-:W2:Y:S01]  /*a05f0*/  LDL.LU.64 R26, [R1+0x3e70] ;  /* 0x003e7000011a7983 */ /* 0x000ea20000300a00 */
[----:B----4-:R0:W-:Y:S02]  /*a0600*/  STL.64 [R1+0x3da8], R6 ;  /* 0x003da80601007387 */ /* 0x0101e40000100a00 */
[----:B------:R-:W3:Y:S02]  /*a0610*/  LDL.LU R4, [R1+0x1540] ;  /* 0x0015400001047983 */ /* 0x000ee40000300800 */
[----:B------:R-:W3:Y:S01]  /*a0620*/  LDL.LU R5, [R1+0x1544] ;  /* 0x0015440001057983 */ /* 0x000ee20000300800 */
[----:B0-----:R-:W3:Y:S01]  /*a0630*/  LDL.LU R6, [R1+0x1548] ;  /* 0x0015480001067983 */ /* 0x001ee20000300800 */
[----:B------:R-:W3:Y:S11]  /*a0640*/  LDL.LU R7, [R1+0x154c] ;  /* 0x00154c0001077983 */ /* 0x000ef60000300800 */
[----:B------:R-:W-:Y:S04]  /*a0650*/  @!UPT UIADD3 URZ, URZ, URZ, URZ ;  /* 0x0000003f3f3ff290 */ /* 0x000fe8000fffe03f */
[----:B------:R0:W-:Y:S01]  /*a0660*/  STL.64 [R1+0x2c10], R22 ;  /* 0x002c101601007387 */ /* 0x0001e20000100a00 */
[----:B------:R-:W-:Y:S03]  /*a0670*/  STL.64 [R1+0x2c08], R20 ;  /* 0x002c081401007387 */ /* 0x000fe60000100a00 */
[----:B0-----:R-:W4:Y:S01]  /*a0680*/  LDL.LU.64 R22, [R1+0x1b8] ;  /* 0x0001b80001167983 */ /* 0x001f220000300a00 */
[C---:B--2---:R-:W-:Y:S03]  /*a0690*/  HMMA.16816.F32.BF16 R16, R8.reuse, R26, R16 ;  /* 0x0000001a0810723c */ /* 0x044fe60000041810 */
[----:B----4-:R3:W-:Y:S05]  /*a06a0*/  STL.64 [R1+0x3e68], R22 ;  /* 0x003e681601007387 */ /* 0x0107ea0000100a00 */
[----:B---3--:R-:W-:Y:S07]  /*a06b0*/  HMMA.16816.F32.BF16 R20, R8, R14, R4 ;  /* 0x0000000e0814723c */ /* 0x008fee0000041804 */
[----:B------:R-:W-:-:S02]  /*a06c0*/  IMAD.MOV.U32 R6, RZ, RZ, R14 ;  /* 0x000000ffff067224 */ /* 0x000fc400078e000e */
[----:B------:R-:W-:Y:S11]  /*a06d0*/  IMAD.MOV.U32 R5, RZ, RZ, R15 ;  /* 0x000000ffff057224 */ /* 0x000ff600078e000f */
[----:B------:R-:W-:Y:S03]  /*a06e0*/  @!UPT UIADD3 URZ, URZ, URZ, URZ ;  /* 0x0000003f3f3ff290 */ /* 0x000fe6000fffe03f */
[----:B------:R0:W-:Y:S01]  /*a06f0*/  STL.64 [R1+0x12f0], R20 ;  /* 0x0012f01401007387 */ /* 0x0001e20000100a00 */
[----:B------:R1:W-:Y:S03]  /*a0700*/  STL.64 [R1+0x12f8], R22 ;  /* 0x0012f81601007387 */ /* 0x0003e60000100a00 */
[----:B0-----:R-:W2:Y:S01]  /*a0710*/  LDL.LU R20, [R1+0x1520] ;  /* 0x0015200001147983 */ /* 0x001ea20000300800 */
[----:B------:R-:W2:Y:S02]  /*a0720*/  LDL.LU R21, [R1+0x1524] ;  /* 0x0015240001157983 */ /* 0x000ea40000300800 */
[----:B-1----:R-:W2:Y:S02]  /*a0730*/  LDL.LU R22, [R1+0x1528] ;  /* 0x0015280001167983 */ /* 0x002ea40000300800 */
[----:B------:R-:W2:Y:S01]  /*a0740*/  LDL.LU R23, [R1+0x152c] ;  /* 0x00152c0001177983 */ /* 0x000ea20000300800 */
[----:B------:R-:W3:Y:S01]  /*a0750*/  LDL.LU R12, [R1+0x14e0] ;  /* 0x0014e000010c7983 */ /* 0x000ee20000300800 */
[----:B------:R-:W-:Y:S02]  /*a0760*/  STL.64 [R1+0x12e0], R16 ;  /* 0x0012e01001007387 */ /* 0x000fe40000100a00 */
[----:B------:R-:W-:Y:S02]  /*a0770*/  STL.64 [R1+0x12e8], R18 ;  /* 0x0012e81201007387 */ /* 0x000fe40000100a00 */
[----:B------:R-:W3:Y:S01]  /*a0780*/  LDL.LU R13, [R1+0x14e4] ;  /* 0x0014e400010d7983 */ /* 0x000ee20000300800 */
[----:B------:R-:W4:Y:S01]  /*a0790*/  LDL.LU R14, [R1+0x14e8] ;  /* 0x0014e800010e7983 */ /* 0x000f220000300800 */
[----:B------:R-:W4:Y:S03]  /*a07a0*/  LDL.LU R15, [R1+0x14ec] ;  /* 0x0014ec00010f7983 */ /* 0x000f260000300800 */
[----:B----4-:R0:W-:Y:S01]  /*a07b0*/  STL.64 [R1+0x3e30], R14 ;  /* 0x003e300e01007387 */ /* 0x0101e20000100a00 */
[----:B---3--:R-:W-:Y:S03]  /*a07c0*/  STL.64 [R1+0x3e28], R12 ;  /* 0x003e280c01007387 */ /* 0x008fe60000100a00 */
[----:B0-----:R-:W3:Y:S04]  /*a07d0*/  LDL R14, [R1+0x198] ;  /* 0x00019800010e7983 */ /* 0x001ee80000100800 */
[----:B------:R-:W3:Y:S04]  /*a07e0*/  LDL R15, [R1+0x19c] ;  /* 0x00019c00010f7983 */ /* 0x000ee80000100800 */
        /* <DEDUP_REMOVED lines=19> */
[----:B------:R0:W-:Y:S04]  /*a0920*/  STL.64 [R1+0x3de0], R26 ;  /* 0x003de01a01007387 */ /* 0x0001e80000100a00 */
[----:B0-----:R-:W4:Y:S02]  /*a0930*/  LDL.64 R26, [R1+0x1c8] ;  /* 0x0001c800011a7983 */ /* 0x001f240000100a00 */
[----:B----4-:R-:W-:Y:S02]  /*a0940*/  HMMA.16816.F32.BF16 R8, R8, R26, R20 ;  /* 0x0000001a0808723c */ /* 0x010fe40000041814 */
[----:B------:R-:W3:Y:S01]  /*a0950*/  LDL.LU.64 R22, [R1+0x3e68] ;  /* 0x003e680001167983 */ /* 0x000ee20000300a00 */
[----:B------:R-:W-:Y:S11]  /*a0960*/  IMAD.MOV.U32 R7, RZ, RZ, R27 ;  /* 0x000000ffff077224 */ /* 0x000ff600078e001b */
[----:B------:R-:W-:Y:S09]  /*a0970*/  @!UPT UIADD3 URZ, URZ, URZ, URZ ;  /* 0x0000003f3f3ff290 */ /* 0x000ff2000fffe03f */
[----:B------:R-:W-:Y:S01]  /*a0980*/  STL.64 [R1+0x12d0], R8 ;  /* 0x0012d00801007387 */ /* 0x000fe20000100a00 */
[----:B------:R0:W-:Y:S03]  /*a0990*/  STL.64 [R1+0x12d8], R10 ;  /* 0x0012d80a01007387 */ /* 0x0001e60000100a00 */
[----:B0-----:R-:W4:Y:S01]  /*a09a0*/  LDL.LU.64 R10, [R1+0x3e60] ;  /* 0x003e6000010a7983 */ /* 0x001f220000300a00 */
[----:B------:R-:W2:Y:S02]  /*a09b0*/  LDL.LU R24, [R1+0x14a0] ;  /* 0x0014a00001187983 */ /* 0x000ea40000300800 */
[----:B------:R-:W-:Y:S02]  /*a09c0*/  IMAD.MOV.U32 R8, RZ, RZ, R26 ;  /* 0x000000ffff087224 */ /* 0x000fe400078e001a */
[----:B------:R-:W2:Y:S01]  /*a09d0*/  LDL.LU R25, [R1+0x14a4] ;  /* 0x0014a40001197983 */ /* 0x000ea20000300800 */
[----:B------:R-:W2:Y:S01]  /*a09e0*/  LDL.LU R26, [R1+0x14a8] ;  /* 0x0014a800011a7983 */ /* 0x000ea20000300800 */
[----:B------:R-:W2:Y:S03]  /*a09f0*/  LDL.LU R27, [R1+0x14ac] ;  /* 0x0014ac00011b7983 */ /* 0x000ea60000300800 */
[----:B--2---:R0:W-:Y:S01]  /*a0a00*/  STL.64 [R1+0x3df0], R26 ;  /* 0x003df01a01007387 */ /* 0x0041e20000100a00 */
[----:B------:R-:W-:Y:S03]  /*a0a10*/  STL.64 [R1+0x3de8], R24 ;  /* 0x003de81801007387 */ /* 0x000fe60000100a00 */
[----:B0-----:R-:W2:Y:S04]  /*a0a20*/  LDL.64 R26, [R1+0x158] ;  /* 0x00015800011a7983 */ /* 0x001ea80000100a00 */
[----:B--2---:R0:W-:Y:S04]  /*a0a30*/  STL.64 [R1+0x3e08], R26 ;  /* 0x003e081a01007387 */ /* 0x0041e80000100a00 */
[----:B0-----:R-:W2:Y:S01]  /*a0a40*/  LDL.64 R26, [R1+0x168] ;  /* 0x00016800011a7983 */ /* 0x001ea20000100a00 */
[----:B------:R-:W-:Y:S02]  /*a0a50*/  STL.64 [R1+0x3dc8], R6 ;  /* 0x003dc80601007387 */ /* 0x000fe40000100a00 */
[----:B------:R0:W-:Y:S02]  /*a0a60*/  STL [R1+0x3dc0], R5 ;  /* 0x003dc00501007387 */ /* 0x0001e40000100800 */
[----:B------:R-:W2:Y:S01]  /*a0a70*/  LDL.LU R4, [R1+0x14d0] ;  /* 0x0014d00001047983 */ /* 0x000ea20000300800 */
[----:B0-----:R-:W2:Y:S01]  /*a0a80*/  LDL.LU R5, [R1+0x14d4] ;  /* 0x0014d40001057983 */ /* 0x001ea20000300800 */
[----:B------:R-:W2:Y:S02]  /*a0a90*/  LDL.LU R6, [R1+0x14d8] ;  /* 0x0014d80001067983 */ /* 0x000ea40000300800 */
[----:B------:R-:W2:Y:S02]  /*a0aa0*/  LDL.LU R7, [R1+0x14dc] ;  /* 0x0014dc0001077983 */ /* 0x000ea40000300800 */
[----:B----4-:R-:W-:Y:S01]  /*a0ab0*/  STL.64 [R1+0x3db8], R10 ;  /* 0x003db80a01007387 */ /* 0x010fe20000100a00 */
[----:B------:R0:W-:Y:S04]  /*a0ac0*/  STL [R1+0x3db0], R8 ;  /* 0x003db00801007387 */ /* 0x0001e80000100800 */
        /* <DEDUP_REMOVED lines=39> */
[----:B--2---:R-:W-:Y:S01]  /*a0d40*/  STL.64 [R1+0x3e00], R14 ;  /* 0x003e000e01007387 */ /* 0x004fe20000100a00 */
[----:B------:R0:W-:Y:S03]  /*a0d50*/  STL [R1+0x3df8], R12 ;  /* 0x003df80c01007387 */ /* 0x0001e60000100800 */
        /* <DEDUP_REMOVED lines=8> */
[----:B------:R-:W3:Y:S02]  /*a0de0*/  LDL.LU R5, [R1+0x1484] ;  /* 0x0014840001057983 */ /* 0x000ee40000300800 */
[----:B-1----:R-:W2:Y:S02]  /*a0df0*/  LDL.LU R6, [R1+0x1488] ;  /* 0x0014880001067983 */ /* 0x002ea40000300800 */
[----:B------:R-:W2:Y:S01]  /*a0e00*/  LDL.LU R7, [R1+0x148c] ;  /* 0x00148c0001077983 */ /* 0x000ea20000300800 */
[C---:B----4-:R-:W-:Y:S01]  /*a0e10*/  HMMA.16816.F32.BF16 R20, R8.reuse, R26, R20 ;  /* 0x0000001a0814723c */ /* 0x050fe20000041814 */
[----:B------:R-:W-:Y:S01]  /*a0e20*/  IMAD.MOV.U32 R17, RZ, RZ, R27 ;  /* 0x000000ffff117224 */ /* 0x000fe200078e001b */
[----:B--2---:R-:W-:Y:S01]  /*a0e30*/  STL.64 [R1+0x3dd8], R6 ;  /* 0x003dd80601007387 */ /* 0x004fe20000100a00 */
        /* <DEDUP_REMOVED lines=10> */
[----:B------:R-:W4:Y:S03]  /*a0ee0*/  LDL.LU.64 R26, [R1+0x3e08] ;  /* 0x003e0800011a7983 */ /* 0x000f260000300a00 */
[----:B------:R-:W-:Y:S01]  /*a0ef0*/  STL [R1+0x3cf0], R20 ;  /* 0x003cf01401007387 */ /* 0x000fe20000100800 */
[----:B----4-:R-:W-:Y:S11]  /*a0f00*/  HMMA.16816.F32.BF16 R12, R8, R26, R12 ;  /* 0x0000001a080c723c */ /* 0x010ff6000004180c */
        /* <DEDUP_REMOVED lines=8> */
[----:B------:R-:W3:Y:S01]  /*a0f90*/  LDL.LU.64 R26, [R1+0x3df0] ;  /* 0x003df000011a7983 */ /* 0x000ee20000300a00 */
[----:B------:R-:W3:Y:S02]  /*a0fa0*/  LDL.LU.64 R24, [R1+0x3de8] ;  /* 0x003de80001187983 */ /* 0x000ee40000300a00 */
[----:B------:R0:W-:Y:S02]  /*a0fb0*/  STL.64 [R1+0x3d00], R18 ;  /* 0x003d001201007387 */ /* 0x0001e40000100a00 */
[----:B------:R-:W-:Y:S02]  /*a0fc0*/  STL.64 [R1+0x3cf8], R16 ;  /* 0x003cf81001007387 */ /* 0x000fe40000100a00 */
[----:B0-----:R-:W-:-:S02]  /*a0fd0*/  IMAD.MOV.U32 R19, RZ, RZ, R3 ;  /* 0x000000ffff137224 */ /* 0x001fc400078e0003 */
[----:B--2---:R-:W-:-:S05]  /*a0fe0*/  IMAD.MOV.U32 R18, RZ, RZ, R12 ;  /* 0x000000ffff127224 */ /* 0x004fca00078e000c */
[----:B------:R0:W-:Y:S04]  /*a0ff0*/  STL.64 [R1+0x3d10], R18 ;  /* 0x003d101201007387 */ /* 0x0001e80000100a00 */
[----:B0-----:R-:W3:Y:S02]  /*a1000*/  LDL.64 R18, [R1+0x148] ;  /* 0x0001480001127983 */ /* 0x001ee40000100a00 */
[C---:B---3--:R-:W-:Y:S01]  /*a1010*/  HMMA.16816.F32.BF16 R24, R8.reuse, R18, R24 ;  /* 0x000000120818723c */ /* 0x048fe20000041818 */
[----:B------:R-:W-:Y:S11]  /*a1020*/  IMAD.MOV.U32 R21, RZ, RZ, R19 ;  /* 0x000000ffff157224 */ /* 0x000ff600078e0013 */
[----:B------:R-:W-:Y:S11]  /*a1030*/  @!UPT UIADD3 URZ, URZ, URZ, URZ ;  /* 0x0000003f3f3ff290 */ /* 0x000ff6000fffe03f */
[----:B------:R0:W-:Y:S01]  /*a1040*/  STL.64 [R1+0x10e0], R24 ;  /* 0x0010e01801007387 */ /* 0x0001e20000100a00 */
[----:B------:R1:W-:Y:S02]  /*a1050*/  STL.64 [R1+0x10e8], R26 ;  /* 0x0010e81a01007387 */ /* 0x0003e40000100a00 */
[----:B0-----:R-:W-:Y:S01]  /*a1060*/  IMAD.MOV.U32 R24, RZ, RZ, R18 ;  /* 0x000000ffff187224 */ /* 0x001fe200078e0012 */
[----:B-1----:R-:W2:Y:S01]  /*a1070*/  LDL.LU.64 R26, [R1+0x3de0] ;  /* 0x003de000011a7983 */ /* 0x002ea20000300a00 */
[----:B------:R-:W3:Y:S03]  /*a1080*/  LDL.64 R18, [R1+0x198] ;  /* 0x0001980001127983 */ /* 0x000ee60000100a00 */
[----:B---3--:R0:W-:Y:S04]  /*a1090*/  STL.64 [R1+0x3d28], R18 ;  /* 0x003d281201007387 */ /* 0x0081e80000100a00 */
[----:B0-----:R-:W3:Y:S02]  /*a10a0*/  LDL.64 R18, [R1+0x138] ;  /* 0x0001380001127983 */ /* 0x001ee40000100a00 */
[----:B---3--:R-:W-:Y:S01]  /*a10b0*/  HMMA.16816.F32.BF16 R4, R8, R18, R4 ;  /* 0x000000120804723c */ /* 0x008fe20000041804 */
[----:B------:R-:W-:-:S02]  /*a10c0*/  IMAD.MOV.U32 R25, RZ, RZ, R19 ;  /* 0x000000ffff197224 */ /* 0x000fc400078e0013 */
[----:B------:R-:W-:-:S04]  /*a10d0*/  IMAD.MOV.U32 R28, RZ, RZ, R18 ;  /* 0x000000ffff1c7224 */ /* 0x000fc800078e0012 */
[----:B------:R-:W-:Y:S02]  /*a10e0*/  IMAD.MOV.U32 R18, RZ, RZ, R2 ;  /* 0x000000ffff127224 */ /* 0x000fe400078e0002 */
[----:B------:R-:W-:Y:S11]  /*a10f0*/  IMAD.MOV.U32 R19, RZ, RZ, R0 ;  /* 0x000000ffff137224 */ /* 0x000ff600078e0000 */
[----:B------:R-:W-:Y:S03]  /*a1100*/  @!UPT UIADD3 URZ, URZ, URZ, URZ ;  /* 0x0000003f3f3ff290 */ /* 0x000fe6000fffe03f */
[----:B------:R-:W-:Y:S01]  /*a1110*/  STL.64 [R1+0x10d0], R4 ;  /* 0x0010d00401007387 */ /* 0x000fe20000100a00 */
[----:B------:R0:W-:Y:S03]  /*a1120*/  STL.64 [R1+0x10d8], R6 ;  /* 0x0010d80601007387 */ /* 0x0001e60000100a00 */
[----:B0-----:R-:W3:Y:S01]  /*a1130*/  LDL.LU.64 R6, [R1+0x3dd8] ;  /* 0x003dd80001067983 */ /* 0x001ee20000300a00 */
[----:B------:R-:W3:Y:S02]  /*a1140*/  LDL.LU.64 R4, [R1+0x3dd0] ;  /* 0x003dd00001047983 */ /* 0x000ee40000300a00 */
[----:B--2---:R-:W-:Y:S02]  /*a1150*/  STL.64 [R1+0x3d78], R26 ;  /* 0x003d781a01007387 */ /* 0x004fe40000100a00 */
[----:B------:R0:W-:Y:S02]  /*a1160*/  STL.64 [R1+0x3d70], R24 ;  /* 0x003d701801007387 */ /* 0x0001e40000100a00 */
[----:B0-----:R-:W4:Y:S01]  /*a1170*/  LDL.LU R24, [R1+0x1470] ;  /* 0x0014700001187983 */ /* 0x001f220000300800 */
[----:B------:R-:W4:Y:S02]  /*a1180*/  LDL.LU R25, [R1+0x1474] ;  /* 0x0014740001197983 */ /* 0x000f240000300800 */
[----:B------:R-:W4:Y:S02]  /*a1190*/  LDL.LU R26, [R1+0x1478] ;  /* 0x00147800011a7983 */ /* 0x000f240000300800 */
[----:B------:R-:W4:Y:S01]  /*a11a0*/  LDL.LU R27, [R1+0x147c] ;  /* 0x00147c00011b7983 */ /* 0x000f220000300800 */
[----:B------:R0:W-:Y:S04]  /*a11b0*/  STL.64 [R1+0x3d40], R18 ;  /* 0x003d401201007387 */ /* 0x0001e80000100a00 */
[----:B0-----:R-:W3:Y:S01]  /*a11c0*/  LDL.64 R18, [R1+0x128] ;  /* 0x0001280001127983 */ /* 0x001ee20000100a00 */
[----:B------:R-:W-:-:S02]  /*a11d0*/  IMAD.MOV.U32 R2, RZ, RZ, R10 ;  /* 0x000000ffff027224 */ /* 0x000fc400078e000a */
[----:B------:R-:W-:Y:S01]  /*a11e0*/  IMAD.MOV.U32 R0, RZ, RZ, R11 ;  /* 0x000000ffff007224 */ /* 0x000fe200078e000b */
[----:B---3--:R-:W-:Y:S01]  /*a11f0*/  HMMA.16816.F32.BF16 R4, R8, R18, R4 ;  /* 0x000000120804723c */ /* 0x008fe20000041804 */
[----:B------:R-:W-:Y:S02]  /*a1200*/  IMAD.MOV.U32 R20, RZ, RZ, R18 ;  /* 0x000000ffff147224 */ /* 0x000fe400078e0012 */
[----:B------:R-:W-:-:S05]  /*a1210*/  IMAD.MOV.U32 R29, RZ, RZ, R19 ;  /* 0x000000ffff1d7224 */ /* 0x000fca00078e0013 */
[----:B----4-:R-:W-:Y:S11]  /*a1220*/  HMMA.16816.F32.BF16 R16, R8, R14, R24 ;  /* 0x0000000e0810723c */ /* 0x010ff60000041818 */
[----:B------:R-:W-:Y:S04]  /*a1230*/  @!UPT UIADD3 URZ, URZ, URZ, URZ ;  /* 0x0000003f3f3ff290 */ /* 0x000fe8000fffe03f */
[----:B------:R-:W-:Y:S01]  /*a1240*/  STL.64 [R1+0x1000], R4 ;  /* 0x0010000401007387 */ /* 0x000fe20000100a00 */
[----:B------:R0:W-:Y:S03]  /*a1250*/  STL.64 [R1+0x1008], R6 ;  /* 0x0010080601007387 */ /* 0x0001e60000100a00 */
[----:B0-----:R-:W2:Y:S01]  /*a1260*/  LDL.LU.64 R6, [R1+0x3dc8] ;  /* 0x003dc80001067983 */ /* 0x001ea20000300a00 */
[----:B------:R-:W3:Y:S02]  /*a1270*/  LDL.LU R5, [R1+0x3dc0] ;  /* 0x003dc00001057983 */ /* 0x000ee40000300800 */
[----:B------:R-:W-:Y:S02]  /*a1280*/  STL.64 [R1+0x3d50], R22 ;  /* 0x003d501601007387 */ /* 0x000fe40000100a00 */
[----:B------:R-:W-:Y:S01]  /*a1290*/  STL.64 [R1+0x3d48], R20 ;  /* 0x003d481401007387 */ /* 0x000fe20000100a00 */
[----:B------:R0:W-:Y:S01]  /*a12a0*/  STL.64 [R1+0xff0], R16 ;  /* 0x000ff01001007387 */ /* 0x0001e20000100a00 */
[----:B------:R1:W-:Y:S02]  /*a12b0*/  STL.64 [R1+0xff8], R18 ;  /* 0x000ff81201007387 */ /* 0x0003e40000100a00 */
[----:B------:R-:W-:-:S02]  /*a12c0*/  IMAD.MOV.U32 R4, RZ, RZ, R8 ;  /* 0x000000ffff047224 */ /* 0x000fc400078e0008 */
[----:B------:R-:W4:Y:S01]  /*a12d0*/  LDL.LU.64 R10, [R1+0x3db8] ;  /* 0x003db800010a7983 */ /* 0x000f220000300a00 */
[----:B------:R-:W3:Y:S04]  /*a12e0*/  LDL.LU R8, [R1+0x3db0] ;  /* 0x003db00001087983 */ /* 0x000ee80000300800 */
[----:B0-----:R-:W4:Y:S01]  /*a12f0*/  LDL.LU R16, [R1+0xb70] ;  /* 0x000b700001107983 */ /* 0x001f220000300800 */
[----:B------:R-:W4:Y:S02]  /*a1300*/  LDL.LU R17, [R1+0xb74] ;  /* 0x000b740001117983 */ /* 0x000f240000300800 */
[----:B-1----:R-:W4:Y:S02]  /*a1310*/  LDL.LU R18, [R1+0xb78] ;  /* 0x000b780001127983 */ /* 0x002f240000300800 */
[----:B------:R-:W4:Y:S02]  /*a1320*/  LDL.LU R19, [R1+0xb7c] ;  /* 0x000b7c0001137983 */ /* 0x000f240000300800 */
[----:B--2---:R-:W-:-:S02]  /*a1330*/  IMAD.MOV.U32 R23, RZ, RZ, R7 ;  /* 0x000000ffff177224 */ /* 0x004fc400078e0007 */
[----:B---3--:R-:W-:Y:S01]  /*a1340*/  IMAD.MOV.U32 R22, RZ, RZ, R8 ;  /* 0x000000ffff167224 */ /* 0x008fe200078e0008 */
[----:B----4-:R-:W-:Y:S01]  /*a1350*/  STL.64 [R1+0x3d60], R18 ;  /* 0x003d601201007387 */ /* 0x010fe20000100a00 */
[----:B------:R-:W-:Y:S03]  /*a1360*/  STL.64 [R1+0x3d58], R16 ;  /* 0x003d581001007387 */ /* 0x000fe60000100a00 */
[----:B------:R0:W-:Y:S02]  /*a1370*/  STL.64 [R1+0x3d68], R22 ;  /* 0x003d681601007387 */ /* 0x0001e40000100a00 */
[----:B------:R-:W2:Y:S01]  /*a1380*/  LDL.LU R20, [R1+0xb90] ;  /* 0x000b900001147983 */ /* 0x000ea20000300800 */
[----:B------:R-:W2:Y:S04]  /*a1390*/  LDL.LU R21, [R1+0xb94] ;  /* 0x000b940001157983 */ /* 0x000ea80000300800 */
[----:B0-----:R-:W3:Y:S01]  /*a13a0*/  LDL.LU R22, [R1+0xb98] ;  /* 0x000b980001167983 */ /* 0x001ee20000300800 */
[----:B------:R-:W3:Y:S02]  /*a13b0*/  LDL.LU R23, [R1+0xb9c] ;  /* 0x000b9c0001177983 */ /* 0x000ee40000300800 */
[----:B------:R-:W-:-:S02]  /*a13c0*/  IMAD.MOV.U32 R26, RZ, RZ, R6 ;  /* 0x000000ffff1a7224 */ /* 0x000fc400078e0006 */
[----:B------:R-:W-:Y:S02]  /*a13d0*/  IMAD.MOV.U32 R27, RZ, RZ, R5 ;  /* 0x000000ffff1b7224 */ /* 0x000fe400078e0005 */
[----:B------:R-:W-:Y:S01]  /*a13e0*/  IMAD.MOV.U32 R24, RZ, RZ, R4 ;  /* 0x000000ffff187224 */ /* 0x000fe200078e0004 */
[----:B---3--:R-:W-:Y:S01]  /*a13f0*/  STL.64 [R1+0x3d88], R22 ;  /* 0x003d881601007387 */ /* 0x008fe20000100a00 */
[----:B--2---:R0:W-:Y:S02]  /*a1400*/  STL.64 [R1+0x3d80], R20 ;  /* 0x003d801401007387 */ /* 0x0041e40000100a00 */
[----:B------:R-:W-:Y:S02]  /*a1410*/  STL.64 [R1+0x3d90], R26 ;  /* 0x003d901a01007387 */ /* 0x000fe40000100a00 */
[----:B------:R-:W2:Y:S01]  /*a1420*/  LDL.LU R4, [R1+0x1460] ;  /* 0x0014600001047983 */ /* 0x000ea20000300800 */
[----:B------:R-:W2:Y:S01]  /*a1430*/  LDL.LU R5, [R1+0x1464] ;  /* 0x0014640001057983 */ /* 0x000ea20000300800 */
[----:B------:R-:W2:Y:S02]  /*a1440*/  LDL.LU R6, [R1+0x1468] ;  /* 0x0014680001067983 */ /* 0x000ea40000300800 */
[----:B------:R-:W2:Y:S01]  /*a1450*/  LDL.LU R7, [R1+0x146c] ;  /* 0x00146c0001077983 */ /* 0x000ea20000300800 */
        /* <DEDUP_REMOVED lines=14> */
[----:B------:R-:W-:Y:S01]  /*a1540*/  STL.64 [R1+0x3c90], R14 ;  /* 0x003c900e01007387 */ /* 0x000fe20000100a00 */
[----:B------:R0:W-:Y:S02]  /*a1550*/  STL [R1+0x3d08], R13 ;  /* 0x003d080d01007387 */ /* 0x0001e40000100800 */
[----:B------:R-:W3:Y:S01]  /*a1560*/  LDL.LU R12, [R1+0xb40] ;  /* 0x000b4000010c7983 */ /* 0x000ee20000300800 */
[----:B0-----:R-:W3:Y:S01]  /*a1570*/  LDL.LU R13, [R1+0xb44] ;  /* 0x000b4400010d7983 */ /* 0x001ee20000300800 */
[----:B------:R-:W3:Y:S02]  /*a1580*/  LDL.LU R14, [R1+0xb48] ;  /* 0x000b4800010e7983 */ /* 0x000ee40000300800 */
[----:B------:R-:W3:Y:S02]  /*a1590*/  LDL.LU R15, [R1+0xb4c] ;  /* 0x000b4c00010f7983 */ /* 0x000ee40000300800 */
[----:B------:R-:W-:-:S02]  /*a15a0*/  IMAD.MOV.U32 R3, RZ, RZ, R9 ;  /* 0x000000ffff037224 */ /* 0x000fc400078e0009 */
[----:B------:R-:W-:Y:S02]  /*a15b0*/  IMAD.MOV.U32 R26, RZ, RZ, R2 ;  /* 0x000000ffff1a7224 */ /* 0x000fe400078e0002 */
[----:B------:R-:W-:Y:S02]  /*a15c0*/  IMAD.MOV.U32 R27, RZ, RZ, R0 ;  /* 0x000000ffff1b7224 */ /* 0x000fe400078e0000 */
[----:B------:R-:W-:-:S07]  /*a15d0*/  IMAD.MOV.U32 R25, RZ, RZ, R3 ;  /* 0x000000ffff197224 */ /* 0x000fce00078e0003 */
[C---:B--2---:R-:W-:Y:S01]  /*a15e0*/  HMMA.16816.F32.BF16 R4, R24.reuse, R10, R4 ;  /* 0x0000000a1804723c */ /* 0x044fe20000041804 */
        /* <DEDUP_REMOVED lines=15> */
[----:B------:R0:W-:Y:S02]  /*a16e0*/  STL.64 [R1+0x3c88], R10 ;  /* 0x003c880a01007387 */ /* 0x0001e40000100a00 */
[----:B------:R-:W2:Y:S01]  /*a16f0*/  LDL.LU.64 R8, [R1+0x70] ;  /* 0x0000700001087983 */ /* 0x000ea20000300a00 */
[----:B0-----:R-:W2:Y:S01]  /*a1700*/  LDL.LU.64 R10, [R1+0x78] ;  /* 0x00007800010a7983 */ /* 0x001ea20000300a00 */
[----:B---3--:R-:W-:Y:S03]  /*a1710*/  HMMA.16816.F32.BF16 R24, R24, R6, R20 ;  /* 0x000000061818723c */ /* 0x008fe60000041814 */
[----:B------:R-:W2:Y:S01]  /*a1720*/  LDL.LU.64 R22, [R1+0x3da0] ;  /* 0x003da00001167983 */ /* 0x000ea20000300a00 */
[----:B------:R-:W2:Y:S11]  /*a1730*/  LDL.LU.64 R20, [R1+0x3d98] ;  /* 0x003d980001147983 */ /* 0x000eb60000300a00 */
[----:B------:R-:W-:Y:S08]  /*a1740*/  @!UPT UIADD3 URZ, URZ, URZ, URZ ;  /* 0x0000003f3f3ff290 */ /* 0x000ff0000fffe03f */
        /* <DEDUP_REMOVED lines=22> */
[----:B------:R-:W-:Y:S01]  /*a18b0*/  STL.64 [R1+0x3c50], R26 ;  /* 0x003c501a01007387 */ /* 0x000fe20000100a00 */
[C---:B----4-:R-:W-:Y:S02]  /*a18c0*/  HMMA.16816.F32.BF16 R20, R8.reuse, R22, R16 ;  /* 0x000000160814723c */ /* 0x050fe40000041810 */
[----:B------:R-:W2:Y:S01]  /*a18d0*/  LDL.LU.64 R18, [R1+0x3d60] ;  /* 0x003d600001127983 */ /* 0x000ea20000300a00 */
[----:B------:R-:W2:Y:S11]  /*a18e0*/  LDL.LU.64 R16, [R1+0x3d58] ;  /* 0x003d580001107983 */ /* 0x000eb60000300a00 */
[----:B------:R-:W-:Y:S09]  /*a18f0*/  @!UPT UIADD3 URZ, URZ, URZ, URZ ;  /* 0x0000003f3f3ff290 */ /* 0x000ff2000fffe03f */
[----:B------:R-:W-:Y:S01]  /*a1900*/  STL.64 [R1+0x1710], R20 ;  /* 0x0017101401007387 */ /* 0x000fe20000100a00 */
[----:B------:R0:W-:Y:S03]  /*a1910*/  STL.64 [R1+0x1718], R22 ;  /* 0x0017181601007387 */ /* 0x0001e60000100a00 */
[----:B0-----:R-:W2:Y:S01]  /*a1920*/  LDL.LU.64 R22, [R1+0x3d50] ;  /* 0x003d500001167983 */ /* 0x001ea20000300a00 */
[----:B------:R-:W4:Y:S01]  /*a1930*/  LDL.LU.64 R20, [R1+0x3d48] ;  /* 0x003d480001147983 */ /* 0x000f220000300a00 */
[C---:B--2---:R-:W-:Y:S11]  /*a1940*/  HMMA.16816.F32.BF16 R16, R8.reuse, R22, R16 ;  /* 0x000000160810723c */ /* 0x044ff60000041810 */
[----:B------:R-:W-:Y:S11]  /*a1950*/  @!UPT UIADD3 URZ, URZ, URZ, URZ ;  /* 0x0000003f3f3ff290 */ /* 0x000ff6000fffe03f */
[----:B------:R-:W-:Y:S01]  /*a1960*/  @!UPT UIADD3 URZ, URZ, URZ, URZ ;  /* 0x0000003f3f3ff290 */ /* 0x000fe2000fffe03f */
[----:B------:R-:W-:Y:S01]  /*a1970*/  STL.64 [R1+0x1700], R16 ;  /* 0x0017001001007387 */ /* 0x000fe20000100a00 */
[----:B------:R0:W-:Y:S03]  /*a1980*/  STL.64 [R1+0x1708], R18 ;  /* 0x0017081201007387 */ /* 0x0001e60000100a00 */
[----:B0-----:R-:W2:Y:S01]  /*a1990*/  LDL.LU.64 R18, [R1+0x3d40] ;  /* 0x003d400001127983 */ /* 0x001ea20000300a00 */
[----:B------:R-:W-:Y:S01]  /*a19a0*/  STL.64 [R1+0x3c58], R22 ;  /* 0x003c581601007387 */ /* 0x000fe20000100a00 */
        /* <DEDUP_REMOVED lines=17> */
[----:B------:R-:W2:Y:S11]  /*a1ac0*/  LDL.LU R13, [R1+0x3d08] ;  /* 0x003d0800010d7983 */ /* 0x000eb60000300800 */
[----:B------:R-:W-:Y:S11]  /*a1ad0*/  @!UPT UIADD3 URZ, URZ, URZ, URZ ;  /* 0x0000003f3f3ff290 */ /* 0x000ff6000fffe03f */
[----:B------:R-:W-:Y:S01]  /*a1ae0*/  STL.64 [R1+0x16a0], R16 ;  /* 0x0016a01001007387 */ /* 0x000fe20000100a00 */
[----:B------:R0:W-:Y:S03]  /*a1af0*/  STL.64 [R1+0x16a8], R18 ;  /* 0x0016a81201007387 */ /* 0x0001e60000100a00 */
[----:B0-----:R-:W3:Y:S01]  /*a1b00*/  LDL.LU.64 R18, [R1+0x3d00] ;  /* 0x003d000001127983 */ /* 0x001ee20000300a00 */
[----:B------:R-:W2:Y:S02]  /*a1b10*/  LDL.LU.64 R16, [R1+0x3cf8] ;  /* 0x003cf80001107983 */ /* 0x000ea40000300a00 */
[----:B------:R-:W-:Y:S02]  /*a1b20*/  IMAD.MOV.U32 R12, RZ, RZ, R8 ;  /* 0x000000ffff0c7224 */ /* 0x000fe400078e0008 */
[----:B------:R-:W-:Y:S01]  /*a1b30*/  IMAD.MOV.U32 R3, RZ, RZ, R11 ;  /* 0x000000ffff037224 */ /* 0x000fe200078e000b */
[----:B---3--:R-:W-:Y:S11]  /*a1b40*/  HMMA.16816.F32.BF16 R4, R8, R18, R4 ;  /* 0x000000120804723c */ /* 0x008ff60000041804 */
[----:B------:R-:W-:Y:S11]  /*a1b50*/  @!UPT UIADD3 URZ, URZ, URZ, URZ ;  /* 0x0000003f3f3ff290 */ /* 0x000ff6000fffe03f */
[----:B------:R-:W-:Y:S01]  /*a1b60*/  @!UPT UIADD3 URZ, URZ, URZ, URZ ;  /* 0x0000003f3f3ff290 */ /* 0x000fe2000fffe03f */
[----:B------:R0:W-:Y:S01]  /*a1b70*/  STL.64 [R1+0x1690], R4 ;  /* 0x0016900401007387 */ /* 0x0001e20000100a00 */
[----:B------:R-:W-:Y:S02]  /*a1b80*/  STL.64 [R1+0x1698], R6 ;  /* 0x0016980601007387 */ /* 0x000fe40000100a00 */
[----:B------:R-:W3:Y:S02]  /*a1b90*/  LDL.LU R8, [R1+0xad0] ;  /* 0x000ad00001087983 */ /* 0x000ee40000300800 */
[----:B0-----:R-:W-:Y:S02]  /*a1ba0*/  IMAD.MOV.U32 R5, RZ, RZ, R9 ;  /* 0x000000ffff057224 */ /* 0x001fe400078e0009 */
[----:B------:R-:W-:Y:S01]  /*a1bb0*/  IMAD.MOV.U32 R4, RZ, RZ, R10 ;  /* 0x000000ffff047224 */ /* 0x000fe200078e000a */
[----:B------:R-:W3:Y:S01]  /*a1bc0*/  LDL.LU R9, [R1+0xad4] ;  /* 0x000ad40001097983 */ /* 0x000ee20000300800 */
[----:B------:R-:W2:Y:S02]  /*a1bd0*/  LDL.LU R10, [R1+0xad8] ;  /* 0x000ad800010a7983 */ /* 0x000ea40000300800 */
[----:B------:R-:W2:Y:S02]  /*a1be0*/  LDL.LU R11, [R1+0xadc] ;  /* 0x000adc00010b7983 */ /* 0x000ea40000300800 */
[----:B----4-:R-:W-:-:S02]  /*a1bf0*/  IMAD.MOV.U32 R14, RZ, RZ, R20 ;  /* 0x000000ffff0e7224 */ /* 0x010fc400078e0014 */
[----:B------:R-:W-:Y:S01]  /*a1c00*/  IMAD.MOV.U32 R15, RZ, RZ, R29 ;  /* 0x000000ffff0f7224 */ /* 0x000fe200078e001d */
[----:B--2---:R-:W-:Y:S01]  /*a1c10*/  STL.64 [R1+0x3ca0], R10 ;  /* 0x003ca00a01007387 */ /* 0x004fe20000100a00 */
[----:B---3--:R-:W-:Y:S02]  /*a1c20*/  STL.64 [R1+0x3c98], R8 ;  /* 0x003c980801007387 */ /* 0x008fe40000100a00 */
[----:B------:R-:W2:Y:S02]  /*a1c30*/  LDL.LU R20, [R1+0x3cf0] ;  /* 0x003cf00001147983 */ /* 0x000ea40000300800 */
[----:B------:R0:W-:Y:S02]  /*a1c40*/  STL.64 [R1+0x3ca8], R14 ;  /* 0x003ca80e01007387 */ /* 0x0001e40000100a00 */
[----:B0-----:R-:W-:Y:S02]  /*a1c50*/  IMAD.MOV.U32 R14, RZ, RZ, R28 ;  /* 0x000000ffff0e7224 */ /* 0x001fe400078e001c */
[----:B------:R-:W-:-:S05]  /*a1c60*/  IMAD.MOV.U32 R15, RZ, RZ, R25 ;  /* 0x000000ffff0f7224 */ /* 0x000fca00078e0019 */
[----:B------:R0:W-:Y:S01]  /*a1c70*/  STL.64 [R1+0x3cc0], R14 ;  /* 0x003cc00e01007387 */ /* 0x0001e20000100a00 */
[----:B------:R-:W3:Y:S02]  /*a1c80*/  LDL.LU R8, [R1+0xae0] ;  /* 0x000ae00001087983 */ /* 0x000ee40000300800 */
[----:B------:R-:W3:Y:S02]  /*a1c90*/  LDL.LU R9, [R1+0xae4] ;  /* 0x000ae40001097983 */ /* 0x000ee40000300800 */
[----:B------:R-:W4:Y:S01]  /*a1ca0*/  LDL.LU R10, [R1+0xae8] ;  /* 0x000ae800010a7983 */ /* 0x000f220000300800 */
[----:B------:R-:W4:Y:S01]  /*a1cb0*/  LDL.LU R11, [R1+0xaec] ;  /* 0x000aec00010b7983 */ /* 0x000f220000300800 */
[----:B0-----:R-:W-:Y:S02]  /*a1cc0*/  IMAD.MOV.U32 R14, RZ, RZ, R24 ;  /* 0x000000ffff0e7224 */ /* 0x001fe400078e0018 */
[----:B------:R-:W-:Y:S01]  /*a1cd0*/  IMAD.MOV.U32 R15, RZ, RZ, R21 ;  /* 0x000000ffff0f7224 */ /* 0x000fe200078e0015 */
[----:B------:R-:W2:Y:S01]  /*a1ce0*/  LDL.LU R24, [R1+0xb20] ;  /* 0x000b200001187983 */ /* 0x000ea20000300800 */
[----:B------:R-:W2:Y:S02]  /*a1cf0*/  LDL.LU R25, [R1+0xb24] ;  /* 0x000b240001197983 */ /* 0x000ea40000300800 */
[----:B------:R-:W2:Y:S02]  /*a1d00*/  LDL.LU R26, [R1+0xb28] ;  /* 0x000b2800011a7983 */ /* 0x000ea40000300800 */
[----:B------:R-:W2:Y:S01]  /*a1d10*/  LDL.LU R27, [R1+0xb2c] ;  /* 0x000b2c00011b7983 */ /* 0x000ea20000300800 */
[----:B------:R-:W-:Y:S04]  /*a1d20*/  STL.64 [R1+0x3cd8], R14 ;  /* 0x003cd80e01007387 */ /* 0x000fe80000100a00 */
        /* <DEDUP_REMOVED lines=21> */
[----:B------:R-:W4:Y:S02]  /*a1e80*/  LDL R16, [R1+0x100] ;  /* 0x0001000001107983 */ /* 0x000f240000100800 */
[----:B------:R-:W4:Y:S01]  /*a1e90*/  LDL R17, [R1+0x104] ;  /* 0x0001040001117983 */ /* 0x000f220000100800 */
[----:B0-----:R-:W3:Y:S04]  /*a1ea0*/  LDL R18, [R1+0x108] ;  /* 0x0001080001127983 */ /* 0x001ee80000100800 */
[----:B------:R-:W3:Y:S01]  /*a1eb0*/  LDL R19, [R1+0x10c] ;  /* 0x00010c0001137983 */ /* 0x000ee20000100800 */
[----:B--2---:R-:W-:-:S03]  /*a1ec0*/  IMAD.MOV.U32 R6, RZ, RZ, R20 ;  /* 0x000000ffff067224 */ /* 0x004fc600078e0014 */
[----:B---3--:R0:W-:Y:S01]  /*a1ed0*/  STL.64 [R1+0x3c68], R18 ;  /* 0x003c681201007387 */ /* 0x0081e20000100a00 */
[----:B----4-:R1:W-:Y:S02]  /*a1ee0*/  STL.64 [R1+0x3c60], R16 ;  /* 0x003c601001007387 */ /* 0x0103e40000100a00 */
[----:B0-----:R-:W-:Y:S02]  /*a1ef0*/  IMAD.MOV.U32 R18, RZ, RZ, R4 ;  /* 0x000000ffff127224 */ /* 0x001fe400078e0004 */
[----:B-1----:R-:W-:Y:S02]  /*a1f00*/  IMAD.MOV.U32 R16, RZ, RZ, R12 ;  /* 0x000000ffff107224 */ /* 0x002fe400078e000c */
[----:B------:R-:W-:Y:S02]  /*a1f10*/  IMAD.MOV.U32 R17, RZ, RZ, R5 ;  /* 0x000000ffff117224 */ /* 0x000fe400078e0005 */
[----:B------:R-:W-:Y:S01]  /*a1f20*/  IMAD.MOV.U32 R19, RZ, RZ, R3 ;  /* 0x000000ffff137224 */ /* 0x000fe200078e0003 */
[----:B------:R-:W2:Y:S06]  /*a1f30*/  LDL.LU R4, [R1+0xac0] ;  /* 0x000ac00001047983 */ /* 0x000eac0000300800 */
[----:B------:R-:W-:Y:S11]  /*a1f40*/  HMMA.16816.F32.BF16 R20, R16, R6, R24 ;  /* 0x000000061014723c */ /* 0x000ff60000041818 */
[----:B------:R-:W-:Y:S11]  /*a1f50*/  @!UPT UIADD3 URZ, URZ, URZ, URZ ;  /* 0x0000003f3f3ff290 */ /* 0x000ff6000fffe03f */
[----:B------:R-:W-:Y:S01]  /*a1f60*/  @!UPT UIADD3 URZ, URZ, URZ, URZ ;  /* 0x0000003f3f3ff290 */ /* 0x000fe2000fffe03f */
[----:B------:R0:W-:Y:S01]  /*a1f70*/  STL.64 [R1+0x1630], R20 ;  /* 0x0016301401007387 */ /* 0x0001e20000100a00 */
[----:B------:R1:W-:Y:S02]  /*a1f80*/  STL.64 [R1+0x1638], R22 ;  /* 0x0016381601007387 */ /* 0x0003e40000100a00 */
[----:B------:R-:W2:Y:S02]  /*a1f90*/  LDL.LU R5, [R1+0xac4] ;  /* 0x000ac40001057983 */ /* 0x000ea40000300800 */
[----:B------:R-:W2:Y:S01]  /*a1fa0*/  LDL.LU R6, [R1+0xac8] ;  /* 0x000ac80001067983 */ /* 0x000ea20000300800 */
[----:B------:R-:W2:Y:S04]  /*a1fb0*/  LDL.LU R7, [R1+0xacc] ;  /* 0x000acc0001077983 */ /* 0x000ea80000300800 */
[----:B0-----:R-:W3:Y:S01]  /*a1fc0*/  LDL.LU R20, [R1+0x1440] ;  /* 0x0014400001147983 */ /* 0x001ee20000300800 */
[----:B------:R-:W3:Y:S02]  /*a1fd0*/  LDL.LU R21, [R1+0x1444] ;  /* 0x0014440001157983 */ /* 0x000ee40000300800 */
[----:B-1----:R-:W4:Y:S02]  /*a1fe0*/  LDL.LU R22, [R1+0x1448] ;  /* 0x0014480001167983 */ /* 0x002f240000300800 */
[----:B------:R-:W4:Y:S02]  /*a1ff0*/  LDL.LU R23, [R1+0x144c] ;  /* 0x00144c0001177983 */ /* 0x000f240000300800 */
[----:B------:R-:W-:-:S07]  /*a2000*/  IMAD.MOV.U32 R15, RZ, RZ, R13 ;  /* 0x000000ffff0f7224 */ /* 0x000fce00078e000d */
[C---:B------:R-:W-:Y:S01]  /*a2010*/  HMMA.16816.F32.BF16 R12, R16.reuse, R14, R8 ;  /* 0x0000000e100c723c */ /* 0x040fe20000041808 */
[----:B----4-:R-:W-:Y:S01]  /*a2020*/  STL.64 [R1+0x3c78], R22 ;  /* 0x003c781601007387 */ /* 0x010fe20000100a00 */
[----:B---3--:R0:W-:Y:S03]  /*a2030*/  STL.64 [R1+0x3c70], R20 ;  /* 0x003c701401007387 */ /* 0x0081e60000100a00 */
[----:B0-----:R-:W3:Y:S01]  /*a2040*/  LDL.LU R20, [R1+0xaa0] ;  /* 0x000aa00001147983 */ /* 0x001ee20000300800 */
[----:B------:R-:W3:Y:S02]  /*a2050*/  LDL.LU R21, [R1+0xaa4] ;  /* 0x000aa40001157983 */ /* 0x000ee40000300800 */
[----:B------:R-:W3:Y:S02]  /*a2060*/  LDL.LU R22, [R1+0xaa8] ;  /* 0x000aa80001167983 */ /* 0x000ee40000300800 */
[----:B------:R-:W3:Y:S01]  /*a2070*/  LDL.LU R23, [R1+0xaac] ;  /* 0x000aac0001177983 */ /* 0x000ee20000300800 */
[----:B------:R-:W4:Y:S01]  /*a2080*/  LDL.64 R26, [R1+0x1e8] ;  /* 0x0001e800011a7983 */ /* 0x000f220000100a00 */
[----:B------:R-:W2:Y:S02]  /*a2090*/  LDL.LU.64 R10, [R1+0x3ce8] ;  /* 0x003ce800010a7983 */ /* 0x000ea40000300a00 */
[----:B------:R-:W2:Y:S09]  /*a20a0*/  LDL.LU.64 R8, [R1+0x3ce0] ;  /* 0x003ce00001087983 */ /* 0x000eb20000300a00 */
        /* <DEDUP_REMOVED lines=24> */
[----:B--2---:R-:W-:Y:S11]  /*a2230*/  HMMA.16816.F32.BF16 R8, R16, R14, R8 ;  /* 0x0000000e1008723c */ /* 0x004ff60000041808 */
[----:B------:R-:W-:Y:S11]  /*a2240*/  @!UPT UIADD3 URZ, URZ, URZ, URZ ;  /* 0x0000003f3f3ff290 */ /* 0x000ff6000fffe03f */
[----:B------:R-:W-:Y:S01]  /*a2250*/  @!UPT UIADD3 URZ, URZ, URZ, URZ ;  /* 0x0000003f3f3ff290 */ /* 0x000fe2000fffe03f */
[----:B------:R-:W-:Y:S01]  /*a2260*/  STL.64 [R1+0x15e0], R8 ;  /* 0x0015e00801007387 */ /* 0x000fe20000100a00 */
[----:B------:R0:W-:Y:S03]  /*a2270*/  STL.64 [R1+0x15e8], R10 ;  /* 0x0015e80a01007387 */ /* 0x0001e60000100a00 */
[----:B0-----:R-:W2:Y:S01]  /*a2280*/  LDL.LU.64 R10, [R1+0x3c88] ;  /* 0x003c8800010a7983 */ /* 0x001ea20000300a00 */
[----:B------:R0:W-:Y:S02]  /*a2290*/  STL.64 [R1+0x3b88], R14 ;  /* 0x003b880e01007387 */ /* 0x0001e40000100a00 */
[----:B0-----:R-:W-:Y:S02]  /*a22a0*/  IMAD.MOV.U32 R14, RZ, RZ, R2 ;  /* 0x000000ffff0e7224 */ /* 0x001fe400078e0002 */
[----:B------:R-:W-:-:S05]  /*a22b0*/  IMAD.MOV.U32 R15, RZ, RZ, R0 ;  /* 0x000000ffff0f7224 */ /* 0x000fca00078e0000 */
[----:B------:R0:W-:Y:S01]  /*a22c0*/  STL.64 [R1+0x3c30], R14 ;  /* 0x003c300e01007387 */ /* 0x0001e20000100a00 */
[----:B------:R-:W2:Y:S02]  /*a22d0*/  LDL.LU R12, [R1+0x1410] ;  /* 0x00141000010c7983 */ /* 0x000ea40000300800 */
[----:B------:R-:W2:Y:S01]  /*a22e0*/  LDL.LU R13, [R1+0x1414] ;  /* 0x00141400010d7983 */ /* 0x000ea20000300800 */
[----:B0-----:R-:W2:Y:S01]  /*a22f0*/  LDL.LU R14, [R1+0x1418] ;  /* 0x00141800010e7983 */ /* 0x001ea20000300800 */
[----:B------:R-:W2:Y:S03]  /*a2300*/  LDL.LU R15, [R1+0x141c] ;  /* 0x00141c00010f7983 */ /* 0x000ea60000300800 */
[----:B--2---:R0:W-:Y:S01]  /*a2310*/  STL.64 [R1+0x3c40], R14 ;  /* 0x003c400e01007387 */ /* 0x0041e20000100a00 */
[----:B------:R1:W-:Y:S03]  /*a2320*/  STL.64 [R1+0x3c38], R12 ;  /* 0x003c380c01007387 */ /* 0x0003e60000100a00 */
[----:B0-----:R-:W2:Y:S01]  /*a2330*/  LDL.64 R14, [R1+0x1c8] ;  /* 0x0001c800010e7983 */ /* 0x001ea20000100a00 */
[C---:B------:R-:W-:Y:S03]  /*a2340*/  HMMA.16816.F32.BF16 R4, R16.reuse, R10, R4 ;  /* 0x0000000a1004723c */ /* 0x040fe60000041804 */
[----:B--2---:R0:W-:Y:S01]  /*a2350*/  STL.64 [R1+0x3c48], R14 ;  /* 0x003c480e01007387 */ /* 0x0041e20000100a00 */
[----:B-1----:R-:W2:Y:S02]  /*a2360*/  LDL.LU R12, [R1+0x1430] ;  /* 0x00143000010c7983 */ /* 0x002ea40000300800 */
[----:B------:R-:W2:Y:S01]  /*a2370*/  LDL.LU R13, [R1+0x1434] ;  /* 0x00143400010d7983 */ /* 0x000ea20000300800 */
[----:B0-----:R-:W2:Y:S01]  /*a2380*/  LDL.LU R14, [R1+0x1438] ;  /* 0x00143800010e7983 */ /* 0x001ea20000300800 */
[----:B------:R-:W2:Y:S11]  /*a2390*/  LDL.LU R15, [R1+0x143c] ;  /* 0x00143c00010f7983 */ /* 0x000eb60000300800 */
[----:B------:R-:W-:Y:S04]  /*a23a0*/  @!UPT UIADD3 URZ, URZ, URZ, URZ ;  /* 0x0000003f3f3ff290 */ /* 0x000fe8000fffe03f */
[----:B------:R-:W-:Y:S02]  /*a23b0*/  STL.64 [R1+0x15d0], R4 ;  /* 0x0015d00401007387 */ /* 0x000fe40000100a00 */
[----:B------:R0:W-:Y:S02]  /*a23c0*/  STL.64 [R1+0x15d8], R6 ;  /* 0x0015d80601007387 */ /* 0x0001e40000100a00 */
[----:B0-----:R-:W3:Y:S01]  /*a23d0*/  LDL.LU.64 R6, [R1+0x3c80] ;  /* 0x003c800001067983 */ /* 0x001ee20000300a00 */
[----:B------:R0:W-:Y:S02]  /*a23e0*/  STL.64 [R1+0x3b80], R10 ;  /* 0x003b800a01007387 */ /* 0x0001e40000100a00 */
[----:B------:R-:W2:Y:S02]  /*a23f0*/  LDL.LU R8, [R1+0x13f0] ;  /* 0x0013f00001087983 */ /* 0x000ea40000300800 */
[----:B------:R-:W2:Y:S01]  /*a2400*/  LDL.LU R9, [R1+0x13f4] ;  /* 0x0013f40001097983 */ /* 0x000ea20000300800 */
[----:B0-----:R-:W2:Y:S01]  /*a2410*/  LDL.LU R10, [R1+0x13f8] ;  /* 0x0013f800010a7983 */ /* 0x001ea20000300800 */
[----:B------:R-:W2:Y:S01]  /*a2420*/  LDL.LU R11, [R1+0x13fc] ;  /* 0x0013fc00010b7983 */ /* 0x000ea20000300800 */
[----:B---3--:R-:W-:Y:S02]  /*a2430*/  HMMA.16816.F32.BF16 R16, R16, R6, R20 ;  /* 0x000000061010723c */ /* 0x008fe40000041814 */
[----:B------:R-:W3:Y:S01]  /*a2440*/  LDL.LU.64 R22, [R1+0x3c78] ;  /* 0x003c780001167983 */ /* 0x000ee20000300a00 */
[----:B------:R-:W3:Y:S11]  /*a2450*/  LDL.LU.64 R20, [R1+0x3c70] ;  /* 0x003c700001147983 */ /* 0x000ef60000300a00 */
[----:B------:R-:W-:Y:S09]  /*a2460*/  @!UPT UIADD3 URZ, URZ, URZ, URZ ;  /* 0x0000003f3f3ff290 */ /* 0x000ff2000fffe03f */
[----:B------:R-:W-:Y:S01]  /*a2470*/  STL.64 [R1+0x15c0], R16 ;  /* 0x0015c01001007387 */ /* 0x000fe20000100a00 */
[----:B------:R0:W-:Y:S03]  /*a2480*/  STL.64 [R1+0x15c8], R18 ;  /* 0x0015c81201007387 */ /* 0x0001e60000100a00 */
[----:B0-----:R-:W3:Y:S01]  /*a2490*/  LDL.LU.64 R18, [R1+0x3c68] ;  /* 0x003c680001127983 */ /* 0x001ee20000300a00 */
[----:B------:R-:W3:Y:S02]  /*a24a0*/  LDL.LU.64 R16, [R1+0x3c60] ;  /* 0x003c600001107983 */ /* 0x000ee40000300a00 */
[----:B------:R0:W-:Y:S02]  /*a24b0*/  STL.64 [R1+0x3bc0], R6 ;  /* 0x003bc00601007387 */ /* 0x0001e40000100a00 */
[----:B----4-:R-:W-:Y:S01]  /*a24c0*/  IMAD.MOV.U32 R3, RZ, RZ, R27 ;  /* 0x000000ffff037224 */ /* 0x010fe200078e001b */
[----:B0-----:R-:W4:Y:S01]  /*a24d0*/  LDL.64 R6, [R1+0x1a8] ;  /* 0x0001a80001067983 */ /* 0x001f220000100a00 */
[C---:B---3--:R-:W-:Y:S11]  /*a24e0*/  HMMA.16816.F32.BF16 R20, R16.reuse, R26, R20 ;  /* 0x0000001a1014723c */ /* 0x048ff60000041814 */
        /* <DEDUP_REMOVED lines=19> */
[C---:B--2---:R-:W-:Y:S01]  /*a2620*/  HMMA.16816.F32.BF16 R24, R16.reuse, R14, R24 ;  /* 0x0000000e1018723c */ /* 0x044fe20000041818 */
[----:B------:R-:W-:Y:S11]  /*a2630*/  IMAD.MOV.U32 R21, RZ, RZ, R15 ;  /* 0x000000ffff157224 */ /* 0x000ff600078e000f */
[----:B------:R-:W-:Y:S11]  /*a2640*/  @!UPT UIADD3 URZ, URZ, URZ, URZ ;  /* 0x0000003f3f3ff290 */ /* 0x000ff6000fffe03f */
[----:B------:R0:W-:Y:S01]  /*a2650*/  STL.64 [R1+0x1230], R24 ;  /* 0x0012301801007387 */ /* 0x0001e20000100a00 */
[----:B------:R-:W-:Y:S02]  /*a2660*/  STL.64 [R1+0x1238], R26 ;  /* 0x0012381a01007387 */ /* 0x000fe40000100a00 */
[----:B0-----:R-:W-:Y:S02]  /*a2670*/  IMAD.MOV.U32 R24, RZ, RZ, R14 ;  /* 0x000000ffff187224 */ /* 0x001fe400078e000e */
[----:B------:R-:W3:Y:S01]  /*a2680*/  LDL.LU.64 R14, [R1+0x3c40] ;  /* 0x003c4000010e7983 */ /* 0x000ee20000300a00 */
[----:B------:R-:W3:Y:S02]  /*a2690*/  LDL.LU.64 R12, [R1+0x3c38] ;  /* 0x003c3800010c7983 */ /* 0x000ee40000300a00 */
[----:B------:R0:W-:Y:S02]  /*a26a0*/  STL [R1+0x3bd8], R24 ;  /* 0x003bd81801007387 */ /* 0x0001e40000100800 */
[----:B0-----:R-:W2:Y:S01]  /*a26b0*/  LDL.LU R24, [R1+0x1400] ;  /* 0x0014000001187983 */ /* 0x001ea20000300800 */
[----:B------:R-:W2:Y:S02]  /*a26c0*/  LDL.LU R25, [R1+0x1404] ;  /* 0x0014040001197983 */ /* 0x000ea40000300800 */
[----:B------:R-:W2:Y:S02]  /*a26d0*/  LDL.LU R26, [R1+0x1408] ;  /* 0x00140800011a7983 */ /* 0x000ea40000300800 */
[----:B------:R-:W2:Y:S01]  /*a26e0*/  LDL.LU R27, [R1+0x140c] ;  /* 0x00140c00011b7983 */ /* 0x000ea20000300800 */
[----:B---3--:R-:W-:Y:S01]  /*a26f0*/  HMMA.16816.F32.BF16 R16, R16, R22, R12 ;  /* 0x000000161010723c */ /* 0x008fe2000004180c */
[----:B------:R-:W3:Y:S11]  /*a2700*/  LDL.LU.64 R14, [R1+0x3c30] ;  /* 0x003c3000010e7983 */ /* 0x000ef60000300a00 */
[----:B------:R-:W-:Y:S11]  /*a2710*/  @!UPT UIADD3 URZ, URZ, URZ, URZ ;  /* 0x0000003f3f3ff290 */ /* 0x000ff6000fffe03f */
[----:B------:R-:W-:Y:S01]  /*a2720*/  STL.64 [R1+0x1220], R16 ;  /* 0x0012201001007387 */ /* 0x000fe20000100a00 */
[----:B------:R0:W-:Y:S03]  /*a2730*/  STL.64 [R1+0x1228], R18 ;  /* 0x0012281201007387 */ /* 0x0001e60000100a00 */
[----:B0-----:R-:W2:Y:S01]  /*a2740*/  LDL.LU.64 R18, [R1+0x3c28] ;  /* 0x003c280001127983 */ /* 0x001ea20000300a00 */
[----:B------:R0:W-:Y:S02]  /*a2750*/  STL.64 [R1+0x3b20], R22 ;  /* 0x003b201601007387 */ /* 0x0001e40000100a00 */
[----:B------:R1:W-:Y:S01]  /*a2760*/  STL.64 [R1+0x3c10], R20 ;  /* 0x003c101401007387 */ /* 0x0003e20000100a00 */
[----:B0-----:R-:W2:Y:S04]  /*a2770*/  LDL.64 R22, [R1+0x108] ;  /* 0x0001080001167983 */ /* 0x001ea80000100a00 */
[----:B-1----:R-:W2:Y:S01]  /*a2780*/  LDL.64 R20, [R1+0x100] ;  /* 0x0001000001147983 */ /* 0x002ea20000100a00 */
[----:B----4-:R-:W-:-:S02]  /*a2790*/  IMAD.MOV.U32 R17, RZ, RZ, R6 ;  /* 0x000000ffff117224 */ /* 0x010fc400078e0006 */
[----:B------:R-:W-:Y:S01]  /*a27a0*/  IMAD.MOV.U32 R16, RZ, RZ, R7 ;  /* 0x000000ffff107224 */ /* 0x000fe200078e0007 */
[C---:B--2---:R-:W-:Y:S08]  /*a27b0*/  HMMA.16816.F32.BF16 R24, R20.reuse, R6, R24 ;  /* 0x000000061418723c */ /* 0x044ff00000041818 */
[C---:B---3--:R-:W-:Y:S11]  /*a27c0*/  HMMA.16816.F32.BF16 R4, R20.reuse, R14, R8 ;  /* 0x0000000e1404723c */ /* 0x048ff60000041808 */
[----:B------:R-:W-:Y:S04]  /*a27d0*/  @!UPT UIADD3 URZ, URZ, URZ, URZ ;  /* 0x0000003f3f3ff290 */ /* 0x000fe8000fffe03f */
[----:B------:R-:W-:Y:S01]  /*a27e0*/  STL.64 [R1+0xfc0], R24 ;  /* 0x000fc01801007387 */ /* 0x000fe20000100a00 */
[----:B------:R-:W-:Y:S02]  /*a27f0*/  STL.64 [R1+0xfc8], R26 ;  /* 0x000fc81a01007387 */ /* 0x000fe40000100a00 */
[----:B------:R-:W-:Y:S02]  /*a2800*/  STL.64 [R1+0x3c08], R18 ;  /* 0x003c081201007387 */ /* 0x000fe40000100a00 */
[----:B------:R-:W-:Y:S01]  /*a2810*/  STL.64 [R1+0x3c00], R16 ;  /* 0x003c001001007387 */ /* 0x000fe20000100a00 */
[----:B------:R-:W2:Y:S04]  /*a2820*/  LDL.64 R14, [R1+0x128] ;  /* 0x00012800010e7983 */ /* 0x000ea80000100a00 */
[----:B--2---:R-:W-:Y:S01]  /*a2830*/  STL.64 [R1+0x3ba0], R14 ;  /* 0x003ba00e01007387 */ /* 0x004fe20000100a00 */
[----:B------:R0:W-:Y:S02]  /*a2840*/  STL.64 [R1+0xb70], R4 ;  /* 0x000b700401007387 */ /* 0x0001e40000100a00 */
[----:B------:R1:W-:Y:S02]  /*a2850*/  STL.64 [R1+0xb78], R6 ;  /* 0x000b780601007387 */ /* 0x0003e40000100a00 */
[----:B------:R-:W2:Y:S01]  /*a2860*/  LDL.LU R8, [R1+0x1370] ;  /* 0x0013700001087983 */ /* 0x000ea20000300800 */
[----:B------:R-:W2:Y:S01]  /*a2870*/  LDL.LU R9, [R1+0x1374] ;  /* 0x0013740001097983 */ /* 0x000ea20000300800 */
[----:B------:R-:W3:Y:S02]  /*a2880*/  LDL.LU R10, [R1+0x1378] ;  /* 0x00137800010a7983 */ /* 0x000ee40000300800 */
[----:B------:R-:W3:Y:S01]  /*a2890*/  LDL.LU R11, [R1+0x137c] ;  /* 0x00137c00010b7983 */ /* 0x000ee20000300800 */
[----:B0-----:R-:W4:Y:S01]  /*a28a0*/  LDL.LU R4, [R1+0x13a0] ;  /* 0x0013a00001047983 */ /* 0x001f220000300800 */
[----:B------:R-:W4:Y:S02]  /*a28b0*/  LDL.LU R5, [R1+0x13a4] ;  /* 0x0013a40001057983 */ /* 0x000f240000300800 */
[----:B-1----:R-:W2:Y:S02]  /*a28c0*/  LDL.LU R6, [R1+0x13a8] ;  /* 0x0013a80001067983 */ /* 0x002ea40000300800 */
[----:B------:R-:W2:Y:S01]  /*a28d0*/  LDL.LU R7, [R1+0x13ac] ;  /* 0x0013ac0001077983 */ /* 0x000ea20000300800 */
[----:B------:R-:W2:Y:S01]  /*a28e0*/  LDL.LU R24, [R1+0x13b0] ;  /* 0x0013b00001187983 */ /* 0x000ea20000300800 */
[----:B------:R-:W2:Y:S02]  /*a28f0*/  LDL.LU R25, [R1+0x13b4] ;  /* 0x0013b40001197983 */ /* 0x000ea40000300800 */
[----:B------:R-:W2:Y:S02]  /*a2900*/  LDL.LU R26, [R1+0x13b8] ;  /* 0x0013b800011a7983 */ /* 0x000ea40000300800 */
[----:B------:R-:W2:Y:S01]  /*a2910*/  LDL.LU R27, [R1+0x13bc] ;  /* 0x0013bc00011b7983 */ /* 0x000ea20000300800 */
[----:B------:R-:W3:Y:S04]  /*a2920*/  LDL.64 R18, [R1+0x188] ;  /* 0x0001880001127983 */ /* 0x000ee80000100a00 */
        /* <DEDUP_REMOVED lines=10> */
[----:B0-----:R-:W3:Y:S01]  /*a29d0*/  LDL.LU R24, [R1+0x13e0] ;  /* 0x0013e00001187983 */ /* 0x001ee20000300800 */
[----:B------:R-:W3:Y:S02]  /*a29e0*/  LDL.LU R25, [R1+0x13e4] ;  /* 0x0013e40001197983 */ /* 0x000ee40000300800 */
[----:B------:R-:W3:Y:S02]  /*a29f0*/  LDL.LU R26, [R1+0x13e8] ;  /* 0x0013e800011a7983 */ /* 0x000ee40000300800 */
[----:B------:R-:W3:Y:S01]  /*a2a00*/  LDL.LU R27, [R1+0x13ec] ;  /* 0x0013ec00011b7983 */ /* 0x000ee20000300800 */
[----:B------:R0:W-:Y:S01]  /*a2a10*/  STL.64 [R1+0x3bd0], R6 ;  /* 0x003bd00601007387 */ /* 0x0001e20000100a00 */
[----:B----4-:R1:W-:Y:S03]  /*a2a20*/  STL.64 [R1+0x3bc8], R4 ;  /* 0x003bc80401007387 */ /* 0x0103e60000100a00 */
[----:B0-----:R-:W2:Y:S04]  /*a2a30*/  LDL.64 R6, [R1+0x158] ;  /* 0x0001580001067983 */ /* 0x001ea80000100a00 */
[----:B--2---:R0:W-:Y:S01]  /*a2a40*/  STL.64 [R1+0x3bf0], R6 ;  /* 0x003bf00601007387 */ /* 0x0041e20000100a00 */
[----:B-1----:R-:W2:Y:S02]  /*a2a50*/  LDL.LU R4, [R1+0x13c0] ;  /* 0x0013c00001047983 */ /* 0x002ea40000300800 */
[----:B------:R-:W2:Y:S01]  /*a2a60*/  LDL.LU R5, [R1+0x13c4] ;  /* 0x0013c40001057983 */ /* 0x000ea20000300800 */
[----:B0-----:R-:W2:Y:S01]  /*a2a70*/  LDL.LU R6, [R1+0x13c8] ;  /* 0x0013c80001067983 */ /* 0x001ea20000300800 */
[----:B------:R-:W2:Y:S02]  /*a2a80*/  LDL.LU R7, [R1+0x13cc] ;  /* 0x0013cc0001077983 */ /* 0x000ea40000300800 */
[----:B------:R-:W4:Y:S01]  /*a2a90*/  LDL.64 R14, [R1+0x138] ;  /* 0x00013800010e7983 */ /* 0x000f220000100a00 */
[----:B---3--:R-:W-:Y:S01]  /*a2aa0*/  HMMA.16816.F32.BF16 R24, R20, R18, R24 ;  /* 0x000000121418723c */ /* 0x008fe20000041818 */
        /* <DEDUP_REMOVED lines=8> */
[----:B------:R-:W-:-:S02]  /*a2b30*/  IMAD.MOV.U32 R12, RZ, RZ, R20 ;  /* 0x000000ffff0c7224 */ /* 0x000fc400078e0014 */
[----:B------:R-:W-:Y:S02]  /*a2b40*/  IMAD.MOV.U32 R3, RZ, RZ, R21 ;  /* 0x000000ffff037224 */ /* 0x000fe400078e0015 */
[----:B------:R-:W-:Y:S02]  /*a2b50*/  IMAD.MOV.U32 R2, RZ, RZ, R22 ;  /* 0x000000ffff027224 */ /* 0x000fe400078e0016 */
[----:B------:R-:W-:Y:S02]  /*a2b60*/  IMAD.MOV.U32 R0, RZ, RZ, R23 ;  /* 0x000000ffff007224 */ /* 0x000fe400078e0017 */
[----:B------:R-:W-:Y:S02]  /*a2b70*/  IMAD.MOV.U32 R23, RZ, RZ, R18 ;  /* 0x000000ffff177224 */ /* 0x000fe400078e0012 */
[----:B------:R-:W-:Y:S01]  /*a2b80*/  IMAD.MOV.U32 R22, RZ, RZ, R19 ;  /* 0x000000ffff167224 */ /* 0x000fe200078e0013 */
        /* <DEDUP_REMOVED lines=9> */
[----:B------:R-:W4:Y:S02]  /*a2c20*/  LDL.LU.64 R24, [R1+0x3c18] ;  /* 0x003c180001187983 */ /* 0x000f240000300a00 */
[----:B------:R-:W2:Y:S02]  /*a2c30*/  LDL.LU.64 R20, [R1+0x3c10] ;  /* 0x003c100001147983 */ /* 0x000ea40000300a00 */
[----:B------:R-:W4:Y:S01]  /*a2c40*/  LDL.LU.64 R18, [R1+0x3c08] ;  /* 0x003c080001127983 */ /* 0x000f220000300a00 */
[----:B------:R-:W3:Y:S01]  /*a2c50*/  LDL.LU.64 R16, [R1+0x3c00] ;  /* 0x003c000001107983 */ /* 0x000ee20000300a00 */
[----:B------:R0:W-:Y:S02]  /*a2c60*/  STL.64 [R1+0x3b60], R22 ;  /* 0x003b601601007387 */ /* 0x0001e40000100a00 */
[----:B0-----:R-:W-:-:S02]  /*a2c70*/  IMAD.MOV.U32 R22, RZ, RZ, R2 ;  /* 0x000000ffff167224 */ /* 0x001fc400078e0002 */
[----:B------:R-:W-:Y:S01]  /*a2c80*/  IMAD.MOV.U32 R23, RZ, RZ, R0 ;  /* 0x000000ffff177224 */ /* 0x000fe200078e0000 */
[----:B--2---:R0:W-:Y:S02]  /*a2c90*/  STL.64 [R1+0x3b58], R20 ;  /* 0x003b581401007387 */ /* 0x0041e40000100a00 */
[----:B0-----:R-:W-:Y:S02]  /*a2ca0*/  IMAD.MOV.U32 R20, RZ, RZ, R12 ;  /* 0x000000ffff147224 */ /* 0x001fe400078e000c */
[----:B------:R-:W-:-:S07]  /*a2cb0*/  IMAD.MOV.U32 R21, RZ, RZ, R3 ;  /* 0x000000ffff157224 */ /* 0x000fce00078e0003 */
[----:B----4-:R-:W-:Y:S01]  /*a2cc0*/  HMMA.16816.F32.BF16 R20, R20, R18, R24 ;  /* 0x000000121414723c */ /* 0x010fe20000041818 */
[----:B------:R-:W2:Y:S11]  /*a2cd0*/  LDL.LU.64 R26, [R1+0x3bf8] ;  /* 0x003bf800011a7983 */ /* 0x000eb60000300a00 */
[----:B------:R-:W-:Y:S11]  /*a2ce0*/  @!UPT UIADD3 URZ, URZ, URZ, URZ ;  /* 0x0000003f3f3ff290 */ /* 0x000ff6000fffe03f */
        /* <DEDUP_REMOVED lines=8> */
[----:B0-----:R-:W2:Y:S01]  /*a2d70*/  LDL.LU.64 R20, [R1+0x100] ;  /* 0x0001000001147983 */ /* 0x001ea20000300a00 */
[----:B------:R-:W2:Y:S02]  /*a2d80*/  LDL.LU.64 R22, [R1+0x108] ;  /* 0x0001080001167983 */ /* 0x000ea40000300a00 */
[----:B------:R0:W-:Y:S02]  /*a2d90*/  STL.64 [R1+0x3af0], R18 ;  /* 0x003af01201007387 */ /* 0x0001e40000100a00 */
[----:B0-----:R-:W-:-:S02]  /*a2da0*/  IMAD.MOV.U32 R19, RZ, RZ, R26 ;  /* 0x000000ffff137224 */ /* 0x001fc400078e001a */
        /* <DEDUP_REMOVED lines=14> */
[----:B0-----:R-:W2:Y:S01]  /*a2e90*/  LDL.LU R24, [R1+0x3bd8] ;  /* 0x003bd80001187983 */ /* 0x001ea20000300800 */
        /* <DEDUP_REMOVED lines=31> */
[----:B----4-:R-:W-:Y:S11]  /*a3090*/  HMMA.16816.F32.BF16 R8, R20, R14, R8 ;  /* 0x0000000e1408723c */ /* 0x010ff60000041808 */
[----:B------:R-:W-:Y:S11]  /*a30a0*/  @!UPT UIADD3 URZ, URZ, URZ, URZ ;  /* 0x0000003f3f3ff290 */ /* 0x000ff6000fffe03f */
[----:B------:R-:W-:Y:S01]  /*a30b0*/  @!UPT UIADD3 URZ, URZ, URZ, URZ ;  /* 0x0000003f3f3ff290 */ /* 0x000fe2000fffe03f */
[----:B------:R-:W-:Y:S01]  /*a30c0*/  STL.64 [R1+0xb10], R8 ;  /* 0x000b100801007387 */ /* 0x000fe20000100a00 */
[----:B------:R0:W-:Y:S03]  /*a30d0*/  STL.64 [R1+0xb18], R10 ;  /* 0x000b180a01007387 */ /* 0x0001e60000100a00 */
[----:B0-----:R-:W4:Y:S01]  /*a30e0*/  LDL.LU.64 R10, [R1+0x3b80] ;  /* 0x003b8000010a7983 */ /* 0x001f220000300a00 */
[----:B------:R0:W-:Y:S02]  /*a30f0*/  STL.64 [R1+0x3a60], R14 ;  /* 0x003a600e01007387 */ /* 0x0001e40000100a00 */
[----:B------:R-:W4:Y:S02]  /*a3100*/  LDL.LU R12, [R1+0x1150] ;  /* 0x00115000010c7983 */ /* 0x000f240000300800 */
[----:B------:R-:W4:Y:S01]  /*a3110*/  LDL.LU R13, [R1+0x1154] ;  /* 0x00115400010d7983 */ /* 0x000f220000300800 */
[----:B0-----:R-:W4:Y:S01]  /*a3120*/  LDL.LU R14, [R1+0x1158] ;  /* 0x00115800010e7983 */ /* 0x001f220000300800 */
[----:B------:R-:W4:Y:S02]  /*a3130*/  LDL.LU R15, [R1+0x115c] ;  /* 0x00115c00010f7983 */ /* 0x000f240000300800 */
[----:B------:R-:W-:-:S02]  /*a3140*/  IMAD.MOV.U32 R9, RZ, RZ, R22 ;  /* 0x000000ffff097224 */ /* 0x000fc400078e0016 */
[----:B------:R-:W-:Y:S02]  /*a3150*/  IMAD.MOV.U32 R8, RZ, RZ, R23 ;  /* 0x000000ffff087224 */ /* 0x000fe400078e0017 */
[----:B------:R-:W-:Y:S02]  /*a3160*/  IMAD.MOV.U32 R28, RZ, RZ, R20 ;  /* 0x000000ffff1c7224 */ /* 0x000fe400078e0014 */
[----:B------:R-:W-:Y:S01]  /*a3170*/  IMAD.MOV.U32 R27, RZ, RZ, R21 ;  /* 0x000000ffff1b7224 */ /* 0x000fe200078e0015 */
[----:B----4-:R-:W-:Y:S11]  /*a3180*/  HMMA.16816.F32.BF16 R12, R20, R10, R12 ;  /* 0x0000000a140c723c */ /* 0x010ff6000004180c */
[----:B------:R-:W-:Y:S11]  /*a3190*/  @!UPT UIADD3 URZ, URZ, URZ, URZ ;  /* 0x0000003f3f3ff290 */ /* 0x000ff6000fffe03f */
[----:B------:R-:W-:Y:S01]  /*a31a0*/  @!UPT UIADD3 URZ, URZ, URZ, URZ ;  /* 0x0000003f3f3ff290 */ /* 0x000fe2000fffe03f */
[----:B------:R0:W-:Y:S01]  /*a31b0*/  STL.64 [R1+0xb00], R12 ;  /* 0x000b000c01007387 */ /* 0x0001e20000100a00 */
[----:B------:R1:W-:Y:S02]  /*a31c0*/  STL.64 [R1+0xb08], R14 ;  /* 0x000b080e01007387 */ /* 0x0003e40000100a00 */
[----:B------:R-:W3:Y:S02]  /*a31d0*/  LDL.LU.64 R22, [R1+0x3b78] ;  /* 0x003b780001167983 */ /* 0x000ee40000300a00 */
[----:B------:R-:W3:Y:S01]  /*a31e0*/  LDL.LU.64 R20, [R1+0x3b70] ;  /* 0x003b700001147983 */ /* 0x000ee20000300a00 */
[----:B0-----:R-:W4:Y:S01]  /*a31f0*/  LDL.LU R12, [R1+0x9d0] ;  /* 0x0009d000010c7983 */ /* 0x001f220000300800 */
[----:B------:R-:W4:Y:S02]  /*a3200*/  LDL.LU R13, [R1+0x9d4] ;  /* 0x0009d400010d7983 */ /* 0x000f240000300800 */
[----:B-1----:R-:W2:Y:S02]  /*a3210*/  LDL.LU R14, [R1+0x9d8] ;  /* 0x0009d800010e7983 */ /* 0x002ea40000300800 */
[----:B------:R-:W2:Y:S02]  /*a3220*/  LDL.LU R15, [R1+0x9dc] ;  /* 0x0009dc00010f7983 */ /* 0x000ea40000300800 */
[----:B--2---:R0:W-:Y:S01]  /*a3230*/  STL.64 [R1+0x3a70], R14 ;  /* 0x003a700e01007387 */ /* 0x0041e20000100a00 */
[----:B----4-:R1:W-:Y:S02]  /*a3240*/  STL.64 [R1+0x3a68], R12 ;  /* 0x003a680c01007387 */ /* 0x0103e40000100a00 */
[----:B0-----:R-:W-:-:S02]  /*a3250*/  IMAD.MOV.U32 R14, RZ, RZ, R3 ;  /* 0x000000ffff0e7224 */ /* 0x001fc400078e0003 */
[----:B------:R-:W-:Y:S01]  /*a3260*/  IMAD.MOV.U32 R15, RZ, RZ, R29 ;  /* 0x000000ffff0f7224 */ /* 0x000fe200078e001d */
[----:B------:R-:W2:Y:S01]  /*a3270*/  LDL.LU R3, [R1+0x3b68] ;  /* 0x003b680001037983 */ /* 0x000ea20000300800 */
[----:B-1----:R-:W-:Y:S02]  /*a3280*/  IMAD.MOV.U32 R12, RZ, RZ, R28 ;  /* 0x000000ffff0c7224 */ /* 0x002fe400078e001c */
[----:B------:R-:W-:Y:S01]  /*a3290*/  IMAD.MOV.U32 R13, RZ, RZ, R27 ;  /* 0x000000ffff0d7224 */ /* 0x000fe200078e001b */
[----:B------:R0:W-:Y:S02]  /*a32a0*/  STL.64 [R1+0x3a80], R14 ;  /* 0x003a800e01007387 */ /* 0x0001e40000100a00 */
[----:B0-----:R-:W-:Y:S02]  /*a32b0*/  IMAD.MOV.U32 R14, RZ, RZ, R9 ;  /* 0x000000ffff0e7224 */ /* 0x001fe400078e0009 */
[----:B------:R-:W-:-:S07]  /*a32c0*/  IMAD.MOV.U32 R15, RZ, RZ, R8 ;  /* 0x000000ffff0f7224 */ /* 0x000fce00078e0008 */
[----:B---3--:R-:W-:Y:S01]  /*a32d0*/  HMMA.16816.F32.BF16 R12, R12, R6, R20 ;  /* 0x000000060c0c723c */ /* 0x008fe20000041814 */
[----:B------:R0:W-:Y:S01]  /*a32e0*/  STL.64 [R1+0x3a58], R10 ;  /* 0x003a580a01007387 */ /* 0x0001e20000100a00 */
[----:B------:R-:W3:Y:S03]  /*a32f0*/  LDL.LU.64 R8, [R1+0x60] ;  /* 0x0000600001087983 */ /* 0x000ee60000300a00 */
[----:B0-----:R-:W3:Y:S01]  /*a3300*/  LDL.LU.64 R10, [R1+0x68] ;  /* 0x00006800010a7983 */ /* 0x001ee20000300a00 */
[----:B------:R-:W4:Y:S02]  /*a3310*/  LDL.LU.64 R22, [R1+0x3b60] ;  /* 0x003b600001167983 */ /* 0x000f240000300a00 */
[----:B------:R-:W2:Y:S11]  /*a3320*/  LDL.LU.64 R20, [R1+0x3b58] ;  /* 0x003b580001147983 */ /* 0x000eb60000300a00 */
[----:B------:R-:W-:Y:S04]  /*a3330*/  @!UPT UIADD3 URZ, URZ, URZ, URZ ;  /* 0x0000003f3f3ff290 */ /* 0x000fe8000fffe03f */
[----:B------:R-:W-:Y:S01]  /*a3340*/  STL.64 [R1+0xfa0], R12 ;  /* 0x000fa00c01007387 */ /* 0x000fe20000100a00 */
[----:B------:R0:W-:Y:S02]  /*a3350*/  STL.64 [R1+0xfa8], R14 ;  /* 0x000fa80e01007387 */ /* 0x0001e40000100a00 */
[----:B0-----:R-:W-:Y:S02]  /*a3360*/  IMAD.MOV.U32 R14, RZ, RZ, R5 ;  /* 0x000000ffff0e7224 */ /* 0x001fe400078e0005 */
        /* <DEDUP_REMOVED lines=23> */
[----:B------:R-:W2:Y:S02]  /*a34e0*/  LDL.64 R18, [R1+0x198] ;  /* 0x0001980001127983 */ /* 0x000ea40000100a00 */
[----:B--2---:R0:W-:Y:S01]  /*a34f0*/  STL.64 [R1+0x3b00], R18 ;  /* 0x003b001201007387 */ /* 0x0041e20000100a00 */
[----:B------:R-:W-:Y:S02]  /*a3500*/  STL.64 [R1+0x3ad8], R14 ;  /* 0x003ad80e01007387 */ /* 0x000fe40000100a00 */
[----:B------:R-:W-:Y:S02]  /*a3510*/  STL.64 [R1+0x3ad0], R12 ;  /* 0x003ad00c01007387 */ /* 0x000fe40000100a00 */
[----:B0-----:R-:W-:-:S02]  /*a3520*/  IMAD.MOV.U32 R18, RZ, RZ, R17 ;  /* 0x000000ffff127224 */ /* 0x001fc400078e0011 */
[----:B------:R-:W-:-:S05]  /*a3530*/  IMAD.MOV.U32 R19, RZ, RZ, R16 ;  /* 0x000000ffff137224 */ /* 0x000fca00078e0010 */
[----:B------:R0:W-:Y:S01]  /*a3540*/  STL.64 [R1+0x3b18], R18 ;  /* 0x003b181201007387 */ /* 0x0001e20000100a00 */
[----:B------:R-:W2:Y:S02]  /*a3550*/  LDL.LU R16, [R1+0xa60] ;  /* 0x000a600001107983 */ /* 0x000ea40000300800 */
[----:B------:R-:W2:Y:S01]  /*a3560*/  LDL.LU R17, [R1+0xa64] ;  /* 0x000a640001117983 */ /* 0x000ea20000300800 */
[----:B0-----:R-:W2:Y:S01]  /*a3570*/  LDL.LU R18, [R1+0xa68] ;  /* 0x000a680001127983 */ /* 0x001ea20000300800 */
[----:B------:R-:W2:Y:S02]  /*a3580*/  LDL.LU R19, [R1+0xa6c] ;  /* 0x000a6c0001137983 */ /* 0x000ea40000300800 */
[----:B----4-:R-:W-:Y:S02]  /*a3590*/  IMAD.MOV.U32 R14, RZ, RZ, R23 ;  /* 0x000000ffff0e7224 */ /* 0x010fe400078e0017 */
[----:B------:R-:W-:Y:S02]  /*a35a0*/  IMAD.MOV.U32 R15, RZ, RZ, R22 ;  /* 0x000000ffff0f7224 */ /* 0x000fe400078e0016 */
[----:B------:R-:W-:-:S02]  /*a35b0*/  IMAD.MOV.U32 R22, RZ, RZ, R24 ;  /* 0x000000ffff167224 */ /* 0x000fc400078e0018 */
[----:B------:R-:W-:Y:S01]  /*a35c0*/  IMAD.MOV.U32 R23, RZ, RZ, R21 ;  /* 0x000000ffff177224 */ /* 0x000fe200078e0015 */
[----:B--2---:R-:W-:Y:S01]  /*a35d0*/  STL.64 [R1+0x3b30], R18 ;  /* 0x003b301201007387 */ /* 0x004fe20000100a00 */
[----:B------:R0:W-:Y:S03]  /*a35e0*/  STL.64 [R1+0x3b28], R16 ;  /* 0x003b281001007387 */ /* 0x0001e60000100a00 */
[----:B------:R-:W-:Y:S01]  /*a35f0*/  STL.64 [R1+0x3b38], R22 ;  /* 0x003b381601007387 */ /* 0x000fe20000100a00 */
[----:B0-----:R-:W2:Y:S01]  /*a3600*/  LDL.LU R16, [R1+0xa70] ;  /* 0x000a700001107983 */ /* 0x001ea20000300800 */
[----:B------:R-:W2:Y:S02]  /*a3610*/  LDL.LU R17, [R1+0xa74] ;  /* 0x000a740001117983 */ /* 0x000ea40000300800 */
[----:B------:R-:W4:Y:S02]  /*a3620*/  LDL.LU R18, [R1+0xa78] ;  /* 0x000a780001127983 */ /* 0x000f240000300800 */
[----:B------:R-:W4:Y:S02]  /*a3630*/  LDL.LU R19, [R1+0xa7c] ;  /* 0x000a7c0001137983 */ /* 0x000f240000300800 */
[----:B------:R-:W-:Y:S01]  /*a3640*/  IMAD.MOV.U32 R26, RZ, RZ, R20 ;  /* 0x000000ffff1a7224 */ /* 0x000fe200078e0014 */
[----:B----4-:R-:W-:Y:S01]  /*a3650*/  STL.64 [R1+0x3b50], R18 ;  /* 0x003b501201007387 */ /* 0x010fe20000100a00 */
[----:B--2---:R0:W-:Y:S03]  /*a3660*/  STL.64 [R1+0x3b48], R16 ;  /* 0x003b481001007387 */ /* 0x0041e60000100a00 */
[----:B0-----:R-:W3:Y:S01]  /*a3670*/  LDL.LU R16, [R1+0xa90] ;  /* 0x000a900001107983 */ /* 0x001ee20000300800 */
[----:B------:R-:W3:Y:S02]  /*a3680*/  LDL.LU R17, [R1+0xa94] ;  /* 0x000a940001117983 */ /* 0x000ee40000300800 */
[----:B------:R-:W3:Y:S02]  /*a3690*/  LDL.LU R18, [R1+0xa98] ;  /* 0x000a980001127983 */ /* 0x000ee40000300800 */
[----:B------:R-:W3:Y:S01]  /*a36a0*/  LDL.LU R19, [R1+0xa9c] ;  /* 0x000a9c0001137983 */ /* 0x000ee20000300800 */
[----:B------:R-:W2:Y:S01]  /*a36b0*/  LDL.LU R20, [R1+0xa80] ;  /* 0x000a800001147983 */ /* 0x000ea20000300800 */
[----:B------:R-:W2:Y:S02]  /*a36c0*/  LDL.LU R21, [R1+0xa84] ;  /* 0x000a840001157983 */ /* 0x000ea40000300800 */
[----:B------:R-:W2:Y:S02]  /*a36d0*/  LDL.LU R22, [R1+0xa88] ;  /* 0x000a880001167983 */ /* 0x000ea40000300800 */
[----:B------:R-:W2:Y:S01]  /*a36e0*/  LDL.LU R23, [R1+0xa8c] ;  /* 0x000a8c0001177983 */ /* 0x000ea20000300800 */
[----:B------:R0:W-:Y:S01]  /*a36f0*/  STL.64 [R1+0x3af8], R14 ;  /* 0x003af80e01007387 */ /* 0x0001e20000100a00 */
        /* <DEDUP_REMOVED lines=16> */
[----:B------:R-:W-:-:S07]  /*a3800*/  IMAD.MOV.U32 R27, RZ, RZ, R3 ;  /* 0x000000ffff1b7224 */ /* 0x000fce00078e0003 */
        /* <DEDUP_REMOVED lines=18> */
[C---:B----4-:R-:W-:Y:S11]  /*a3930*/  HMMA.16816.F32.BF16 R20, R8.reuse, R26, R20 ;  /* 0x0000001a0814723c */ /* 0x050ff60000041814 */
[----:B------:R-:W-:Y:S11]  /*a3940*/  @!UPT UIADD3 URZ, URZ, URZ, URZ ;  /* 0x0000003f3f3ff290 */ /* 0x000ff6000fffe03f */
[----:B------:R-:W-:Y:S01]  /*a3950*/  @!UPT UIADD3 URZ, URZ, URZ, URZ ;  /* 0x0000003f3f3ff290 */ /* 0x000fe2000fffe03f */
        /* <DEDUP_REMOVED lines=38> */
[----:B------:R0:W-:Y:S02]  /*a3bc0*/  STL [R1+0x3a20], R24 ;  /* 0x003a201801007387 */ /* 0x0001e40000100800 */
        /* <DEDUP_REMOVED lines=18> */
[----:B------:R-:W-:Y:S02]  /*a3cf0*/  STL.64 [R1+0x39e8], R18 ;  /* 0x0039e81201007387 */ /* 0x000fe40000100a00 */
[----:B------:R-:W-:Y:S01]  /*a3d00*/  STL [R1+0x39e0], R17 ;  /* 0x0039e01101007387 */ /* 0x000fe20000100800 */
        /* <DEDUP_REMOVED lines=26> */
[----:B0-----:R-:W3:Y:S01]  /*a3eb0*/  LDL.LU.64 R14, [R1+0x3a70] ;  /* 0x003a7000010e7983 */ /* 0x001ee20000300a00 */
[----:B------:R-:W3:Y:S02]  /*a3ec0*/  LDL.LU.64 R12, [R1+0x3a68] ;  /* 0x003a6800010c7983 */ /* 0x000ee40000300a00 */
[----:B------:R-:W-:Y:S02]  /*a3ed0*/  IMAD.MOV.U32 R18, RZ, RZ, R2 ;  /* 0x000000ffff127224 */ /* 0x000fe400078e0002 */
[----:B------:R-:W-:-:S07]  /*a3ee0*/  IMAD.MOV.U32 R19, RZ, RZ, R0 ;  /* 0x000000ffff137224 */ /* 0x000fce00078e0000 */
[C---:B---3--:R-:W-:Y:S01]  /*a3ef0*/  HMMA.16816.F32.BF16 R16, R8.reuse, R18, R12 ;  /* 0x000000120810723c */ /* 0x048fe2000004180c */
[----:B------:R-:W3:Y:S11]  /*a3f00*/  LDL.LU.64 R14, [R1+0x3a60] ;  /* 0x003a6000010e7983 */ /* 0x000ef60000300a00 */
[----:B------:R-:W-:Y:S11]  /*a3f10*/  @!UPT UIADD3 URZ, URZ, URZ, URZ ;  /* 0x0000003f3f3ff290 */ /* 0x000ff6000fffe03f */
[----:B------:R-:W-:Y:S01]  /*a3f20*/  STL.64 [R1+0x1530], R16 ;  /* 0x0015301001007387 */ /* 0x000fe20000100a00 */
[----:B------:R3:W-:Y:S02]  /*a3f30*/  STL.64 [R1+0x1538], R18 ;  /* 0x0015381201007387 */ /* 0x0007e40000100a00 */
[----:B------:R-:W-:Y:S02]  /*a3f40*/  IMAD.MOV.U32 R2, RZ, RZ, R10 ;  /* 0x000000ffff027224 */ /* 0x000fe400078e000a */
[----:B------:R-:W-:Y:S01]  /*a3f50*/  IMAD.MOV.U32 R0, RZ, RZ, R11 ;  /* 0x000000ffff007224 */ /* 0x000fe200078e000b */
[----:B---3--:R-:W-:Y:S11]  /*a3f60*/  HMMA.16816.F32.BF16 R16, R8, R14, R24 ;  /* 0x0000000e0810723c */ /* 0x008ff60000041818 */
[----:B------:R-:W-:Y:S11]  /*a3f70*/  @!UPT UIADD3 URZ, URZ, URZ, URZ ;  /* 0x0000003f3f3ff290 */ /* 0x000ff6000fffe03f */
[----:B------:R-:W-:Y:S01]  /*a3f80*/  @!UPT UIADD3 URZ, URZ, URZ, URZ ;  /* 0x0000003f3f3ff290 */ /* 0x000fe2000fffe03f */
[----:B------:R-:W-:Y:S01]  /*a3f90*/  STL.64 [R1+0x1520], R16 ;  /* 0x0015201001007387 */ /* 0x000fe20000100a00 */
[----:B------:R-:W-:Y:S02]  /*a3fa0*/  STL.64 [R1+0x1528], R18 ;  /* 0x0015281201007387 */ /* 0x000fe40000100a00 */
[----:B------:R-:W4:Y:S02]  /*a3fb0*/  LDL.LU.64 R10, [R1+0x3a58] ;  /* 0x003a5800010a7983 */ /* 0x000f240000300a00 */
[----:B------:R0:W-:Y:S01]  /*a3fc0*/  STL.64 [R1+0x39b8], R14 ;  /* 0x0039b80e01007387 */ /* 0x0001e20000100a00 */
[----:B------:R-:W3:Y:S04]  /*a3fd0*/  LDL R12, [R1+0xf0] ;  /* 0x0000f000010c7983 */ /* 0x000ee80000100800 */
[----:B------:R-:W3:Y:S04]  /*a3fe0*/  LDL R13, [R1+0xf4] ;  /* 0x0000f400010d7983 */ /* 0x000ee80000100800 */
[----:B0-----:R-:W2:Y:S04]  /*a3ff0*/  LDL R14, [R1+0xf8] ;  /* 0x0000f800010e7983 */ /* 0x001ea80000100800 */
[----:B------:R-:W2:Y:S01]  /*a4000*/  LDL R15, [R1+0xfc] ;  /* 0x0000fc00010f7983 */ /* 0x000ea20000100800 */
[----:B------:R-:W-:-:S02]  /*a4010*/  IMAD.MOV.U32 R4, RZ, RZ, R8 ;  /* 0x000000ffff047224 */ /* 0x000fc400078e0008 */
[----:B------:R-:W-:Y:S01]  /*a4020*/  IMAD.MOV.U32 R3, RZ, RZ, R9 ;  /* 0x000000ffff037224 */ /* 0x000fe200078e0009 */
[----:B--2---:R0:W-:Y:S01]  /*a4030*/  STL.64 [R1+0x3a48], R14 ;  /* 0x003a480e01007387 */ /* 0x0041e20000100a00 */
[----:B---3--:R1:W-:Y:S02]  /*a4040*/  STL.64 [R1+0x3a40], R12 ;  /* 0x003a400c01007387 */ /* 0x0083e40000100a00 */
[----:B0-----:R-:W-:Y:S02]  /*a4050*/  IMAD.MOV.U32 R14, RZ, RZ, R2 ;  /* 0x000000ffff0e7224 */ /* 0x001fe400078e0002 */
[----:B-1----:R-:W-:Y:S02]  /*a4060*/  IMAD.MOV.U32 R12, RZ, RZ, R4 ;  /* 0x000000ffff0c7224 */ /* 0x002fe400078e0004 */
[----:B------:R-:W-:Y:S02]  /*a4070*/  IMAD.MOV.U32 R13, RZ, RZ, R3 ;  /* 0x000000ffff0d7224 */ /* 0x000fe400078e0003 */
[----:B------:R-:W-:-:S07]  /*a4080*/  IMAD.MOV.U32 R15, RZ, RZ, R0 ;  /* 0x000000ffff0f7224 */ /* 0x000fce00078e0000 */
[C---:B----4-:R-:W-:Y:S01]  /*a4090*/  HMMA.16816.F32.BF16 R16, R12.reuse, R10, R20 ;  /* 0x0000000a0c10723c */ /* 0x050fe20000041814 */
[----:B------:R0:W-:Y:S01]  /*a40a0*/  STL.64 [R1+0x3a08], R10 ;  /* 0x003a080a01007387 */ /* 0x0001e20000100a00 */
[----:B------:R-:W2:Y:S11]  /*a40b0*/  LDL.LU R8, [R1+0xf70] ;  /* 0x000f700001087983 */ /* 0x000eb60000300800 */
[----:B------:R-:W-:Y:S10]  /*a40c0*/  @!UPT UIADD3 URZ, URZ, URZ, URZ ;  /* 0x0000003f3f3ff290 */ /* 0x000ff4000fffe03f */
[----:B------:R-:W-:Y:S01]  /*a40d0*/  STL.64 [R1+0x1510], R16 ;  /* 0x0015101001007387 */ /* 0x000fe20000100a00 */
[----:B------:R-:W-:Y:S02]  /*a40e0*/  STL.64 [R1+0x1518], R18 ;  /* 0x0015181201007387 */ /* 0x000fe40000100a00 */
[----:B------:R-:W2:Y:S02]  /*a40f0*/  LDL.LU R9, [R1+0xf74] ;  /* 0x000f740001097983 */ /* 0x000ea40000300800 */
[----:B0-----:R-:W3:Y:S01]  /*a4100*/  LDL.LU R10, [R1+0xf78] ;  /* 0x000f7800010a7983 */ /* 0x001ee20000300800 */
[----:B------:R-:W3:Y:S01]  /*a4110*/  LDL.LU R11, [R1+0xf7c] ;  /* 0x000f7c00010b7983 */ /* 0x000ee20000300800 */
[----:B------:R-:W4:Y:S03]  /*a4120*/  LDL.64 R26, [R1+0x1e8] ;  /* 0x0001e800011a7983 */ /* 0x000f260000100a00 */
[----:B----4-:R0:W-:Y:S01]  /*a4130*/  STL.64 [R1+0x3a50], R26 ;  /* 0x003a501a01007387 */ /* 0x0101e20000100a00 */
[----:B------:R-:W4:Y:S02]  /*a4140*/  LDL.LU R24, [R1+0x9a0] ;  /* 0x0009a00001187983 */ /* 0x000f240000300800 */
[----:B------:R-:W4:Y:S01]  /*a4150*/  LDL.LU R25, [R1+0x9a4] ;  /* 0x0009a40001197983 */ /* 0x000f220000300800 */
[----:B0-----:R-:W4:Y:S01]  /*a4160*/  LDL.LU R26, [R1+0x9a8] ;  /* 0x0009a800011a7983 */ /* 0x001f220000300800 */
[----:B------:R-:W4:Y:S02]  /*a4170*/  LDL.LU R27, [R1+0x9ac] ;  /* 0x0009ac00011b7983 */ /* 0x000f240000300800 */
[----:B---3--:R-:W-:Y:S02]  /*a4180*/  STL.64 [R1+0x3a18], R10 ;  /* 0x003a180a01007387 */ /* 0x008fe40000100a00 */
[----:B--2---:R0:W-:Y:S02]  /*a4190*/  STL.64 [R1+0x3a10], R8 ;  /* 0x003a100801007387 */ /* 0x0041e40000100a00 */
        /* <DEDUP_REMOVED lines=11> */
[----:B------:R-:W2:Y:S02]  /*a4250*/  LDL.LU R16, [R1+0xf50] ;  /* 0x000f500001107983 */ /* 0x000ea40000300800 */
[----:B------:R-:W2:Y:S02]  /*a4260*/  LDL.LU R17, [R1+0xf54] ;  /* 0x000f540001117983 */ /* 0x000ea40000300800 */
[----:B------:R-:W2:Y:S01]  /*a4270*/  LDL.LU R18, [R1+0xf58] ;  /* 0x000f580001127983 */ /* 0x000ea20000300800 */
[----:B------:R-:W2:Y:S01]  /*a4280*/  LDL.LU R19, [R1+0xf5c] ;  /* 0x000f5c0001137983 */ /* 0x000ea20000300800 */
[----:B----4-:R-:W-:Y:S03]  /*a4290*/  HMMA.16816.F32.BF16 R12, R12, R6, R24 ;  /* 0x000000060c0c723c */ /* 0x010fe60000041818 */
[----:B--2---:R-:W-:Y:S01]  /*a42a0*/  STL.64 [R1+0x39f8], R18 ;  /* 0x0039f81201007387 */ /* 0x004fe20000100a00 */
[----:B------:R0:W-:Y:S03]  /*a42b0*/  STL.64 [R1+0x39f0], R16 ;  /* 0x0039f01001007387 */ /* 0x0001e60000100a00 */
[----:B0-----:R-:W2:Y:S01]  /*a42c0*/  LDL.LU R16, [R1+0xf60] ;  /* 0x000f600001107983 */ /* 0x001ea20000300800 */
[----:B------:R-:W2:Y:S02]  /*a42d0*/  LDL.LU R17, [R1+0xf64] ;  /* 0x000f640001117983 */ /* 0x000ea40000300800 */
[----:B------:R-:W2:Y:S02]  /*a42e0*/  LDL.LU R18, [R1+0xf68] ;  /* 0x000f680001127983 */ /* 0x000ea40000300800 */
[----:B------:R-:W2:Y:S01]  /*a42f0*/  LDL.LU R19, [R1+0xf6c] ;  /* 0x000f6c0001137983 */ /* 0x000ea20000300800 */
[----:B------:R-:W4:Y:S10]  /*a4300*/  LDL.LU.64 R26, [R1+0x3a50] ;  /* 0x003a5000011a7983 */ /* 0x000f340000300a00 */
[----:B------:R-:W-:Y:S02]  /*a4310*/  STL.64 [R1+0x1500], R12 ;  /* 0x0015000c01007387 */ /* 0x000fe40000100a00 */
[----:B------:R0:W-:Y:S02]  /*a4320*/  STL.64 [R1+0x1508], R14 ;  /* 0x0015080e01007387 */ /* 0x0001e40000100a00 */
[----:B0-----:R-:W4:Y:S01]  /*a4330*/  LDL.LU.64 R14, [R1+0x3a48] ;  /* 0x003a4800010e7983 */ /* 0x001f220000300a00 */
[----:B------:R-:W4:Y:S02]  /*a4340*/  LDL.LU.64 R12, [R1+0x3a40] ;  /* 0x003a4000010c7983 */ /* 0x000f240000300a00 */
[----:B------:R0:W-:Y:S02]  /*a4350*/  STL.64 [R1+0x3960], R6 ;  /* 0x0039600601007387 */ /* 0x0001e40000100a00 */
[----:B------:R-:W2:Y:S01]  /*a4360*/  LDL.LU R4, [R1+0xf20] ;  /* 0x000f200001047983 */ /* 0x000ea20000300800 */
[----:B------:R-:W2:Y:S04]  /*a4370*/  LDL.LU R5, [R1+0xf24] ;  /* 0x000f240001057983 */ /* 0x000ea80000300800 */
        /* <DEDUP_REMOVED lines=8> */
[----:B----4-:R-:W-:Y:S01]  /*a4400*/  HMMA.16816.F32.BF16 R8, R12, R26, R8 ;  /* 0x0000001a0c08723c */ /* 0x010fe20000041808 */
        /* <DEDUP_REMOVED lines=9> */
[----:B------:R-:W4:Y:S02]  /*a44a0*/  LDL.LU.64 R8, [R1+0x3a30] ;  /* 0x003a300001087983 */ /* 0x000f240000300a00 */
[----:B------:R-:W4:Y:S02]  /*a44b0*/  LDL.LU.64 R26, [R1+0x3a28] ;  /* 0x003a2800011a7983 */ /* 0x000f240000300a00 */
[----:B------:R-:W2:Y:S01]  /*a44c0*/  LDL.LU R24, [R1+0x3a20] ;  /* 0x003a200001187983 */ /* 0x000ea20000300800 */
[C---:B----4-:R-:W-:Y:S11]  /*a44d0*/  HMMA.16816.F32.BF16 R8, R12.reuse, R26, R8 ;  /* 0x0000001a0c08723c */ /* 0x050ff60000041808 */
[----:B------:R-:W-:Y:S11]  /*a44e0*/  @!UPT UIADD3 URZ, URZ, URZ, URZ ;  /* 0x0000003f3f3ff290 */ /* 0x000ff6000fffe03f */
[----:B------:R-:W-:Y:S01]  /*a44f0*/  @!UPT UIADD3 URZ, URZ, URZ, URZ ;  /* 0x0000003f3f3ff290 */ /* 0x000fe2000fffe03f */
[----:B------:R-:W-:Y:S01]  /*a4500*/  STL.64 [R1+0xf80], R8 ;  /* 0x000f800801007387 */ /* 0x000fe20000100a00 */
[----:B------:R0:W-:Y:S03]  /*a4510*/  STL.64 [R1+0xf88], R10 ;  /* 0x000f880a01007387 */ /* 0x0001e60000100a00 */
[----:B0-----:R-:W4:Y:S01]  /*a4520*/  LDL.LU.64 R10, [R1+0x3a18] ;  /* 0x003a1800010a7983 */ /* 0x001f220000300a00 */
[----:B------:R-:W4:Y:S02]  /*a4530*/  LDL.LU.64 R8, [R1+0x3a10] ;  /* 0x003a100001087983 */ /* 0x000f240000300a00 */
[----:B------:R0:W-:Y:S02]  /*a4540*/  STL.64 [R1+0x3900], R26 ;  /* 0x0039001a01007387 */ /* 0x0001e40000100a00 */
[----:B---3--:R-:W-:Y:S01]  /*a4550*/  IMAD.MOV.U32 R3, RZ, RZ, R23 ;  /* 0x000000ffff037224 */ /* 0x008fe200078e0017 */
[----:B0-----:R-:W3:Y:S01]  /*a4560*/  LDL.64 R26, [R1+0x188] ;  /* 0x00018800011a7983 */ /* 0x001ee20000100a00 */
[C---:B----4-:R-:W-:Y:S11]  /*a4570*/  HMMA.16816.F32.BF16 R8, R12.reuse, R22, R8 ;  /* 0x000000160c08723c */ /* 0x050ff60000041808 */
[----:B------:R-:W-:Y:S11]  /*a4580*/  @!UPT UIADD3 URZ, URZ, URZ, URZ ;  /* 0x0000003f3f3ff290 */ /* 0x000ff6000fffe03f */
[----:B------:R-:W-:Y:S01]  /*a4590*/  @!UPT UIADD3 URZ, URZ, URZ, URZ ;  /* 0x0000003f3f3ff290 */ /* 0x000fe2000fffe03f */
        /* <DEDUP_REMOVED lines=13> */
[----:B------:R-:W3:Y:S01]  /*a4670*/  LDL.LU R20, [R1+0xf30] ;  /* 0x000f300001147983 */ /* 0x000ee20000300800 */
[----:B------:R-:W3:Y:S04]  /*a4680*/  LDL.LU R21, [R1+0xf34] ;  /* 0x000f340001157983 */ /* 0x000ee80000300800 */
[----:B0-----:R-:W3:Y:S01]  /*a4690*/  LDL.LU R22, [R1+0xf38] ;  /* 0x000f380001167983 */ /* 0x001ee20000300800 */
[----:B------:R-:W3:Y:S02]  /*a46a0*/  LDL.LU R23, [R1+0xf3c] ;  /* 0x000f3c0001177983 */ /* 0x000ee40000300800 */
[----:B------:R-:W-:Y:S01]  /*a46b0*/  IMAD.MOV.U32 R9, RZ, RZ, R7 ;  /* 0x000000ffff097224 */ /* 0x000fe200078e0007 */
[----:B--2---:R-:W-:Y:S11]  /*a46c0*/  HMMA.16816.F32.BF16 R16, R12, R6, R16 ;  /* 0x000000060c10723c */ /* 0x004ff60000041810 */
[----:B------:R-:W-:Y:S11]  /*a46d0*/  @!UPT UIADD3 URZ, URZ, URZ, URZ ;  /* 0x0000003f3f3ff290 */ /* 0x000ff6000fffe03f */
[----:B------:R-:W-:Y:S01]  /*a46e0*/  @!UPT UIADD3 URZ, URZ, URZ, URZ ;  /* 0x0000003f3f3ff290 */ /* 0x000fe2000fffe03f */
[----:B------:R-:W-:Y:S01]  /*a46f0*/  STL.64 [R1+0xf50], R16 ;  /* 0x000f501001007387 */ /* 0x000fe20000100a00 */
[----:B------:R0:W-:Y:S03]  /*a4700*/  STL.64 [R1+0xf58], R18 ;  /* 0x000f581201007387 */ /* 0x0001e60000100a00 */
[----:B0-----:R-:W2:Y:S01]  /*a4710*/  LDL.LU.64 R18, [R1+0x39e8] ;  /* 0x0039e80001127983 */ /* 0x001ea20000300a00 */
[----:B------:R-:W2:Y:S02]  /*a4720*/  LDL.LU R17, [R1+0x39e0] ;  /* 0x0039e00001117983 */ /* 0x000ea40000300800 */
[----:B------:R-:W-:Y:S02]  /*a4730*/  IMAD.MOV.U32 R16, RZ, RZ, R6 ;  /* 0x000000ffff107224 */ /* 0x000fe400078e0006 */
[----:B------:R-:W3:Y:S01]  /*a4740*/  LDL.LU.64 R6, [R1+0x39d8] ;  /* 0x0039d80001067983 */ /* 0x000ee20000300a00 */
[----:B------:R-:W3:Y:S02]  /*a4750*/  LDL.LU.64 R4, [R1+0x39d0] ;  /* 0x0039d00001047983 */ /* 0x000ee40000300a00 */
[----:B----4-:R0:W-:Y:S02]  /*a4760*/  STL.64 [R1+0x3948], R10 ;  /* 0x0039480a01007387 */ /* 0x0101e40000100a00 */
[----:B------:R3:W-:Y:S02]  /*a4770*/  STL.64 [R1+0x3940], R8 ;  /* 0x0039400801007387 */ /* 0x0007e40000100a00 */
[----:B0-----:R-:W-:-:S02]  /*a4780*/  IMAD.MOV.U32 R10, RZ, RZ, R24 ;  /* 0x000000ffff0a7224 */ /* 0x001fc400078e0018 */
[----:B--2---:R-:W-:-:S07]  /*a4790*/  IMAD.MOV.U32 R11, RZ, RZ, R17 ;  /* 0x000000ffff0b7224 */ /* 0x004fce00078e0011 */
[C---:B---3--:R-:W-:Y:S01]  /*a47a0*/  HMMA.16816.F32.BF16 R8, R12.reuse, R10, R4 ;  /* 0x0000000a0c08723c */ /* 0x048fe20000041804 */
[----:B------:R-:W2:Y:S01]  /*a47b0*/  LDL.LU.64 R6, [R1+0x39c8] ;  /* 0x0039c80001067983 */ /* 0x000ea20000300a00 */
[----:B------:R-:W2:Y:S11]  /*a47c0*/  LDL.LU.64 R4, [R1+0x39c0] ;  /* 0x0039c00001047983 */ /* 0x000eb60000300a00 */
[----:B------:R-:W-:Y:S10]  /*a47d0*/  @!UPT UIADD3 URZ, URZ, URZ, URZ ;  /* 0x0000003f3f3ff290 */ /* 0x000ff4000fffe03f */
[----:B------:R-:W-:Y:S01]  /*a47e0*/  STL.64 [R1+0xae0], R8 ;  /* 0x000ae00801007387 */ /* 0x000fe20000100a00 */
[----:B------:R0:W-:Y:S02]  /*a47f0*/  STL.64 [R1+0xae8], R10 ;  /* 0x000ae80a01007387 */ /* 0x0001e40000100a00 */
[----:B0-----:R-:W-:Y:S07]  /*a4800*/  HMMA.16816.F32.BF16 R8, R12, R26, R20 ;  /* 0x0000001a0c08723c */ /* 0x001fee0000041814 */
[----:B------:R-:W-:-:S02]  /*a4810*/  IMAD.MOV.U32 R20, RZ, RZ, R26 ;  /* 0x000000ffff147224 */ /* 0x000fc400078e001a */
[----:B------:R-:W-:Y:S11]  /*a4820*/  IMAD.MOV.U32 R17, RZ, RZ, R27 ;  /* 0x000000ffff117224 */ /* 0x000ff600078e001b */
[----:B------:R-:W-:Y:S03]  /*a4830*/  @!UPT UIADD3 URZ, URZ, URZ, URZ ;  /* 0x0000003f3f3ff290 */ /* 0x000fe6000fffe03f */
[----:B------:R-:W-:Y:S01]  /*a4840*/  STL.64 [R1+0xaf0], R8 ;  /* 0x000af00801007387 */ /* 0x000fe20000100a00 */
[----:B------:R-:W-:Y:S02]  /*a4850*/  STL.64 [R1+0xaf8], R10 ;  /* 0x000af80a01007387 */ /* 0x000fe40000100a00 */
[----:B------:R0:W-:Y:S02]  /*a4860*/  STL [R1+0x3988], R20 ;  /* 0x0039881401007387 */ /* 0x0001e40000100800 */
        /* <DEDUP_REMOVED lines=9> */
[----:B0-----:R-:W4:Y:S02]  /*a4900*/  LDL.LU R20, [R1+0xef0] ;  /* 0x000ef00001147983 */ /* 0x001f240000300800 */
[----:B------:R-:W4:Y:S02]  /*a4910*/  LDL.LU R21, [R1+0xef4] ;  /* 0x000ef40001157983 */ /* 0x000f240000300800 */
[----:B------:R-:W2:Y:S01]  /*a4920*/  LDL.LU R22, [R1+0xef8] ;  /* 0x000ef80001167983 */ /* 0x000ea20000300800 */
[----:B------:R-:W2:Y:S01]  /*a4930*/  LDL.LU R23, [R1+0xefc] ;  /* 0x000efc0001177983 */ /* 0x000ea20000300800 */
[----:B------:R-:W3:Y:S02]  /*a4940*/  LDL.LU R12, [R1+0xf10] ;  /* 0x000f1000010c7983 */ /* 0x000ee40000300800 */
[----:B------:R-:W3:Y:S02]  /*a4950*/  LDL.LU R13, [R1+0xf14] ;  /* 0x000f1400010d7983 */ /* 0x000ee40000300800 */
[----:B------:R-:W3:Y:S01]  /*a4960*/  LDL.LU R14, [R1+0xf18] ;  /* 0x000f1800010e7983 */ /* 0x000ee20000300800 */
[----:B------:R-:W3:Y:S04]  /*a4970*/  LDL.LU R15, [R1+0xf1c] ;  /* 0x000f1c00010f7983 */ /* 0x000ee80000300800 */
[----:B--2---:R0:W-:Y:S01]  /*a4980*/  STL.64 [R1+0x3998], R22 ;  /* 0x0039981601007387 */ /* 0x0041e20000100a00 */
[----:B----4-:R-:W-:Y:S03]  /*a4990*/  STL.64 [R1+0x3990], R20 ;  /* 0x0039901401007387 */ /* 0x010fe60000100a00 */
[----:B0-----:R-:W2:Y:S04]  /*a49a0*/  LDL.64 R22, [R1+0x158] ;  /* 0x0001580001167983 */ /* 0x001ea80000100a00 */
[----:B--2---:R0:W-:Y:S04]  /*a49b0*/  STL.64 [R1+0x39b0], R22 ;  /* 0x0039b01601007387 */ /* 0x0041e80000100a00 */
[----:B0-----:R-:W2:Y:S01]  /*a49c0*/  LDL.64 R22, [R1+0x168] ;  /* 0x0001680001167983 */ /* 0x001ea20000100a00 */
[----:B------:R0:W-:Y:S02]  /*a49d0*/  STL.64 [R1+0x3980], R26 ;  /* 0x0039801a01007387 */ /* 0x0001e40000100a00 */
[----:B---3--:R1:W-:Y:S01]  /*a49e0*/  STL.64 [R1+0x3978], R24 ;  /* 0x0039781801007387 */ /* 0x0083e20000100a00 */
[----:B0-----:R-:W3:Y:S04]  /*a49f0*/  LDL.64 R26, [R1+0x148] ;  /* 0x00014800011a7983 */ /* 0x001ee80000100a00 */
[----:B---3--:R0:W-:Y:S01]  /*a4a00*/  STL.64 [R1+0x39a0], R26 ;  /* 0x0039a01a01007387 */ /* 0x0081e20000100a00 */
[----:B-1----:R-:W2:Y:S03]  /*a4a10*/  LDL.LU.64 R24, [R1+0xf0] ;  /* 0x0000f00001187983 */ /* 0x002ea60000300a00 */
[----:B0-----:R-:W2:Y:S01]  /*a4a20*/  LDL.LU.64 R26, [R1+0xf8] ;  /* 0x0000f800011a7983 */ /* 0x001ea20000300a00 */
[----:B------:R-:W3:Y:S02]  /*a4a30*/  LDL.LU R8, [R1+0xec0] ;  /* 0x000ec00001087983 */ /* 0x000ee40000300800 */
[----:B------:R-:W3:Y:S02]  /*a4a40*/  LDL.LU R9, [R1+0xec4] ;  /* 0x000ec40001097983 */ /* 0x000ee40000300800 */
[----:B------:R-:W4:Y:S01]  /*a4a50*/  LDL.LU R10, [R1+0xec8] ;  /* 0x000ec800010a7983 */ /* 0x000f220000300800 */
[----:B------:R-:W4:Y:S01]  /*a4a60*/  LDL.LU R11, [R1+0xecc] ;  /* 0x000ecc00010b7983 */ /* 0x000f220000300800 */
[----:B------:R-:W2:Y:S02]  /*a4a70*/  LDL.LU R4, [R1+0xed0] ;  /* 0x000ed00001047983 */ /* 0x000ea40000300800 */
[----:B------:R-:W2:Y:S02]  /*a4a80*/  LDL.LU R5, [R1+0xed4] ;  /* 0x000ed40001057983 */ /* 0x000ea40000300800 */
[----:B------:R-:W2:Y:S01]  /*a4a90*/  LDL.LU R6, [R1+0xed8] ;  /* 0x000ed80001067983 */ /* 0x000ea20000300800 */
[----:B------:R-:W2:Y:S04]  /*a4aa0*/  LDL.LU R7, [R1+0xedc] ;  /* 0x000edc0001077983 */ /* 0x000ea80000300800 */
[----:B--2---:R0:W-:Y:S01]  /*a4ab0*/  STL.64 [R1+0x3970], R6 ;  /* 0x0039700601007387 */ /* 0x0041e20000100a00 */
[----:B------:R1:W-:Y:S03]  /*a4ac0*/  STL.64 [R1+0x3968], R4 ;  /* 0x0039680401007387 */ /* 0x0003e60000100a00 */
[----:B0-----:R-:W2:Y:S01]  /*a4ad0*/  LDL.64 R6, [R1+0x138] ;  /* 0x0001380001067983 */ /* 0x001ea20000100a00 */
[----:B------:R-:W-:Y:S03]  /*a4ae0*/  HMMA.16816.F32.BF16 R12, R24, R22, R12 ;  /* 0x00000016180c723c */ /* 0x000fe6000004180c */
[----:B--2---:R0:W-:Y:S01]  /*a4af0*/  STL.64 [R1+0x39a8], R6 ;  /* 0x0039a80601007387 */ /* 0x0041e20000100a00 */
[----:B-1----:R-:W2:Y:S02]  /*a4b00*/  LDL.LU R4, [R1+0xf00] ;  /* 0x000f000001047983 */ /* 0x002ea40000300800 */
[----:B------:R-:W2:Y:S01]  /*a4b10*/  LDL.LU R5, [R1+0xf04] ;  /* 0x000f040001057983 */ /* 0x000ea20000300800 */
[----:B0-----:R-:W2:Y:S01]  /*a4b20*/  LDL.LU R6, [R1+0xf08] ;  /* 0x000f080001067983 */ /* 0x001ea20000300800 */
[----:B------:R-:W2:Y:S02]  /*a4b30*/  LDL.LU R7, [R1+0xf0c] ;  /* 0x000f0c0001077983 */ /* 0x000ea40000300800 */
[----:B----4-:R0:W-:Y:S02]  /*a4b40*/  STL.64 [R1+0x3958], R10 ;  /* 0x0039580a01007387 */ /* 0x0101e40000100a00 */
[----:B---3--:R-:W-:Y:S01]  /*a4b50*/  STL.64 [R1+0x3950], R8 ;  /* 0x0039500801007387 */ /* 0x008fe20000100a00 */
[----:B0-----:R-:W3:Y:S01]  /*a4b60*/  LDL.64 R10, [R1+0x128] ;  /* 0x00012800010a7983 */ /* 0x001ee20000100a00 */
[----:B------:R-:W-:Y:S09]  /*a4b70*/  STL.64 [R1+0x3880], R18 ;  /* 0x0038801201007387 */ /* 0x000ff20000100a00 */
[----:B------:R0:W-:Y:S02]  /*a4b80*/  STL.64 [R1+0xad0], R12 ;  /* 0x000ad00c01007387 */ /* 0x0001e40000100a00 */
[----:B------:R1:W-:Y:S02]  /*a4b90*/  STL.64 [R1+0xad8], R14 ;  /* 0x000ad80e01007387 */ /* 0x0003e40000100a00 */
[----:B0-----:R-:W-:Y:S01]  /*a4ba0*/  IMAD.MOV.U32 R13, RZ, RZ, R22 ;  /* 0x000000ffff0d7224 */ /* 0x001fe200078e0016 */
[----:B-1----:R-:W4:Y:S01]  /*a4bb0*/  LDL.LU.64 R14, [R1+0x39b8] ;  /* 0x0039b800010e7983 */ /* 0x002f220000300a00 */
[----:B------:R-:W-:-:S02]  /*a4bc0*/  IMAD.MOV.U32 R12, RZ, RZ, R23 ;  /* 0x000000ffff0c7224 */ /* 0x000fc400078e0017 */
[----:B------:R-:W2:Y:S02]  /*a4bd0*/  LDL.LU.64 R22, [R1+0x39b0] ;  /* 0x0039b00001167983 */ /* 0x000ea40000300a00 */
[----:B--2---:R-:W-:Y:S01]  /*a4be0*/  HMMA.16816.F32.BF16 R4, R24, R22, R4 ;  /* 0x000000161804723c */ /* 0x004fe20000041804 */
[----:B------:R-:W-:Y:S02]  /*a4bf0*/  IMAD.MOV.U32 R19, RZ, RZ, R22 ;  /* 0x000000ffff137224 */ /* 0x000fe400078e0016 */
[----:B------:R-:W-:Y:S11]  /*a4c00*/  IMAD.MOV.U32 R18, RZ, RZ, R23 ;  /* 0x000000ffff127224 */ /* 0x000ff600078e0017 */
[----:B------:R-:W-:Y:S09]  /*a4c10*/  @!UPT UIADD3 URZ, URZ, URZ, URZ ;  /* 0x0000003f3f3ff290 */ /* 0x000ff2000fffe03f */
[----:B------:R0:W-:Y:S01]  /*a4c20*/  STL.64 [R1+0xac0], R4 ;  /* 0x000ac00401007387 */ /* 0x0001e20000100a00 */
[----:B------:R1:W-:Y:S02]  /*a4c30*/  STL.64 [R1+0xac8], R6 ;  /* 0x000ac80601007387 */ /* 0x0003e40000100a00 */
[----:B0-----:R-:W-:Y:S01]  /*a4c40*/  IMAD.MOV.U32 R5, RZ, RZ, R26 ;  /* 0x000000ffff057224 */ /* 0x001fe200078e001a */
[----:B-1----:R-:W2:Y:S01]  /*a4c50*/  LDL.LU.64 R6, [R1+0x39a8] ;  /* 0x0039a80001067983 */ /* 0x002ea20000300a00 */
[----:B------:R-:W-:Y:S02]  /*a4c60*/  IMAD.MOV.U32 R4, RZ, RZ, R27 ;  /* 0x000000ffff047224 */ /* 0x000fe400078e001b */
[----:B------:R-:W2:Y:S02]  /*a4c70*/  LDL.LU.64 R26, [R1+0x39a0] ;  /* 0x0039a000011a7983 */ /* 0x000ea40000300a00 */
[----:B------:R-:W2:Y:S01]  /*a4c80*/  LDL.LU.64 R22, [R1+0x3998] ;  /* 0x0039980001167983 */ /* 0x000ea20000300a00 */
[----:B------:R-:W2:Y:S01]  /*a4c90*/  LDL.LU.64 R20, [R1+0x3990] ;  /* 0x0039900001147983 */ /* 0x000ea20000300a00 */
[----:B------:R-:W-:-:S02]  /*a4ca0*/  IMAD.MOV.U32 R9, RZ, RZ, R24 ;  /* 0x000000ffff097224 */ /* 0x000fc400078e0018 */
[----:B------:R-:W-:Y:S02]  /*a4cb0*/  IMAD.MOV.U32 R8, RZ, RZ, R25 ;  /* 0x000000ffff087224 */ /* 0x000fe400078e0019 */
[----:B------:R0:W-:Y:S01]  /*a4cc0*/  STL.64 [R1+0x3920], R18 ;  /* 0x0039201201007387 */ /* 0x0001e20000100a00 */
[----:B------:R1:W-:Y:S01]  /*a4cd0*/  STL.64 [R1+0x3918], R16 ;  /* 0x0039181001007387 */ /* 0x0003e20000100a00 */
[----:B0-----:R-:W-:Y:S02]  /*a4ce0*/  IMAD.MOV.U32 R18, RZ, RZ, R5 ;  /* 0x000000ffff127224 */ /* 0x001fe400078e0005 */
[----:B-1----:R-:W-:Y:S02]  /*a4cf0*/  IMAD.MOV.U32 R16, RZ, RZ, R9 ;  /* 0x000000ffff107224 */ /* 0x002fe400078e0009 */
[----:B------:R-:W-:Y:S02]  /*a4d00*/  IMAD.MOV.U32 R17, RZ, RZ, R8 ;  /* 0x000000ffff117224 */ /* 0x000fe400078e0008 */
[----:B------:R-:W-:-:S07]  /*a4d10*/  IMAD.MOV.U32 R19, RZ, RZ, R4 ;  /* 0x000000ffff137224 */ /* 0x000fce00078e0004 */
        /* <DEDUP_REMOVED lines=8> */
[----:B------:R-:W2:Y:S01]  /*a4da0*/  LDL.LU.64 R26, [R1+0x3980] ;  /* 0x00398000011a7983 */ /* 0x000ea20000300a00 */
[----:B------:R-:W2:Y:S02]  /*a4db0*/  LDL.LU.64 R24, [R1+0x3978] ;  /* 0x0039780001187983 */ /* 0x000ea40000300a00 */
[----:B------:R-:W-:Y:S01]  /*a4dc0*/  IMAD.MOV.U32 R23, RZ, RZ, R7 ;  /* 0x000000ffff177224 */ /* 0x000fe200078e0007 */
[C---:B--2---:R-:W-:Y:S11]  /*a4dd0*/  HMMA.16816.F32.BF16 R24, R16.reuse, R6, R24 ;  /* 0x000000061018723c */ /* 0x044ff60000041818 */
[----:B------:R-:W-:Y:S11]  /*a4de0*/  @!UPT UIADD3 URZ, URZ, URZ, URZ ;  /* 0x0000003f3f3ff290 */ /* 0x000ff6000fffe03f */
[----:B------:R-:W-:Y:S01]  /*a4df0*/  @!UPT UIADD3 URZ, URZ, URZ, URZ ;  /* 0x0000003f3f3ff290 */ /* 0x000fe2000fffe03f */
[----:B------:R0:W-:Y:S01]  /*a4e00*/  STL.64 [R1+0xaa0], R24 ;  /* 0x000aa01801007387 */ /* 0x0001e20000100a00 */
[----:B------:R-:W-:Y:S02]  /*a4e10*/  STL.64 [R1+0xaa8], R26 ;  /* 0x000aa81a01007387 */ /* 0x000fe40000100a00 */
[----:B0-----:R-:W-:Y:S02]  /*a4e20*/  IMAD.MOV.U32 R24, RZ, RZ, R6 ;  /* 0x000000ffff187224 */ /* 0x001fe400078e0006 */
[----:B------:R-:W3:Y:S01]  /*a4e30*/  LDL.LU.64 R6, [R1+0x3970] ;  /* 0x0039700001067983 */ /* 0x000ee20000300a00 */
[----:B------:R-:W3:Y:S02]  /*a4e40*/  LDL.LU.64 R4, [R1+0x3968] ;  /* 0x0039680001047983 */ /* 0x000ee40000300a00 */
[----:B------:R-:W-:Y:S02]  /*a4e50*/  STL.64 [R1+0x3938], R22 ;  /* 0x0039381601007387 */ /* 0x000fe40000100a00 */
[----:B------:R0:W-:Y:S02]  /*a4e60*/  STL.64 [R1+0x3930], R20 ;  /* 0x0039301401007387 */ /* 0x0001e40000100a00 */
[----:B0-----:R-:W2:Y:S01]  /*a4e70*/  LDL.LU R20, [R1+0xeb0] ;  /* 0x000eb00001147983 */ /* 0x001ea20000300800 */
[----:B------:R-:W2:Y:S02]  /*a4e80*/  LDL.LU R21, [R1+0xeb4] ;  /* 0x000eb40001157983 */ /* 0x000ea40000300800 */
[----:B------:R-:W2:Y:S02]  /*a4e90*/  LDL.LU R22, [R1+0xeb8] ;  /* 0x000eb80001167983 */ /* 0x000ea40000300800 */
[----:B------:R-:W2:Y:S01]  /*a4ea0*/  LDL.LU R23, [R1+0xebc] ;  /* 0x000ebc0001177983 */ /* 0x000ea20000300800 */
[----:B------:R0:W-:Y:S04]  /*a4eb0*/  STL [R1+0x3928], R24 ;  /* 0x0039281801007387 */ /* 0x0001e80000100800 */
        /* <DEDUP_REMOVED lines=21> */
[----:B------:R0:W-:Y:S02]  /*a5010*/  STL.64 [R1+0x3808], R14 ;  /* 0x0038080e01007387 */ /* 0x0001e40000100a00 */
[----:B0-----:R-:W-:Y:S02]  /*a5020*/  IMAD.MOV.U32 R14, RZ, RZ, R5 ;  /* 0x000000ffff0e7224 */ /* 0x001fe400078e0005 */
[----:B------:R-:W-:Y:S01]  /*a5030*/  IMAD.MOV.U32 R15, RZ, RZ, R4 ;  /* 0x000000ffff0f7224 */ /* 0x000fe200078e0004 */
[C---:B--2---:R-:W-:Y:S08]  /*a5040*/  HMMA.16816.F32.BF16 R20, R16.reuse, R10, R20 ;  /* 0x0000000a1014723c */ /* 0x044ff00000041814 */
[----:B---3--:R-:W-:Y:S11]  /*a5050*/  HMMA.16816.F32.BF16 R16, R16, R6, R24 ;  /* 0x000000061010723c */ /* 0x008ff60000041818 */
[----:B------:R-:W-:Y:S04]  /*a5060*/  @!UPT UIADD3 URZ, URZ, URZ, URZ ;  /* 0x0000003f3f3ff290 */ /* 0x000fe8000fffe03f */
[----:B------:R-:W-:Y:S01]  /*a5070*/  STL.64 [R1+0xa70], R20 ;  /* 0x000a701401007387 */ /* 0x000fe20000100a00 */
[----:B------:R0:W-:Y:S03]  /*a5080*/  STL.64 [R1+0xa78], R22 ;  /* 0x000a781601007387 */ /* 0x0001e60000100a00 */
[----:B0-----:R-:W2:Y:S01]  /*a5090*/  LDL.LU.64 R22, [R1+0x3938] ;  /* 0x0039380001167983 */ /* 0x001ea20000300a00 */
[----:B------:R-:W3:Y:S02]  /*a50a0*/  LDL.LU.64 R20, [R1+0x3930] ;  /* 0x0039300001147983 */ /* 0x000ee40000300a00 */
[----:B------:R-:W-:Y:S02]  /*a50b0*/  STL.64 [R1+0x3800], R10 ;  /* 0x0038000a01007387 */ /* 0x000fe40000100a00 */
[----:B------:R-:W3:Y:S01]  /*a50c0*/  LDL.LU R24, [R1+0x3928] ;  /* 0x0039280001187983 */ /* 0x000ee20000300800 */
[----:B------:R-:W-:Y:S01]  /*a50d0*/  STL.64 [R1+0xea0], R16 ;  /* 0x000ea01001007387 */ /* 0x000fe20000100a00 */
[----:B------:R0:W-:Y:S03]  /*a50e0*/  STL.64 [R1+0xea8], R18 ;  /* 0x000ea81201007387 */ /* 0x0001e60000100a00 */
[----:B0-----:R-:W4:Y:S01]  /*a50f0*/  LDL.LU.64 R18, [R1+0x3920] ;  /* 0x0039200001127983 */ /* 0x001f220000300a00 */
[----:B------:R-:W4:Y:S02]  /*a5100*/  LDL.LU.64 R16, [R1+0x3918] ;  /* 0x0039180001107983 */ /* 0x000f240000300a00 */
[----:B------:R0:W-:Y:S02]  /*a5110*/  STL.64 [R1+0x3810], R6 ;  /* 0x0038100601007387 */ /* 0x0001e40000100a00 */
[----:B------:R2:W-:Y:S01]  /*a5120*/  STL.64 [R1+0x3818], R14 ;  /* 0x0038180e01007387 */ /* 0x0005e20000100a00 */
[----:B------:R-:W4:Y:S01]  /*a5130*/  LDL.LU R4, [R1+0x8d0] ;  /* 0x0008d00001047983 */ /* 0x000f220000300800 */
[----:B------:R-:W4:Y:S03]  /*a5140*/  LDL.LU R5, [R1+0x8d4] ;  /* 0x0008d40001057983 */ /* 0x000f260000300800 */
[----:B0-----:R-:W4:Y:S01]  /*a5150*/  LDL.LU R6, [R1+0x8d8] ;  /* 0x0008d80001067983 */ /* 0x001f220000300800 */
[----:B------:R-:W4:Y:S02]  /*a5160*/  LDL.LU R7, [R1+0x8dc] ;  /* 0x0008dc0001077983 */ /* 0x000f240000300800 */
[----:B--2---:R-:W-:-:S02]  /*a5170*/  IMAD.MOV.U32 R15, RZ, RZ, R23 ;  /* 0x000000ffff0f7224 */ /* 0x004fc400078e0017 */
[----:B---3--:R-:W-:Y:S01]  /*a5180*/  IMAD.MOV.U32 R14, RZ, RZ, R24 ;  /* 0x000000ffff0e7224 */ /* 0x008fe200078e0018 */
[----:B----4-:R-:W-:Y:S01]  /*a5190*/  STL.64 [R1+0x3828], R6 ;  /* 0x0038280601007387 */ /* 0x010fe20000100a00 */
[----:B------:R0:W-:Y:S03]  /*a51a0*/  STL.64 [R1+0x3820], R4 ;  /* 0x0038200401007387 */ /* 0x0001e60000100a00 */
        /* <DEDUP_REMOVED lines=19> */
[----:B0-----:R-:W-:Y:S02]  /*a52e0*/  IMAD.MOV.U32 R14, RZ, RZ, R13 ;  /* 0x000000ffff0e7224 */ /* 0x001fe400078e000d */
[----:B------:R-:W-:-:S05]  /*a52f0*/  IMAD.MOV.U32 R15, RZ, RZ, R12 ;  /* 0x000000ffff0f7224 */ /* 0x000fca00078e000c */
[----:B------:R0:W-:Y:S01]  /*a5300*/  STL.64 [R1+0x3878], R14 ;  /* 0x0038780e01007387 */ /* 0x0001e20000100a00 */
[----:B------:R-:W2:Y:S02]  /*a5310*/  LDL.LU R12, [R1+0x920] ;  /* 0x00092000010c7983 */ /* 0x000ea40000300800 */
[----:B------:R-:W2:Y:S01]  /*a5320*/  LDL.LU R13, [R1+0x924] ;  /* 0x00092400010d7983 */ /* 0x000ea20000300800 */
[----:B0-----:R-:W3:Y:S01]  /*a5330*/  LDL.LU R14, [R1+0x928] ;  /* 0x00092800010e7983 */ /* 0x001ee20000300800 */
[----:B------:R-:W3:Y:S02]  /*a5340*/  LDL.LU R15, [R1+0x92c] ;  /* 0x00092c00010f7983 */ /* 0x000ee40000300800 */
[----:B------:R-:W-:Y:S02]  /*a5350*/  IMAD.MOV.U32 R18, RZ, RZ, R20 ;  /* 0x000000ffff127224 */ /* 0x000fe400078e0014 */
        /* <DEDUP_REMOVED lines=10> */
[----:B0-----:R-:W-:-:S02]  /*a5400*/  IMAD.MOV.U32 R18, RZ, RZ, R16 ;  /* 0x000000ffff127224 */ /* 0x001fc400078e0010 */
[----:B------:R-:W-:-:S05]  /*a5410*/  IMAD.MOV.U32 R19, RZ, RZ, R9 ;  /* 0x000000ffff137224 */ /* 0x000fca00078e0009 */
[----:B------:R0:W-:Y:S01]  /*a5420*/  STL.64 [R1+0x38c8], R18 ;  /* 0x0038c81201007387 */ /* 0x0001e20000100a00 */
[----:B------:R-:W4:Y:S02]  /*a5430*/  LDL.LU R16, [R1+0x960] ;  /* 0x0009600001107983 */ /* 0x000f240000300800 */
[----:B------:R-:W4:Y:S01]  /*a5440*/  LDL.LU R17, [R1+0x964] ;  /* 0x0009640001117983 */ /* 0x000f220000300800 */
[----:B0-----:R-:W2:Y:S01]  /*a5450*/  LDL.LU R18, [R1+0x968] ;  /* 0x0009680001127983 */ /* 0x001ea20000300800 */
[----:B------:R-:W2:Y:S02]  /*a5460*/  LDL.LU R19, [R1+0x96c] ;  /* 0x00096c0001137983 */ /* 0x000ea40000300800 */
[----:B------:R-:W-:Y:S02]  /*a5470*/  IMAD.MOV.U32 R22, RZ, RZ, R8 ;  /* 0x000000ffff167224 */ /* 0x000fe400078e0008 */
[----:B------:R-:W-:Y:S01]  /*a5480*/  IMAD.MOV.U32 R23, RZ, RZ, R3 ;  /* 0x000000ffff177224 */ /* 0x000fe200078e0003 */
[----:B--2---:R-:W-:Y:S01]  /*a5490*/  STL.64 [R1+0x38e0], R18 ;  /* 0x0038e01201007387 */ /* 0x004fe20000100a00 */
[----:B----4-:R0:W-:Y:S03]  /*a54a0*/  STL.64 [R1+0x38d8], R16 ;  /* 0x0038d81001007387 */ /* 0x0101e60000100a00 */
[----:B------:R1:W-:Y:S01]  /*a54b0*/  STL.64 [R1+0x38f8], R22 ;  /* 0x0038f81601007387 */ /* 0x0003e20000100a00 */
[----:B0-----:R-:W2:Y:S01]  /*a54c0*/  LDL.LU R16, [R1+0x970] ;  /* 0x0009700001107983 */ /* 0x001ea20000300800 */
[----:B------:R-:W2:Y:S02]  /*a54d0*/  LDL.LU R17, [R1+0x974] ;  /* 0x0009740001117983 */ /* 0x000ea40000300800 */
[----:B------:R-:W4:Y:S02]  /*a54e0*/  LDL.LU R18, [R1+0x978] ;  /* 0x0009780001127983 */ /* 0x000f240000300800 */
[----:B------:R-:W4:Y:S01]  /*a54f0*/  LDL.LU R19, [R1+0x97c] ;  /* 0x00097c0001137983 */ /* 0x000f220000300800 */
[----:B------:R-:W2:Y:S01]  /*a5500*/  LDL.LU R20, [R1+0x980] ;  /* 0x0009800001147983 */ /* 0x000ea20000300800 */
        /* <DEDUP_REMOVED lines=11> */
[----:B0-----:R-:W2:Y:S01]  /*a55c0*/  LDL.LU.64 R16, [R1+0x50] ;  /* 0x0000500001107983 */ /* 0x001ea20000300a00 */
[----:B------:R-:W2:Y:S02]  /*a55d0*/  LDL.LU.64 R18, [R1+0x58] ;  /* 0x0000580001127983 */ /* 0x000ea40000300a00 */
[----:B---3--:R-:W-:Y:S02]  /*a55e0*/  STL.64 [R1+0x38a8], R14 ;  /* 0x0038a80e01007387 */ /* 0x008fe40000100a00 */
[----:B------:R0:W-:Y:S02]  /*a55f0*/  STL.64 [R1+0x38a0], R12 ;  /* 0x0038a00c01007387 */ /* 0x0001e40000100a00 */
        /* <DEDUP_REMOVED lines=28> */
[----:B------:R-:W4:Y:S05]  /*a57c0*/  LDL.LU.64 R20, [R1+0x3908] ;  /* 0x0039080001147983 */ /* 0x000f2a0000300a00 */
[----:B------:R-:W-:Y:S02]  /*a57d0*/  STL.64 [R1+0x1670], R24 ;  /* 0x0016701801007387 */ /* 0x000fe40000100a00 */
[----:B------:R0:W-:Y:S02]  /*a57e0*/  STL.64 [R1+0x1678], R26 ;  /* 0x0016781a01007387 */ /* 0x0001e40000100a00 */
[----:B0-----:R-:W4:Y:S01]  /*a57f0*/  LDL.LU.64 R26, [R1+0x3900] ;  /* 0x00390000011a7983 */ /* 0x001f220000300a00 */
[----:B------:R-:W-:-:S02]  /*a5800*/  IMAD.MOV.U32 R2, RZ, RZ, R18 ;  /* 0x000000ffff027224 */ /* 0x000fc400078e0012 */
[----:B------:R-:W-:Y:S02]  /*a5810*/  IMAD.MOV.U32 R0, RZ, RZ, R19 ;  /* 0x000000ffff007224 */ /* 0x000fe400078e0013 */
[----:B------:R-:W-:Y:S01]  /*a5820*/  IMAD.MOV.U32 R3, RZ, RZ, R17 ;  /* 0x000000ffff037224 */ /* 0x000fe200078e0011 */
[----:B----4-:R-:W-:Y:S11]  /*a5830*/  HMMA.16816.F32.BF16 R20, R16, R26, R20 ;  /* 0x0000001a1014723c */ /* 0x010ff60000041814 */
[----:B------:R-:W-:Y:S11]  /*a5840*/  @!UPT UIADD3 URZ, URZ, URZ, URZ ;  /* 0x0000003f3f3ff290 */ /* 0x000ff6000fffe03f */
[----:B------:R-:W-:Y:S01]  /*a5850*/  @!UPT UIADD3 URZ, URZ, URZ, URZ ;  /* 0x0000003f3f3ff290 */ /* 0x000fe2000fffe03f */
[----:B------:R0:W-:Y:S01]  /*a5860*/  STL.64 [R1+0x1660], R20 ;  /* 0x0016601401007387 */ /* 0x0001e20000100a00 */
[----:B------:R1:W-:Y:S02]  /*a5870*/  STL.64 [R1+0x1668], R22 ;  /* 0x0016681601007387 */ /* 0x0003e40000100a00 */
[----:B0-----:R-:W-:Y:S01]  /*a5880*/  IMAD.MOV.U32 R20, RZ, RZ, R16 ;  /* 0x000000ffff147224 */ /* 0x001fe200078e0010 */
[----:B-1----:R-:W4:Y:S01]  /*a5890*/  LDL.LU.64 R22, [R1+0x38f8] ;  /* 0x0038f80001167983 */ /* 0x002f220000300a00 */
[----:B------:R-:W4:Y:S02]  /*a58a0*/  LDL.LU.64 R18, [R1+0x38f0] ;  /* 0x0038f00001127983 */ /* 0x000f240000300a00 */
[----:B------:R-:W4:Y:S02]  /*a58b0*/  LDL.LU.64 R16, [R1+0x38e8] ;  /* 0x0038e80001107983 */ /* 0x000f240000300a00 */
[----:B------:R0:W-:Y:S02]  /*a58c0*/  STL.64 [R1+0x37f8], R26 ;  /* 0x0037f81a01007387 */ /* 0x0001e40000100a00 */
[----:B------:R-:W-:-:S02]  /*a58d0*/  IMAD.MOV.U32 R24, RZ, RZ, R20 ;  /* 0x000000ffff187224 */ /* 0x000fc400078e0014 */
[----:B------:R-:W-:Y:S02]  /*a58e0*/  IMAD.MOV.U32 R25, RZ, RZ, R3 ;  /* 0x000000ffff197224 */ /* 0x000fe400078e0003 */
[----:B0-----:R-:W-:Y:S02]  /*a58f0*/  IMAD.MOV.U32 R26, RZ, RZ, R2 ;  /* 0x000000ffff1a7224 */ /* 0x001fe400078e0002 */
[----:B------:R-:W-:-:S07]  /*a5900*/  IMAD.MOV.U32 R27, RZ, RZ, R0 ;  /* 0x000000ffff1b7224 */ /* 0x000fce00078e0000 */
[C---:B----4-:R-:W-:Y:S01]  /*a5910*/  HMMA.16816.F32.BF16 R20, R24.reuse, R22, R16 ;  /* 0x000000161814723c */ /* 0x050fe20000041810 */
[----:B------:R-:W4:Y:S01]  /*a5920*/  LDL.LU.64 R18, [R1+0x38e0] ;  /* 0x0038e00001127983 */ /* 0x000f220000300a00 */
[----:B------:R-:W4:Y:S11]  /*a5930*/  LDL.LU.64 R16, [R1+0x38d8] ;  /* 0x0038d80001107983 */ /* 0x000f360000300a00 */
[----:B------:R-:W-:Y:S10]  /*a5940*/  @!UPT UIADD3 URZ, URZ, URZ, URZ ;  /* 0x0000003f3f3ff290 */ /* 0x000ff4000fffe03f */
        /* <DEDUP_REMOVED lines=42> */
[----:B0-----:R-:W2:Y:S01]  /*a5bf0*/  LDL.LU.64 R14, [R1+0x3878] ;  /* 0x00387800010e7983 */ /* 0x001ea20000300a00 */
[----:B------:R0:W-:Y:S02]  /*a5c00*/  STL.64 [R1+0x37c8], R18 ;  /* 0x0037c81201007387 */ /* 0x0001e40000100a00 */
[----:B------:R-:W4:Y:S02]  /*a5c10*/  LDL.LU R16, [R1+0x8b0] ;  /* 0x0008b00001107983 */ /* 0x000f240000300800 */
[----:B------:R-:W4:Y:S01]  /*a5c20*/  LDL.LU R17, [R1+0x8b4] ;  /* 0x0008b40001117983 */ /* 0x000f220000300800 */
[----:B0-----:R-:W4:Y:S01]  /*a5c30*/  LDL.LU R18, [R1+0x8b8] ;  /* 0x0008b80001127983 */ /* 0x001f220000300800 */
[----:B------:R-:W4:Y:S01]  /*a5c40*/  LDL.LU R19, [R1+0x8bc] ;  /* 0x0008bc0001137983 */ /* 0x000f220000300800 */
        /* <DEDUP_REMOVED lines=39> */
[----:B0-----:R-:W4:Y:S01]  /*a5ec0*/  LDL.LU.64 R10, [R1+0x3800] ;  /* 0x00380000010a7983 */ /* 0x001f220000300a00 */
[----:B------:R2:W-:Y:S02]  /*a5ed0*/  STL.64 [R1+0x37a8], R14 ;  /* 0x0037a80e01007387 */ /* 0x0005e40000100a00 */
[C---:B--2---:R-:W-:Y:S08]  /*a5ee0*/  HMMA.16816.F32.BF16 R12, R24.reuse, R6, R20 ;  /* 0x00000006180c723c */ /* 0x044ff00000041814 */
[----:B----4-:R-:W-:Y:S01]  /*a5ef0*/  HMMA.16816.F32.BF16 R16, R24, R10, R16 ;  /* 0x0000000a1810723c */ /* 0x010fe20000041810 */
[----:B------:R0:W-:Y:S11]  /*a5f00*/  STL.64 [R1+0x36f0], R10 ;  /* 0x0036f00a01007387 */ /* 0x0001f60000100a00 */
[----:B------:R-:W-:Y:S11]  /*a5f10*/  @!UPT UIADD3 URZ, URZ, URZ, URZ ;  /* 0x0000003f3f3ff290 */ /* 0x000ff6000fffe03f */
[----:B------:R-:W-:Y:S01]  /*a5f20*/  STL.64 [R1+0x1410], R16 ;  /* 0x0014101001007387 */ /* 0x000fe20000100a00 */
[----:B------:R-:W-:Y:S02]  /*a5f30*/  STL.64 [R1+0x1418], R18 ;  /* 0x0014181201007387 */ /* 0x000fe40000100a00 */
[----:B------:R-:W2:Y:S02]  /*a5f40*/  LDL.LU R8, [R1+0xe20] ;  /* 0x000e200001087983 */ /* 0x000ea40000300800 */
[----:B------:R-:W-:Y:S01]  /*a5f50*/  STL.64 [R1+0x1400], R12 ;  /* 0x0014000c01007387 */ /* 0x000fe20000100a00 */
[----:B------:R-:W-:Y:S01]  /*a5f60*/  STL.64 [R1+0x1408], R14 ;  /* 0x0014080e01007387 */ /* 0x000fe20000100a00 */
[----:B------:R-:W2:Y:S02]  /*a5f70*/  LDL.LU R9, [R1+0xe24] ;  /* 0x000e240001097983 */ /* 0x000ea40000300800 */
[----:B0-----:R-:W3:Y:S02]  /*a5f80*/  LDL.LU R10, [R1+0xe28] ;  /* 0x000e2800010a7983 */ /* 0x001ee40000300800 */
        /* <DEDUP_REMOVED lines=17> */
[----:B------:R-:W2:Y:S01]  /*a60a0*/  LDL.64 R18, [R1+0x1c8] ;  /* 0x0001c80001127983 */ /* 0x000ea20000100a00 */
[----:B0-----:R-:W4:Y:S01]  /*a60b0*/  LDL.64 R22, [R1+0x1e8] ;  /* 0x0001e80001167983 */ /* 0x001f220000100a00 */
[----:B---3--:R0:W-:Y:S02]  /*a60c0*/  STL.64 [R1+0x3780], R10 ;  /* 0x0037800a01007387 */ /* 0x0081e40000100a00 */
[----:B------:R1:W-:Y:S01]  /*a60d0*/  STL.64 [R1+0x3778], R8 ;  /* 0x0037780801007387 */ /* 0x0003e20000100a00 */
[----:B0-----:R-:W4:Y:S04]  /*a60e0*/  LDL R10, [R1+0xe8] ;  /* 0x0000e800010a7983 */ /* 0x001f280000100800 */
[----:B-1----:R-:W4:Y:S04]  /*a60f0*/  LDL R8, [R1+0xe0] ;  /* 0x0000e00001087983 */ /* 0x002f280000100800 */
[----:B------:R-:W4:Y:S04]  /*a6100*/  LDL R9, [R1+0xe4] ;  /* 0x0000e40001097983 */ /* 0x000f280000100800 */
[----:B------:R-:W4:Y:S01]  /*a6110*/  LDL R11, [R1+0xec] ;  /* 0x0000ec00010b7983 */ /* 0x000f220000100800 */
[----:B------:R-:W3:Y:S02]  /*a6120*/  LDL.LU R12, [R1+0xe50] ;  /* 0x000e5000010c7983 */ /* 0x000ee40000300800 */
[----:B------:R-:W3:Y:S02]  /*a6130*/  LDL.LU R13, [R1+0xe54] ;  /* 0x000e5400010d7983 */ /* 0x000ee40000300800 */
[----:B------:R-:W2:Y:S01]  /*a6140*/  LDL.LU R14, [R1+0xe58] ;  /* 0x000e5800010e7983 */ /* 0x000ea20000300800 */
[----:B------:R-:W2:Y:S04]  /*a6150*/  LDL.LU R15, [R1+0xe5c] ;  /* 0x000e5c00010f7983 */ /* 0x000ea80000300800 */
[----:B--2---:R-:W-:Y:S01]  /*a6160*/  STL.64 [R1+0x37c0], R14 ;  /* 0x0037c00e01007387 */ /* 0x004fe20000100a00 */
[----:B---3--:R0:W-:Y:S03]  /*a6170*/  STL.64 [R1+0x37b8], R12 ;  /* 0x0037b80c01007387 */ /* 0x0081e60000100a00 */
[----:B0-----:R-:W2:Y:S01]  /*a6180*/  LDL.LU R12, [R1+0xe60] ;  /* 0x000e6000010c7983 */ /* 0x001ea20000300800 */
[----:B------:R-:W2:Y:S02]  /*a6190*/  LDL.LU R13, [R1+0xe64] ;  /* 0x000e6400010d7983 */ /* 0x000ea40000300800 */
[----:B------:R-:W2:Y:S02]  /*a61a0*/  LDL.LU R14, [R1+0xe68] ;  /* 0x000e6800010e7983 */ /* 0x000ea40000300800 */
[----:B------:R-:W2:Y:S01]  /*a61b0*/  LDL.LU R15, [R1+0xe6c] ;  /* 0x000e6c00010f7983 */ /* 0x000ea20000300800 */
[----:B------:R0:W-:Y:S01]  /*a61c0*/  STL.64 [R1+0x3760], R6 ;  /* 0x0037600601007387 */ /* 0x0001e20000100a00 */
[----:B------:R-:W3:Y:S02]  /*a61d0*/  LDL.LU R4, [R1+0xe30] ;  /* 0x000e300001047983 */ /* 0x000ee40000300800 */
[----:B------:R-:W3:Y:S01]  /*a61e0*/  LDL.LU R5, [R1+0xe34] ;  /* 0x000e340001057983 */ /* 0x000ee20000300800 */
[----:B0-----:R-:W2:Y:S01]  /*a61f0*/  LDL.LU R6, [R1+0xe38] ;  /* 0x000e380001067983 */ /* 0x001ea20000300800 */
[----:B------:R-:W2:Y:S01]  /*a6200*/  LDL.LU R7, [R1+0xe3c] ;  /* 0x000e3c0001077983 */ /* 0x000ea20000300800 */
[----:B----4-:R-:W-:Y:S02]  /*a6210*/  HMMA.16816.F32.BF16 R24, R8, R22, R24 ;  /* 0x000000160818723c */ /* 0x010fe40000041818 */
[----:B--2---:R0:W-:Y:S01]  /*a6220*/  STL.64 [R1+0x3790], R6 ;  /* 0x0037900601007387 */ /* 0x0041e20000100a00 */
[----:B---3--:R-:W-:Y:S02]  /*a6230*/  STL.64 [R1+0x3788], R4 ;  /* 0x0037880401007387 */ /* 0x008fe40000100a00 */
[----:B0-----:R-:W-:-:S02]  /*a6240*/  IMAD.MOV.U32 R6, RZ, RZ, R2 ;  /* 0x000000ffff067224 */ /* 0x001fc400078e0002 */
[----:B------:R-:W-:-:S05]  /*a6250*/  IMAD.MOV.U32 R7, RZ, RZ, R0 ;  /* 0x000000ffff077224 */ /* 0x000fca00078e0000 */
[----:B------:R0:W-:Y:S04]  /*a6260*/  STL.64 [R1+0x37b0], R6 ;  /* 0x0037b00601007387 */ /* 0x0001e80000100a00 */
[----:B0-----:R-:W2:Y:S07]  /*a6270*/  LDL.64 R6, [R1+0x1a8] ;  /* 0x0001a80001067983 */ /* 0x001eae0000100a00 */
[----:B------:R0:W-:Y:S02]  /*a6280*/  STL.64 [R1+0xe90], R24 ;  /* 0x000e901801007387 */ /* 0x0001e40000100a00 */
[----:B------:R1:W-:Y:S02]  /*a6290*/  STL.64 [R1+0xe98], R26 ;  /* 0x000e981a01007387 */ /* 0x0003e40000100a00 */
[----:B0-----:R-:W-:Y:S01]  /*a62a0*/  IMAD.MOV.U32 R25, RZ, RZ, R22 ;  /* 0x000000ffff197224 */ /* 0x001fe200078e0016 */
[----:B-1----:R-:W3:Y:S01]  /*a62b0*/  LDL.LU.64 R26, [R1+0x37f8] ;  /* 0x0037f800011a7983 */ /* 0x002ee20000300a00 */
[----:B------:R-:W-:-:S02]  /*a62c0*/  IMAD.MOV.U32 R24, RZ, RZ, R23 ;  /* 0x000000ffff187224 */ /* 0x000fc400078e0017 */
[----:B------:R-:W3:Y:S02]  /*a62d0*/  LDL.LU.64 R22, [R1+0x37f0] ;  /* 0x0037f00001167983 */ /* 0x000ee40000300a00 */
[----:B------:R-:W3:Y:S01]  /*a62e0*/  LDL.LU.64 R20, [R1+0x37e8] ;  /* 0x0037e80001147983 */ /* 0x000ee20000300a00 */
        /* <DEDUP_REMOVED lines=14> */
[----:B------:R0:W-:Y:S03]  /*a63d0*/  STL.64 [R1+0xe78], R22 ;  /* 0x000e781601007387 */ /* 0x0001e60000100a00 */
[----:B0-----:R-:W3:Y:S01]  /*a63e0*/  LDL.LU.64 R22, [R1+0x37d0] ;  /* 0x0037d00001167983 */ /* 0x001ee20000300a00 */
[----:B------:R-:W-:Y:S02]  /*a63f0*/  IMAD.MOV.U32 R21, RZ, RZ, R18 ;  /* 0x000000ffff157224 */ /* 0x000fe400078e0012 */
[----:B------:R-:W4:Y:S01]  /*a6400*/  LDL.LU.64 R18, [R1+0x37c8] ;  /* 0x0037c80001127983 */ /* 0x000f220000300a00 */
[----:B---3--:R-:W-:Y:S01]  /*a6410*/  HMMA.16816.F32.BF16 R12, R8, R22, R12 ;  /* 0x00000016080c723c */ /* 0x008fe2000004180c */
[----:B----4-:R-:W-:Y:S01]  /*a6420*/  STL.64 [R1+0x37a0], R18 ;  /* 0x0037a01201007387 */ /* 0x010fe20000100a00 */
[----:B------:R0:W-:Y:S02]  /*a6430*/  STL [R1+0x3798], R17 ;  /* 0x0037981101007387 */ /* 0x0001e40000100800 */
[----:B------:R-:W3:Y:S01]  /*a6440*/  LDL.LU R16, [R1+0xe40] ;  /* 0x000e400001107983 */ /* 0x000ee20000300800 */
[----:B0-----:R-:W3:Y:S01]  /*a6450*/  LDL.LU R17, [R1+0xe44] ;  /* 0x000e440001117983 */ /* 0x001ee20000300800 */
[----:B------:R-:W3:Y:S02]  /*a6460*/  LDL.LU R18, [R1+0xe48] ;  /* 0x000e480001127983 */ /* 0x000ee40000300800 */
[----:B------:R-:W3:Y:S11]  /*a6470*/  LDL.LU R19, [R1+0xe4c] ;  /* 0x000e4c0001137983 */ /* 0x000ef60000300800 */
[----:B------:R-:W-:Y:S04]  /*a6480*/  @!UPT UIADD3 URZ, URZ, URZ, URZ ;  /* 0x0000003f3f3ff290 */ /* 0x000fe8000fffe03f */
[----:B------:R-:W-:Y:S01]  /*a6490*/  STL.64 [R1+0xe60], R12 ;  /* 0x000e600c01007387 */ /* 0x000fe20000100a00 */
[----:B------:R0:W-:Y:S03]  /*a64a0*/  STL.64 [R1+0xe68], R14 ;  /* 0x000e680e01007387 */ /* 0x0001e60000100a00 */
[----:B0-----:R-:W4:Y:S01]  /*a64b0*/  LDL.LU.64 R14, [R1+0x37c0] ;  /* 0x0037c000010e7983 */ /* 0x001f220000300a00 */
[----:B------:R-:W4:Y:S02]  /*a64c0*/  LDL.LU.64 R12, [R1+0x37b8] ;  /* 0x0037b800010c7983 */ /* 0x000f240000300a00 */
[----:B------:R0:W-:Y:S02]  /*a64d0*/  STL.64 [R1+0x3728], R22 ;  /* 0x0037281601007387 */ /* 0x0001e40000100a00 */
[----:B------:R-:W-:Y:S02]  /*a64e0*/  STL [R1+0x3720], R21 ;  /* 0x0037201501007387 */ /* 0x000fe40000100800 */
[----:B--2---:R-:W-:-:S02]  /*a64f0*/  IMAD.MOV.U32 R27, RZ, RZ, R6 ;  /* 0x000000ffff1b7224 */ /* 0x004fc400078e0006 */
[----:B------:R-:W-:Y:S01]  /*a6500*/  IMAD.MOV.U32 R26, RZ, RZ, R7 ;  /* 0x000000ffff1a7224 */ /* 0x000fe200078e0007 */
[----:B0-----:R-:W2:Y:S01]  /*a6510*/  LDL.64 R22, [R1+0x188] ;  /* 0x0001880001167983 */ /* 0x001ea20000100a00 */
[C---:B----4-:R-:W-:Y:S03]  /*a6520*/  HMMA.16816.F32.BF16 R12, R8.reuse, R6, R12 ;  /* 0x00000006080c723c */ /* 0x050fe6000004180c */
[----:B------:R-:W3:Y:S11]  /*a6530*/  LDL.LU.64 R6, [R1+0x37b0] ;  /* 0x0037b00001067983 */ /* 0x000ef60000300a00 */
[----:B------:R-:W-:Y:S09]  /*a6540*/  @!UPT UIADD3 URZ, URZ, URZ, URZ ;  /* 0x0000003f3f3ff290 */ /* 0x000ff2000fffe03f */
[----:B------:R0:W-:Y:S01]  /*a6550*/  STL.64 [R1+0xa60], R12 ;  /* 0x000a600c01007387 */ /* 0x0001e20000100a00 */
[----:B------:R1:W-:Y:S02]  /*a6560*/  STL.64 [R1+0xa68], R14 ;  /* 0x000a680e01007387 */ /* 0x0003e40000100a00 */
[----:B0-----:R-:W-:Y:S02]  /*a6570*/  IMAD.MOV.U32 R12, RZ, RZ, R14 ;  /* 0x000000ffff0c7224 */ /* 0x001fe400078e000e */
[----:B-1----:R-:W4:Y:S03]  /*a6580*/  LDL.LU.64 R14, [R1+0x37a8] ;  /* 0x0037a800010e7983 */ /* 0x002f260000300a00 */
[----:B------:R-:W-:Y:S01]  /*a6590*/  STL [R1+0x2a64], R12 ;  /* 0x002a640c01007387 */ /* 0x000fe20000100800 */
[----:B---3--:R-:W-:Y:S01]  /*a65a0*/  HMMA.16816.F32.BF16 R8, R8, R6, R16 ;  /* 0x000000060808723c */ /* 0x008fe20000041810 */
[----:B------:R-:W3:Y:S01]  /*a65b0*/  LDL.LU.64 R18, [R1+0x37a0] ;  /* 0x0037a00001127983 */ /* 0x000ee20000300a00 */
[----:B------:R-:W3:Y:S02]  /*a65c0*/  LDL.LU R17, [R1+0x3798] ;  /* 0x0037980001117983 */ /* 0x000ee40000300800 */
[----:B------:R-:W3:Y:S02]  /*a65d0*/  LDL.LU.64 R6, [R1+0x3790] ;  /* 0x0037900001067983 */ /* 0x000ee40000300a00 */
[----:B------:R-:W3:Y:S11]  /*a65e0*/  LDL.LU.64 R4, [R1+0x3788] ;  /* 0x0037880001047983 */ /* 0x000ef60000300a00 */
[----:B------:R-:W-:Y:S06]  /*a65f0*/  @!UPT UIADD3 URZ, URZ, URZ, URZ ;  /* 0x0000003f3f3ff290 */ /* 0x000fec000fffe03f */
[----:B------:R-:W-:Y:S01]  /*a6600*/  STL.64 [R1+0xa30], R8 ;  /* 0x000a300801007387 */ /* 0x000fe20000100a00 */
[----:B------:R-:W-:Y:S02]  /*a6610*/  IMAD.MOV.U32 R13, RZ, RZ, R10 ;  /* 0x000000ffff0d7224 */ /* 0x000fe400078e000a */
[----:B------:R0:W-:Y:S02]  /*a6620*/  STL.64 [R1+0xa38], R10 ;  /* 0x000a380a01007387 */ /* 0x0001e40000100a00 */
[----:B0-----:R-:W3:Y:S01]  /*a6630*/  LDL.LU.64 R10, [R1+0x3780] ;  /* 0x00378000010a7983 */ /* 0x001ee20000300a00 */
[----:B------:R-:W3:Y:S02]  /*a6640*/  LDL.LU.64 R8, [R1+0x3778] ;  /* 0x0037780001087983 */ /* 0x000ee40000300a00 */
[----:B------:R0:W-:Y:S02]  /*a6650*/  STL [R1+0x2a68], R13 ;  /* 0x002a680d01007387 */ /* 0x0001e40000100800 */
[----:B----4-:R1:W-:Y:S01]  /*a6660*/  STL.64 [R1+0x3708], R14 ;  /* 0x0037080e01007387 */ /* 0x0103e20000100a00 */
[----:B0-----:R-:W3:Y:S01]  /*a6670*/  LDL.LU.64 R12, [R1+0xe0] ;  /* 0x0000e000010c7983 */ /* 0x001ee20000300a00 */
[----:B-1----:R-:W3:Y:S02]  /*a6680*/  LDL.LU.64 R14, [R1+0xe8] ;  /* 0x0000e800010e7983 */ /* 0x002ee40000300a00 */
[----:B--2---:R-:W-:Y:S01]  /*a6690*/  IMAD.MOV.U32 R25, RZ, RZ, R22 ;  /* 0x000000ffff197224 */ /* 0x004fe200078e0016 */
[----:B---3--:R-:W-:Y:S01]  /*a66a0*/  HMMA.16816.F32.BF16 R4, R12, R22, R4 ;  /* 0x000000160c04723c */ /* 0x008fe20000041804 */
[----:B------:R-:W-:-:S02]  /*a66b0*/  IMAD.MOV.U32 R3, RZ, RZ, R13 ;  /* 0x000000ffff037224 */ /* 0x000fc400078e000d */
[----:B------:R-:W-:Y:S02]  /*a66c0*/  IMAD.MOV.U32 R2, RZ, RZ, R14 ;  /* 0x000000ffff027224 */ /* 0x000fe400078e000e */
[----:B------:R-:W-:Y:S11]  /*a66d0*/  IMAD.MOV.U32 R0, RZ, RZ, R15 ;  /* 0x000000ffff007224 */ /* 0x000ff600078e000f */
[----:B------:R-:W-:Y:S07]  /*a66e0*/  @!UPT UIADD3 URZ, URZ, URZ, URZ ;  /* 0x0000003f3f3ff290 */ /* 0x000fee000fffe03f */
[----:B------:R0:W-:Y:S01]  /*a66f0*/  STL.64 [R1+0xa50], R4 ;  /* 0x000a500401007387 */ /* 0x0001e20000100a00 */
[----:B------:R1:W-:Y:S02]  /*a6700*/  STL.64 [R1+0xa58], R6 ;  /* 0x000a580601007387 */ /* 0x0003e40000100a00 */
[----:B------:R2:W-:Y:S02]  /*a6710*/  STL.64 [R1+0x36d0], R26 ;  /* 0x0036d01a01007387 */ /* 0x0005e40000100a00 */
[----:B------:R3:W-:Y:S02]  /*a6720*/  STL.64 [R1+0x36c8], R24 ;  /* 0x0036c81801007387 */ /* 0x0007e40000100a00 */
[----:B0-----:R-:W-:Y:S01]  /*a6730*/  IMAD.MOV.U32 R4, RZ, RZ, R12 ;  /* 0x000000ffff047224 */ /* 0x001fe200078e000c */
[----:B-1----:R-:W4:Y:S01]  /*a6740*/  LDL.64 R6, [R1+0x168] ;  /* 0x0001680001067983 */ /* 0x002f220000100a00 */
[----:B--2---:R-:W-:Y:S02]  /*a6750*/  IMAD.MOV.U32 R26, RZ, RZ, R2 ;  /* 0x000000ffff1a7224 */ /* 0x004fe400078e0002 */
[----:B---3--:R-:W-:-:S02]  /*a6760*/  IMAD.MOV.U32 R25, RZ, RZ, R3 ;  /* 0x000000ffff197224 */ /* 0x008fc400078e0003 */
[----:B------:R-:W-:Y:S02]  /*a6770*/  IMAD.MOV.U32 R24, RZ, RZ, R4 ;  /* 0x000000ffff187224 */ /* 0x000fe400078e0004 */
[----:B------:R-:W-:-:S07]  /*a6780*/  IMAD.MOV.U32 R27, RZ, RZ, R0 ;  /* 0x000000ffff1b7224 */ /* 0x000fce00078e0000 */
[C---:B------:R-:W-:Y:S01]  /*a6790*/  HMMA.16816.F32.BF16 R8, R24.reuse, R18, R8 ;  /* 0x000000121808723c */ /* 0x040fe20000041808 */
[----:B------:R-:W-:Y:S11]  /*a67a0*/  STL.64 [R1+0x3758], R18 ;  /* 0x0037581201007387 */ /* 0x000ff60000100a00 */
[----:B------:R-:W-:Y:S11]  /*a67b0*/  @!UPT UIADD3 URZ, URZ, URZ, URZ ;  /* 0x0000003f3f3ff290 */ /* 0x000ff6000fffe03f */
[----:B------:R-:W-:Y:S01]  /*a67c0*/  STL.64 [R1+0xa40], R8 ;  /* 0x000a400801007387 */ /* 0x000fe20000100a00 */
[----:B------:R-:W-:Y:S02]  /*a67d0*/  STL.64 [R1+0xa48], R10 ;  /* 0x000a480a01007387 */ /* 0x000fe40000100a00 */
[----:B------:R0:W-:Y:S02]  /*a67e0*/  STL [R1+0x3750], R17 ;  /* 0x0037501101007387 */ /* 0x0001e40000100800 */
[----:B------:R-:W2:Y:S01]  /*a67f0*/  LDL.LU R16, [R1+0xe00] ;  /* 0x000e000001107983 */ /* 0x000ea20000300800 */
[----:B0-----:R-:W2:Y:S01]  /*a6800*/  LDL.LU R17, [R1+0xe04] ;  /* 0x000e040001117983 */ /* 0x001ea20000300800 */
[----:B------:R-:W3:Y:S02]  /*a6810*/  LDL.LU R18, [R1+0xe08] ;  /* 0x000e080001127983 */ /* 0x000ee40000300800 */
[----:B------:R-:W3:Y:S02]  /*a6820*/  LDL.LU R19, [R1+0xe0c] ;  /* 0x000e0c0001137983 */ /* 0x000ee40000300800 */
[----:B------:R-:W-:Y:S01]  /*a6830*/  IMAD.MOV.U32 R29, RZ, RZ, R23 ;  /* 0x000000ffff1d7224 */ /* 0x000fe200078e0017 */
[----:B---3--:R-:W-:Y:S01]  /*a6840*/  STL.64 [R1+0x3770], R18 ;  /* 0x0037701201007387 */ /* 0x008fe20000100a00 */
[----:B--2---:R0:W-:Y:S03]  /*a6850*/  STL.64 [R1+0x3768], R16 ;  /* 0x0037681001007387 */ /* 0x0041e60000100a00 */
[----:B0-----:R-:W4:Y:S01]  /*a6860*/  LDL.LU R16, [R1+0xe10] ;  /* 0x000e100001107983 */ /* 0x001f220000300800 */
[----:B------:R-:W4:Y:S02]  /*a6870*/  LDL.LU R17, [R1+0xe14] ;  /* 0x000e140001117983 */ /* 0x000f240000300800 */
[----:B------:R-:W4:Y:S02]  /*a6880*/  LDL.LU R18, [R1+0xe18] ;  /* 0x000e180001127983 */ /* 0x000f240000300800 */
[----:B------:R-:W4:Y:S01]  /*a6890*/  LDL.LU R19, [R1+0xe1c] ;  /* 0x000e1c0001137983 */ /* 0x000f220000300800 */
[----:B------:R-:W2:Y:S01]  /*a68a0*/  LDL.LU R8, [R1+0xdc0] ;  /* 0x000dc00001087983 */ /* 0x000ea20000300800 */
        /* <DEDUP_REMOVED lines=12> */
[----:B------:R-:W2:Y:S02]  /*a6970*/  LDL.LU R12, [R1+0xdd0] ;  /* 0x000dd000010c7983 */ /* 0x000ea40000300800 */
[----:B------:R-:W2:Y:S02]  /*a6980*/  LDL.LU R13, [R1+0xdd4] ;  /* 0x000dd400010d7983 */ /* 0x000ea40000300800 */
[----:B------:R-:W2:Y:S01]  /*a6990*/  LDL.LU R14, [R1+0xdd8] ;  /* 0x000dd800010e7983 */ /* 0x000ea20000300800 */
[----:B------:R-:W2:Y:S01]  /*a69a0*/  LDL.LU R15, [R1+0xddc] ;  /* 0x000ddc00010f7983 */ /* 0x000ea20000300800 */
[----:B----4-:R-:W-:Y:S03]  /*a69b0*/  HMMA.16816.F32.BF16 R16, R24, R6, R16 ;  /* 0x000000061810723c */ /* 0x010fe60000041810 */
[----:B--2---:R0:W-:Y:S01]  /*a69c0*/  STL.64 [R1+0x3718], R14 ;  /* 0x0037180e01007387 */ /* 0x0041e20000100a00 */
[----:B------:R1:W-:Y:S03]  /*a69d0*/  STL.64 [R1+0x3710], R12 ;  /* 0x0037100c01007387 */ /* 0x0003e60000100a00 */
[----:B0-----:R-:W2:Y:S04]  /*a69e0*/  LDL.64 R14, [R1+0x138] ;  /* 0x00013800010e7983 */ /* 0x001ea80000100a00 */
[----:B--2---:R0:W-:Y:S01]  /*a69f0*/  STL.64 [R1+0x3740], R14 ;  /* 0x0037400e01007387 */ /* 0x0041e20000100a00 */
[----:B-1----:R-:W2:Y:S02]  /*a6a00*/  LDL.LU R12, [R1+0xdf0] ;  /* 0x000df000010c7983 */ /* 0x002ea40000300800 */
[----:B------:R-:W2:Y:S01]  /*a6a10*/  LDL.LU R13, [R1+0xdf4] ;  /* 0x000df400010d7983 */ /* 0x000ea20000300800 */
[----:B0-----:R-:W2:Y:S01]  /*a6a20*/  LDL.LU R14, [R1+0xdf8] ;  /* 0x000df800010e7983 */ /* 0x001ea20000300800 */
[----:B------:R-:W2:Y:S02]  /*a6a30*/  LDL.LU R15, [R1+0xdfc] ;  /* 0x000dfc00010f7983 */ /* 0x000ea40000300800 */
[----:B---3--:R0:W-:Y:S02]  /*a6a40*/  STL.64 [R1+0x3700], R10 ;  /* 0x0037000a01007387 */ /* 0x0081e40000100a00 */
[----:B------:R-:W-:Y:S01]  /*a6a50*/  STL.64 [R1+0x36f8], R8 ;  /* 0x0036f80801007387 */ /* 0x000fe20000100a00 */
[----:B0-----:R-:W3:Y:S02]  /*a6a60*/  LDL.64 R10, [R1+0x128] ;  /* 0x00012800010a7983 */ /* 0x001ee40000100a00 */
[----:B------:R-:W-:Y:S02]  /*a6a70*/  STL.64 [R1+0xa20], R16 ;  /* 0x000a201001007387 */ /* 0x000fe40000100a00 */
[----:B------:R0:W-:Y:S02]  /*a6a80*/  STL.64 [R1+0xa28], R18 ;  /* 0x000a281201007387 */ /* 0x0001e40000100a00 */
[----:B0-----:R-:W4:Y:S01]  /*a6a90*/  LDL.LU.64 R18, [R1+0x3770] ;  /* 0x0037700001127983 */ /* 0x001f220000300a00 */
[----:B------:R-:W4:Y:S02]  /*a6aa0*/  LDL.LU.64 R16, [R1+0x3768] ;  /* 0x0037680001107983 */ /* 0x000f240000300a00 */
[----:B------:R-:W-:-:S02]  /*a6ab0*/  IMAD.MOV.U32 R28, RZ, RZ, R6 ;  /* 0x000000ffff1c7224 */ /* 0x000fc400078e0006 */
[----:B------:R-:W-:Y:S02]  /*a6ac0*/  IMAD.MOV.U32 R4, RZ, RZ, R7 ;  /* 0x000000ffff047224 */ /* 0x000fe400078e0007 */
[----:B------:R-:W2:Y:S01]  /*a6ad0*/  LDL.LU.64 R6, [R1+0x3760] ;  /* 0x0037600001067983 */ /* 0x000ea20000300a00 */
        /* <DEDUP_REMOVED lines=8> */
[----:B------:R-:W3:Y:S02]  /*a6b60*/  LDL.LU R17, [R1+0x3750] ;  /* 0x0037500001117983 */ /* 0x000ee40000300800 */
[----:B------:R-:W3:Y:S02]  /*a6b70*/  LDL.LU.64 R22, [R1+0x3748] ;  /* 0x0037480001167983 */ /* 0x000ee40000300a00 */
[----:B--2---:R-:W-:Y:S01]  /*a6b80*/  STL.64 [R1+0x36e8], R6 ;  /* 0x0036e80601007387 */ /* 0x004fe20000100a00 */
[----:B------:R0:W-:Y:S04]  /*a6b90*/  STL.64 [R1+0x36e0], R4 ;  /* 0x0036e00401007387 */ /* 0x0001e80000100a00 */
[----:B0-----:R-:W2:Y:S01]  /*a6ba0*/  LDL.LU R4, [R1+0xdb0] ;  /* 0x000db00001047983 */ /* 0x001ea20000300800 */
[----:B------:R-:W2:Y:S02]  /*a6bb0*/  LDL.LU R5, [R1+0xdb4] ;  /* 0x000db40001057983 */ /* 0x000ea40000300800 */
[----:B------:R-:W2:Y:S02]  /*a6bc0*/  LDL.LU R6, [R1+0xdb8] ;  /* 0x000db80001067983 */ /* 0x000ea40000300800 */
[----:B------:R-:W2:Y:S01]  /*a6bd0*/  LDL.LU R7, [R1+0xdbc] ;  /* 0x000dbc0001077983 */ /* 0x000ea20000300800 */
[----:B---3--:R-:W-:Y:S01]  /*a6be0*/  HMMA.16816.F32.BF16 R12, R24, R22, R12 ;  /* 0x00000016180c723c */ /* 0x008fe2000004180c */
[----:B----4-:R-:W-:Y:S01]  /*a6bf0*/  STL.64 [R1+0x3630], R18 ;  /* 0x0036301201007387 */ /* 0x010fe20000100a00 */
[----:B------:R0:W-:Y:S02]  /*a6c00*/  STL [R1+0x3628], R16 ;  /* 0x0036281001007387 */ /* 0x0001e40000100800 */
[----:B------:R1:W-:Y:S02]  /*a6c10*/  STL [R1+0x36d8], R17 ;  /* 0x0036d81101007387 */ /* 0x0003e40000100800 */
[----:B------:R-:W-:-:S02]  /*a6c20*/  IMAD.MOV.U32 R2, RZ, RZ, R22 ;  /* 0x000000ffff027224 */ /* 0x000fc400078e0016 */
[----:B------:R-:W-:Y:S01]  /*a6c30*/  IMAD.MOV.U32 R0, RZ, RZ, R23 ;  /* 0x000000ffff007224 */ /* 0x000fe200078e0017 */
[----:B0-----:R-:W3:Y:S01]  /*a6c40*/  LDL.LU R16, [R1+0xda0] ;  /* 0x000da00001107983 */ /* 0x001ee20000300800 */
[----:B-1----:R-:W3:Y:S02]  /*a6c50*/  LDL.LU R17, [R1+0xda4] ;  /* 0x000da40001117983 */ /* 0x002ee40000300800 */
[----:B------:R-:W3:Y:S02]  /*a6c60*/  LDL.LU R18, [R1+0xda8] ;  /* 0x000da80001127983 */ /* 0x000ee40000300800 */
[----:B------:R-:W3:Y:S09]  /*a6c70*/  LDL.LU R19, [R1+0xdac] ;  /* 0x000dac0001137983 */ /* 0x000ef20000300800 */
        /* <DEDUP_REMOVED lines=12> */
[----:B------:R-:W2:Y:S02]  /*a6d40*/  LDL.LU R21, [R1+0x3720] ;  /* 0x0037200001157983 */ /* 0x000ea40000300800 */
[----:B------:R-:W2:Y:S02]  /*a6d50*/  LDL.LU.64 R14, [R1+0x3718] ;  /* 0x00371800010e7983 */ /* 0x000ea40000300a00 */
[----:B------:R-:W2:Y:S02]  /*a6d60*/  LDL.LU.64 R12, [R1+0x3710] ;  /* 0x00371000010c7983 */ /* 0x000ea40000300a00 */
[C---:B--2---:R-:W-:Y:S01]  /*a6d70*/  HMMA.16816.F32.BF16 R12, R24.reuse, R10, R12 ;  /* 0x0000000a180c723c */ /* 0x044fe2000004180c */
[----:B----4-:R-:W-:Y:S01]  /*a6d80*/  STL.64 [R1+0x3688], R22 ;  /* 0x0036881601007387 */ /* 0x010fe20000100a00 */
[----:B------:R-:W-:Y:S11]  /*a6d90*/  STL [R1+0x3680], R20 ;  /* 0x0036801401007387 */ /* 0x000ff60000100800 */
[----:B------:R-:W-:Y:S10]  /*a6da0*/  @!UPT UIADD3 URZ, URZ, URZ, URZ ;  /* 0x0000003f3f3ff290 */ /* 0x000ff4000fffe03f */
[----:B------:R0:W-:Y:S01]  /*a6db0*/  STL.64 [R1+0x9e0], R12 ;  /* 0x0009e00c01007387 */ /* 0x0001e20000100a00 */
[----:B------:R1:W-:Y:S02]  /*a6dc0*/  STL.64 [R1+0x9e8], R14 ;  /* 0x0009e80e01007387 */ /* 0x0003e40000100a00 */
[----:B0-----:R-:W-:Y:S01]  /*a6dd0*/  IMAD.MOV.U32 R13, RZ, RZ, R10 ;  /* 0x000000ffff0d7224 */ /* 0x001fe200078e000a */
[----:B-1----:R-:W2:Y:S01]  /*a6de0*/  LDL.LU.64 R14, [R1+0x3708] ;  /* 0x00370800010e7983 */ /* 0x002ea20000300a00 */
[----:B------:R-:W-:Y:S02]  /*a6df0*/  IMAD.MOV.U32 R12, RZ, RZ, R11 ;  /* 0x000000ffff0c7224 */ /* 0x000fe400078e000b */
        /* <DEDUP_REMOVED lines=17> */
[----:B------:R-:W4:Y:S01]  /*a6f10*/  LDL.LU.64 R8, [R1+0x40] ;  /* 0x0000400001087983 */ /* 0x000f220000300a00 */
[----:B0-----:R-:W4:Y:S01]  /*a6f20*/  LDL.LU.64 R10, [R1+0x48] ;  /* 0x00004800010a7983 */ /* 0x001f220000300a00 */
[----:B---3--:R-:W-:Y:S03]  /*a6f30*/  HMMA.16816.F32.BF16 R24, R24, R6, R16 ;  /* 0x000000061818723c */ /* 0x008fe60000041810 */
[----:B------:R-:W3:Y:S11]  /*a6f40*/  LDL.LU R17, [R1+0x36d8] ;  /* 0x0036d80001117983 */ /* 0x000ef60000300800 */
[----:B------:R-:W-:Y:S09]  /*a6f50*/  @!UPT UIADD3 URZ, URZ, URZ, URZ ;  /* 0x0000003f3f3ff290 */ /* 0x000ff2000fffe03f */
[----:B------:R-:W-:Y:S01]  /*a6f60*/  STL.64 [R1+0x9b0], R24 ;  /* 0x0009b01801007387 */ /* 0x000fe20000100a00 */
[----:B------:R0:W-:Y:S03]  /*a6f70*/  STL.64 [R1+0x9b8], R26 ;  /* 0x0009b81a01007387 */ /* 0x0001e60000100a00 */
[----:B0-----:R-:W3:Y:S01]  /*a6f80*/  LDL.LU.64 R26, [R1+0x36d0] ;  /* 0x0036d000011a7983 */ /* 0x001ee20000300a00 */
[----:B------:R-:W3:Y:S02]  /*a6f90*/  LDL.LU.64 R24, [R1+0x36c8] ;  /* 0x0036c80001187983 */ /* 0x000ee40000300a00 */
[----:B------:R0:W-:Y:S02]  /*a6fa0*/  STL.64 [R1+0x35d8], R6 ;  /* 0x0035d80601007387 */ /* 0x0001e40000100a00 */
[----:B0-----:R-:W-:Y:S02]  /*a6fb0*/  IMAD.MOV.U32 R6, RZ, RZ, R13 ;  /* 0x000000ffff067224 */ /* 0x001fe400078e000d */
[----:B------:R-:W-:-:S05]  /*a6fc0*/  IMAD.MOV.U32 R7, RZ, RZ, R12 ;  /* 0x000000ffff077224 */ /* 0x000fca00078e000c */
[----:B------:R-:W-:Y:S01]  /*a6fd0*/  STL.64 [R1+0x3658], R6 ;  /* 0x0036580601007387 */ /* 0x000fe20000100a00 */
[----:B--2---:R-:W-:Y:S02]  /*a6fe0*/  STL [R1+0x3650], R5 ;  /* 0x0036500501007387 */ /* 0x004fe40000100800 */
[----:B------:R-:W2:Y:S02]  /*a6ff0*/  LDL.LU R12, [R1+0x7f0] ;  /* 0x0007f000010c7983 */ /* 0x000ea40000300800 */
[----:B------:R-:W2:Y:S01]  /*a7000*/  LDL.LU R13, [R1+0x7f4] ;  /* 0x0007f400010d7983 */ /* 0x000ea20000300800 */
[----:B------:R-:W2:Y:S01]  /*a7010*/  LDL.LU R14, [R1+0x7f8] ;  /* 0x0007f800010e7983 */ /* 0x000ea20000300800 */
[----:B------:R-:W2:Y:S02]  /*a7020*/  LDL.LU R15, [R1+0x7fc] ;  /* 0x0007fc00010f7983 */ /* 0x000ea40000300800 */
[----:B------:R-:W-:Y:S01]  /*a7030*/  IMAD.MOV.U32 R19, RZ, RZ, R29 ;  /* 0x000000ffff137224 */ /* 0x000fe200078e001d */
[----:B--2---:R-:W-:Y:S01]  /*a7040*/  STL.64 [R1+0x35f8], R14 ;  /* 0x0035f80e01007387 */ /* 0x004fe20000100a00 */
[----:B------:R0:W-:Y:S03]  /*a7050*/  STL.64 [R1+0x35f0], R12 ;  /* 0x0035f00c01007387 */ /* 0x0001e60000100a00 */
[----:B0-----:R-:W2:Y:S01]  /*a7060*/  LDL.LU R12, [R1+0x800] ;  /* 0x00080000010c7983 */ /* 0x001ea20000300800 */
[----:B------:R-:W2:Y:S02]  /*a7070*/  LDL.LU R13, [R1+0x804] ;  /* 0x00080400010d7983 */ /* 0x000ea40000300800 */
[----:B------:R-:W2:Y:S02]  /*a7080*/  LDL.LU R14, [R1+0x808] ;  /* 0x00080800010e7983 */ /* 0x000ea40000300800 */
[----:B------:R-:W2:Y:S02]  /*a7090*/  LDL.LU R15, [R1+0x80c] ;  /* 0x00080c00010f7983 */ /* 0x000ea40000300800 */
[----:B---3--:R-:W-:-:S02]  /*a70a0*/  IMAD.MOV.U32 R18, RZ, RZ, R25 ;  /* 0x000000ffff127224 */ /* 0x008fc400078e0019 */
[----:B------:R-:W3:Y:S03]  /*a70b0*/  LDL.LU R25, [R1+0x36c0] ;  /* 0x0036c00001197983 */ /* 0x000ee60000300800 */
[----:B------:R-:W-:Y:S01]  /*a70c0*/  STL.64 [R1+0x3648], R18 ;  /* 0x0036481201007387 */ /* 0x000fe20000100a00 */
[----:B--2---:R0:W-:Y:S01]  /*a70d0*/  STL.64 [R1+0x3608], R14 ;  /* 0x0036080e01007387 */ /* 0x0041e20000100a00 */
[----:B------:R-:W-:Y:S02]  /*a70e0*/  STL.64 [R1+0x3600], R12 ;  /* 0x0036000c01007387 */ /* 0x000fe40000100a00 */
[----:B0-----:R-:W-:Y:S02]  /*a70f0*/  IMAD.MOV.U32 R15, RZ, RZ, R4 ;  /* 0x000000ffff0f7224 */ /* 0x001fe400078e0004 */
[----:B------:R-:W2:Y:S01]  /*a7100*/  LDL.LU R4, [R1+0x840] ;  /* 0x0008400001047983 */ /* 0x000ea20000300800 */
[----:B------:R-:W2:Y:S02]  /*a7110*/  LDL.LU R5, [R1+0x844] ;  /* 0x0008440001057983 */ /* 0x000ea40000300800 */
[----:B------:R-:W2:Y:S02]  /*a7120*/  LDL.LU R6, [R1+0x848] ;  /* 0x0008480001067983 */ /* 0x000ea40000300800 */
[----:B------:R-:W2:Y:S02]  /*a7130*/  LDL.LU R7, [R1+0x84c] ;  /* 0x00084c0001077983 */ /* 0x000ea40000300800 */
        /* <DEDUP_REMOVED lines=11> */
[----:B--2---:R-:W-:Y:S01]  /*a71f0*/  STL.64 [R1+0x3698], R6 ;  /* 0x0036980601007387 */ /* 0x004fe20000100a00 */
[----:B------:R-:W-:Y:S03]  /*a7200*/  STL.64 [R1+0x3690], R4 ;  /* 0x0036900401007387 */ /* 0x000fe60000100a00 */
[----:B------:R0:W-:Y:S02]  /*a7210*/  STL.64 [R1+0x36a0], R22 ;  /* 0x0036a01601007387 */ /* 0x0001e40000100a00 */
[----:B------:R-:W2:Y:S01]  /*a7220*/  LDL.LU R20, [R1+0x880] ;  /* 0x0008800001147983 */ /* 0x000ea20000300800 */
[----:B------:R-:W2:Y:S04]  /*a7230*/  LDL.LU R21, [R1+0x884] ;  /* 0x0008840001157983 */ /* 0x000ea80000300800 */
        /* <DEDUP_REMOVED lines=8> */
[----:B------:R-:W2:Y:S01]  /*a72c0*/  LDL.LU R4, [R1+0x870] ;  /* 0x0008700001047983 */ /* 0x000ea20000300800 */
[----:B------:R-:W2:Y:S02]  /*a72d0*/  LDL.LU R5, [R1+0x874] ;  /* 0x0008740001057983 */ /* 0x000ea40000300800 */
[----:B------:R-:W2:Y:S02]  /*a72e0*/  LDL.LU R6, [R1+0x878] ;  /* 0x0008780001067983 */ /* 0x000ea40000300800 */
[----:B------:R-:W2:Y:S01]  /*a72f0*/  LDL.LU R7, [R1+0x87c] ;  /* 0x00087c0001077983 */ /* 0x000ea20000300800 */
[----:B------:R-:W2:Y:S01]  /*a7300*/  LDL.64 R18, [R1+0x198] ;  /* 0x0001980001127983 */ /* 0x000ea20000100a00 */
[----:B------:R-:W-:-:S02]  /*a7310*/  IMAD.MOV.U32 R14, RZ, RZ, R28 ;  /* 0x000000ffff0e7224 */ /* 0x000fc400078e001c */
[----:B---3--:R-:W-:Y:S02]  /*a7320*/  IMAD.MOV.U32 R26, RZ, RZ, R25 ;  /* 0x000000ffff1a7224 */ /* 0x008fe400078e0019 */
[----:B------:R-:W-:Y:S01]  /*a7330*/  IMAD.MOV.U32 R27, RZ, RZ, R24 ;  /* 0x000000ffff1b7224 */ /* 0x000fe200078e0018 */
[----:B--2---:R0:W-:Y:S01]  /*a7340*/  STL.64 [R1+0x3670], R18 ;  /* 0x0036701201007387 */ /* 0x0041e20000100a00 */
[----:B------:R-:W2:Y:S02]  /*a7350*/  LDL.LU R16, [R1+0x850] ;  /* 0x0008500001107983 */ /* 0x000ea40000300800 */
[----:B------:R-:W2:Y:S01]  /*a7360*/  LDL.LU R17, [R1+0x854] ;  /* 0x0008540001117983 */ /* 0x000ea20000300800 */
[----:B0-----:R-:W2:Y:S01]  /*a7370*/  LDL.LU R18, [R1+0x858] ;  /* 0x0008580001127983 */ /* 0x001ea20000300800 */
[----:B------:R-:W2:Y:S02]  /*a7380*/  LDL.LU R19, [R1+0x85c] ;  /* 0x00085c0001137983 */ /* 0x000ea40000300800 */
[----:B------:R0:W-:Y:S02]  /*a7390*/  STL.64 [R1+0x3620], R14 ;  /* 0x0036200e01007387 */ /* 0x0001e40000100a00 */
[----:B------:R-:W3:Y:S01]  /*a73a0*/  LDL.LU R12, [R1+0x820] ;  /* 0x00082000010c7983 */ /* 0x000ee20000300800 */
[----:B------:R-:W3:Y:S04]  /*a73b0*/  LDL.LU R13, [R1+0x824] ;  /* 0x00082400010d7983 */ /* 0x000ee80000300800 */
[----:B0-----:R-:W2:Y:S01]  /*a73c0*/  LDL.LU R14, [R1+0x828] ;  /* 0x00082800010e7983 */ /* 0x001ea20000300800 */
[----:B------:R-:W2:Y:S01]  /*a73d0*/  LDL.LU R15, [R1+0x82c] ;  /* 0x00082c00010f7983 */ /* 0x000ea20000300800 */
[C---:B----4-:R-:W-:Y:S02]  /*a73e0*/  HMMA.16816.F32.BF16 R24, R8.reuse, R26, R20 ;  /* 0x0000001a0818723c */ /* 0x050fe40000041814 */
[----:B--2---:R-:W-:Y:S01]  /*a73f0*/  STL.64 [R1+0x3640], R14 ;  /* 0x0036400e01007387 */ /* 0x004fe20000100a00 */
[----:B---3--:R0:W-:Y:S03]  /*a7400*/  STL.64 [R1+0x3638], R12 ;  /* 0x0036380c01007387 */ /* 0x0081e60000100a00 */
[----:B0-----:R-:W2:Y:S01]  /*a7410*/  LDL.LU R12, [R1+0x830] ;  /* 0x00083000010c7983 */ /* 0x001ea20000300800 */
[----:B------:R-:W2:Y:S02]  /*a7420*/  LDL.LU R13, [R1+0x834] ;  /* 0x00083400010d7983 */ /* 0x000ea40000300800 */
[----:B------:R-:W2:Y:S02]  /*a7430*/  LDL.LU R14, [R1+0x838] ;  /* 0x00083800010e7983 */ /* 0x000ea40000300800 */
[----:B------:R-:W2:Y:S01]  /*a7440*/  LDL.LU R15, [R1+0x83c] ;  /* 0x00083c00010f7983 */ /* 0x000ea20000300800 */
[----:B------:R-:W3:Y:S01]  /*a7450*/  LDL.LU.64 R22, [R1+0x36b8] ;  /* 0x0036b80001167983 */ /* 0x000ee20000300a00 */
[----:B------:R-:W3:Y:S10]  /*a7460*/  LDL.LU.64 R20, [R1+0x36b0] ;  /* 0x0036b00001147983 */ /* 0x000ef40000300a00 */
[----:B------:R-:W-:Y:S02]  /*a7470*/  STL.64 [R1+0x14f0], R24 ;  /* 0x0014f01801007387 */ /* 0x000fe40000100a00 */
[----:B------:R0:W-:Y:S02]  /*a7480*/  STL.64 [R1+0x14f8], R26 ;  /* 0x0014f81a01007387 */ /* 0x0001e40000100a00 */
        /* <DEDUP_REMOVED lines=10> */
[----:B0-----:R-:W2:Y:S01]  /*a7530*/  LDL.LU R26, [R1+0x7d8] ;  /* 0x0007d800011a7983 */ /* 0x001ea20000300800 */
[----:B------:R-:W2:Y:S01]  /*a7540*/  LDL.LU R27, [R1+0x7dc] ;  /* 0x0007dc00011b7983 */ /* 0x000ea20000300800 */
[C---:B---3--:R-:W-:Y:S02]  /*a7550*/  HMMA.16816.F32.BF16 R20, R8.reuse, R22, R4 ;  /* 0x000000160814723c */ /* 0x048fe40000041804 */
[----:B--2---:R-:W-:Y:S01]  /*a7560*/  STL.64 [R1+0x3618], R26 ;  /* 0x0036181a01007387 */ /* 0x004fe20000100a00 */
[----:B----4-:R0:W-:Y:S03]  /*a7570*/  STL.64 [R1+0x3610], R24 ;  /* 0x0036101801007387 */ /* 0x0101e60000100a00 */
        /* <DEDUP_REMOVED lines=8> */
[----:B0-----:R-:W3:Y:S01]  /*a7600*/  LDL.LU.64 R22, [R1+0x3688] ;  /* 0x0036880001167983 */ /* 0x001ee20000300a00 */
[----:B------:R-:W4:Y:S01]  /*a7610*/  LDL.LU R20, [R1+0x3680] ;  /* 0x0036800001147983 */ /* 0x000f220000300800 */
[C---:B---3--:R-:W-:Y:S11]  /*a7620*/  HMMA.16816.F32.BF16 R4, R8.reuse, R22, R4 ;  /* 0x000000160804723c */ /* 0x048ff60000041804 */
[----:B------:R-:W-:Y:S11]  /*a7630*/  @!UPT UIADD3 URZ, URZ, URZ, URZ ;  /* 0x0000003f3f3ff290 */ /* 0x000ff6000fffe03f */
[----:B------:R-:W-:Y:S01]  /*a7640*/  @!UPT UIADD3 URZ, URZ, URZ, URZ ;  /* 0x0000003f3f3ff290 */ /* 0x000fe2000fffe03f */
[----:B------:R-:W-:Y:S01]  /*a7650*/  STL.64 [R1+0x14c0], R4 ;  /* 0x0014c00401007387 */ /* 0x000fe20000100a00 */
[----:B------:R0:W-:Y:S03]  /*a7660*/  STL.64 [R1+0x14c8], R6 ;  /* 0x0014c80601007387 */ /* 0x0001e60000100a00 */
[----:B0-----:R-:W3:Y:S01]  /*a7670*/  LDL.LU.64 R6, [R1+0x3678] ;  /* 0x0036780001067983 */ /* 0x001ee20000300a00 */
[----:B------:R-:W-:Y:S01]  /*a7680*/  STL.64 [R1+0x3588], R22 ;  /* 0x0035881601007387 */ /* 0x000fe20000100a00 */
[C---:B---3--:R-:W-:Y:S02]  /*a7690*/  HMMA.16816.F32.BF16 R4, R8.reuse, R6, R16 ;  /* 0x000000060804723c */ /* 0x048fe40000041810 */
[----:B------:R-:W3:Y:S11]  /*a76a0*/  LDL.LU.64 R18, [R1+0x3670] ;  /* 0x0036700001127983 */ /* 0x000ef60000300a00 */
[----:B------:R-:W-:Y:S10]  /*a76b0*/  @!UPT UIADD3 URZ, URZ, URZ, URZ ;  /* 0x0000003f3f3ff290 */ /* 0x000ff4000fffe03f */
[----:B------:R-:W-:Y:S01]  /*a76c0*/  STL.64 [R1+0x13f0], R4 ;  /* 0x0013f00401007387 */ /* 0x000fe20000100a00 */
[----:B------:R0:W-:Y:S03]  /*a76d0*/  STL.64 [R1+0x13f8], R6 ;  /* 0x0013f80601007387 */ /* 0x0001e60000100a00 */
[----:B0-----:R-:W2:Y:S01]  /*a76e0*/  LDL.LU.64 R6, [R1+0x3668] ;  /* 0x0036680001067983 */ /* 0x001ea20000300a00 */
[----:B------:R-:W2:Y:S02]  /*a76f0*/  LDL.LU.64 R4, [R1+0x3660] ;  /* 0x0036600001047983 */ /* 0x000ea40000300a00 */
[----:B------:R-:W-:Y:S02]  /*a7700*/  IMAD.MOV.U32 R23, RZ, RZ, R3 ;  /* 0x000000ffff177224 */ /* 0x000fe400078e0003 */
        /* <DEDUP_REMOVED lines=8> */
[----:B------:R-:W3:Y:S02]  /*a7790*/  LDL.LU R5, [R1+0x3650] ;  /* 0x0036500001057983 */ /* 0x000ee40000300800 */
        /* <DEDUP_REMOVED lines=14> */
[----:B0-----:R-:W2:Y:S01]  /*a7880*/  LDL.LU.64 R14, [R1+0x3620] ;  /* 0x00362000010e7983 */ /* 0x001ea20000300a00 */
[----:B------:R-:W-:Y:S01]  /*a7890*/  STL.64 [R1+0x3550], R18 ;  /* 0x0035501201007387 */ /* 0x000fe20000100a00 */
        /* <DEDUP_REMOVED lines=8> */
[----:B---3--:R-:W-:Y:S02]  /*a7920*/  IMAD.MOV.U32 R18, RZ, RZ, R16 ;  /* 0x000000ffff127224 */ /* 0x008fe400078e0010 */
[----:B------:R-:W-:-:S07]  /*a7930*/  IMAD.MOV.U32 R19, RZ, RZ, R5 ;  /* 0x000000ffff137224 */ /* 0x000fce00078e0005 */
        /* <DEDUP_REMOVED lines=8> */
[----:B-1----:R-:W2:Y:S02]  /*a79c0*/  LDL.LU R18, [R1+0xd38] ;  /* 0x000d380001127983 */ /* 0x002ea40000300800 */
[----:B------:R-:W2:Y:S02]  /*a79d0*/  LDL.LU R19, [R1+0xd3c] ;  /* 0x000d3c0001137983 */ /* 0x000ea40000300800 */
[----:B--2---:R0:W-:Y:S01]  /*a79e0*/  STL.64 [R1+0x3560], R18 ;  /* 0x0035601201007387 */ /* 0x0041e20000100a00 */
[----:B---3--:R-:W-:Y:S02]  /*a79f0*/  STL.64 [R1+0x3558], R16 ;  /* 0x0035581001007387 */ /* 0x008fe40000100a00 */
[----:B0-----:R-:W-:-:S02]  /*a7a00*/  IMAD.MOV.U32 R18, RZ, RZ, R4 ;  /* 0x000000ffff127224 */ /* 0x001fc400078e0004 */
[----:B------:R-:W-:-:S05]  /*a7a10*/  IMAD.MOV.U32 R19, RZ, RZ, R3 ;  /* 0x000000ffff137224 */ /* 0x000fca00078e0003 */
[----:B------:R0:W-:Y:S02]  /*a7a20*/  STL.64 [R1+0x3570], R18 ;  /* 0x0035701201007387 */ /* 0x0001e40000100a00 */
[----:B0-----:R-:W-:Y:S02]  /*a7a30*/  IMAD.MOV.U32 R18, RZ, RZ, R2 ;  /* 0x000000ffff127224 */ /* 0x001fe400078e0002 */
[----:B------:R-:W-:-:S07]  /*a7a40*/  IMAD.MOV.U32 R19, RZ, RZ, R0 ;  /* 0x000000ffff137224 */ /* 0x000fce00078e0000 */
[----:B------:R-:W-:Y:S01]  /*a7a50*/  HMMA.16816.F32.BF16 R16, R8, R18, R12 ;  /* 0x000000120810723c */ /* 0x000fe2000004180c */
[----:B------:R-:W2:Y:S11]  /*a7a60*/  LDL.LU.64 R14, [R1+0x35e8] ;  /* 0x0035e800010e7983 */ /* 0x000eb60000300a00 */
[----:B------:R-:W-:Y:S11]  /*a7a70*/  @!UPT UIADD3 URZ, URZ, URZ, URZ ;  /* 0x0000003f3f3ff290 */ /* 0x000ff6000fffe03f */
[----:B------:R-:W-:Y:S01]  /*a7a80*/  STL.64 [R1+0x1390], R16 ;  /* 0x0013901001007387 */ /* 0x000fe20000100a00 */
[----:B------:R0:W-:Y:S03]  /*a7a90*/  STL.64 [R1+0x1398], R18 ;  /* 0x0013981201007387 */ /* 0x0001e60000100a00 */
[----:B0-----:R-:W3:Y:S01]  /*a7aa0*/  LDL.64 R18, [R1+0x1a8] ;  /* 0x0001a80001127983 */ /* 0x001ee20000100a00 */
[----:B----4-:R-:W-:-:S03]  /*a7ab0*/  IMAD.MOV.U32 R22, RZ, RZ, R20 ;  /* 0x000000ffff167224 */ /* 0x010fc600078e0014 */
[----:B---3--:R0:W-:Y:S01]  /*a7ac0*/  STL.64 [R1+0x3580], R18 ;  /* 0x0035801201007387 */ /* 0x0081e20000100a00 */
[----:B------:R-:W3:Y:S02]  /*a7ad0*/  LDL.LU R16, [R1+0x7e0] ;  /* 0x0007e00001107983 */ /* 0x000ee40000300800 */
[----:B------:R-:W3:Y:S01]  /*a7ae0*/  LDL.LU R17, [R1+0x7e4] ;  /* 0x0007e40001117983 */ /* 0x000ee20000300800 */
[----:B0-----:R-:W3:Y:S01]  /*a7af0*/  LDL.LU R18, [R1+0x7e8] ;  /* 0x0007e80001127983 */ /* 0x001ee20000300800 */
[----:B------:R-:W3:Y:S02]  /*a7b00*/  LDL.LU R19, [R1+0x7ec] ;  /* 0x0007ec0001137983 */ /* 0x000ee40000300800 */
[C---:B---3--:R-:W-:Y:S08]  /*a7b10*/  HMMA.16816.F32.BF16 R20, R8.reuse, R22, R16 ;  /* 0x000000160814723c */ /* 0x048ff00000041810 */
[----:B------:R-:W-:Y:S11]  /*a7b20*/  HMMA.16816.F32.BF16 R16, R8, R6, R24 ;  /* 0x000000060810723c */ /* 0x000ff60000041818 */
[----:B------:R-:W-:Y:S04]  /*a7b30*/  @!UPT UIADD3 URZ, URZ, URZ, URZ ;  /* 0x0000003f3f3ff290 */ /* 0x000fe8000fffe03f */
[----:B------:R-:W-:Y:S01]  /*a7b40*/  STL.64 [R1+0x1380], R20 ;  /* 0x0013801401007387 */ /* 0x000fe20000100a00 */
[----:B------:R0:W-:Y:S07]  /*a7b50*/  STL.64 [R1+0x1388], R22 ;  /* 0x0013881601007387 */ /* 0x0001ee0000100a00 */
[----:B------:R-:W-:Y:S02]  /*a7b60*/  STL.64 [R1+0x1370], R16 ;  /* 0x0013701001007387 */ /* 0x000fe40000100a00 */
[----:B------:R-:W-:Y:S01]  /*a7b70*/  STL.64 [R1+0x1378], R18 ;  /* 0x0013781201007387 */ /* 0x000fe20000100a00 */
[----:B------:R-:W3:Y:S01]  /*a7b80*/  LDL.64 R26, [R1+0x1e8] ;  /* 0x0001e800011a7983 */ /* 0x000ee20000100a00 */
[----:B------:R-:W-:-:S02]  /*a7b90*/  IMAD.MOV.U32 R4, RZ, RZ, R8 ;  /* 0x000000ffff047224 */ /* 0x000fc400078e0008 */
[----:B------:R-:W-:Y:S02]  /*a7ba0*/  IMAD.MOV.U32 R3, RZ, RZ, R9 ;  /* 0x000000ffff037224 */ /* 0x000fe400078e0009 */
[----:B------:R-:W-:Y:S02]  /*a7bb0*/  IMAD.MOV.U32 R2, RZ, RZ, R10 ;  /* 0x000000ffff027224 */ /* 0x000fe400078e000a */
[----:B------:R-:W-:Y:S02]  /*a7bc0*/  IMAD.MOV.U32 R0, RZ, RZ, R11 ;  /* 0x000000ffff007224 */ /* 0x000fe400078e000b */
[----:B------:R-:W-:Y:S01]  /*a7bd0*/  IMAD.MOV.U32 R24, RZ, RZ, R4 ;  /* 0x000000ffff187224 */ /* 0x000fe200078e0004 */
[----:B---3--:R-:W-:Y:S01]  /*a7be0*/  STL.64 [R1+0x35c0], R26 ;  /* 0x0035c01a01007387 */ /* 0x008fe20000100a00 */
[----:B------:R-:W2:Y:S02]  /*a7bf0*/  LDL.LU R8, [R1+0x7c0] ;  /* 0x0007c00001087983 */ /* 0x000ea40000300800 */
[----:B------:R-:W2:Y:S02]  /*a7c00*/  LDL.LU R9, [R1+0x7c4] ;  /* 0x0007c40001097983 */ /* 0x000ea40000300800 */
[----:B------:R-:W2:Y:S01]  /*a7c10*/  LDL.LU R10, [R1+0x7c8] ;  /* 0x0007c800010a7983 */ /* 0x000ea20000300800 */
[----:B------:R-:W2:Y:S01]  /*a7c20*/  LDL.LU R11, [R1+0x7cc] ;  /* 0x0007cc00010b7983 */ /* 0x000ea20000300800 */
[----:B------:R-:W3:Y:S02]  /*a7c30*/  LDL.LU R4, [R1+0x7b0] ;  /* 0x0007b00001047983 */ /* 0x000ee40000300800 */
[----:B------:R-:W3:Y:S02]  /*a7c40*/  LDL.LU R5, [R1+0x7b4] ;  /* 0x0007b40001057983 */ /* 0x000ee40000300800 */
[----:B------:R-:W3:Y:S01]  /*a7c50*/  LDL.LU R6, [R1+0x7b8] ;  /* 0x0007b80001067983 */ /* 0x000ee20000300800 */
[----:B------:R-:W3:Y:S01]  /*a7c60*/  LDL.LU R7, [R1+0x7bc] ;  /* 0x0007bc0001077983 */ /* 0x000ee20000300800 */
[----:B0-----:R-:W4:Y:S03]  /*a7c70*/  LDL.64 R22, [R1+0x1c8] ;  /* 0x0001c80001167983 */ /* 0x001f260000100a00 */
        /* <DEDUP_REMOVED lines=76> */
[----:B------:R-:W-:Y:S02]  /*a8140*/  STL [R1+0x3480], R27 ;  /* 0x0034801b01007387 */ /* 0x000fe40000100800 */
[----:B------:R-:W-:Y:S02]  /*a8150*/  STL [R1+0x3534], R26 ;  /* 0x0035341a01007387 */ /* 0x000fe40000100800 */
[----:B------:R0:W-:Y:S01]  /*a8160*/  STL [R1+0x3530], R25 ;  /* 0x0035301901007387 */ /* 0x0001e20000100800 */
[----:B------:R-:W3:Y:S04]  /*a8170*/  LDL.LU R24, [R1+0xd20] ;  /* 0x000d200001187983 */ /* 0x000ee80000300800 */
[----:B0-----:R-:W3:Y:S01]  /*a8180*/  LDL.LU R25, [R1+0xd24] ;  /* 0x000d240001197983 */ /* 0x001ee20000300800 */
[----:B------:R-:W3:Y:S02]  /*a8190*/  LDL.LU R26, [R1+0xd28] ;  /* 0x000d2800011a7983 */ /* 0x000ee40000300800 */
        /* <DEDUP_REMOVED lines=15> */
[----:B0-----:R-:W4:Y:S01]  /*a8290*/  LDL.LU.64 R18, [R1+0x3580] ;  /* 0x0035800001127983 */ /* 0x001f220000300a00 */
[----:B------:R0:W-:Y:S03]  /*a82a0*/  STL.64 [R1+0x3460], R22 ;  /* 0x0034601601007387 */ /* 0x0001e60000100a00 */
[----:B0-----:R-:W2:Y:S01]  /*a82b0*/  LDL.64 R22, [R1+0x188] ;  /* 0x0001880001167983 */ /* 0x001ea20000100a00 */
[C---:B----4-:R-:W-:Y:S01]  /*a82c0*/  HMMA.16816.F32.BF16 R12, R8.reuse, R18, R12 ;  /* 0x00000012080c723c */ /* 0x050fe2000004180c */
[----:B------:R-:W-:Y:S11]  /*a82d0*/  IMAD.MOV.U32 R3, RZ, RZ, R19 ;  /* 0x000000ffff037224 */ /* 0x000ff600078e0013 */
[----:B------:R-:W-:Y:S11]  /*a82e0*/  @!UPT UIADD3 URZ, URZ, URZ, URZ ;  /* 0x0000003f3f3ff290 */ /* 0x000ff6000fffe03f */
[----:B------:R0:W-:Y:S01]  /*a82f0*/  STL.64 [R1+0x910], R12 ;  /* 0x0009100c01007387 */ /* 0x0001e20000100a00 */
[----:B------:R1:W-:Y:S02]  /*a8300*/  STL.64 [R1+0x918], R14 ;  /* 0x0009180e01007387 */ /* 0x0003e40000100a00 */
[----:B0-----:R-:W-:Y:S01]  /*a8310*/  IMAD.MOV.U32 R12, RZ, RZ, R18 ;  /* 0x000000ffff0c7224 */ /* 0x001fe200078e0012 */
[----:B-1----:R-:W4:Y:S01]  /*a8320*/  LDL.LU.64 R14, [R1+0x3578] ;  /* 0x00357800010e7983 */ /* 0x002f220000300a00 */
        /* <DEDUP_REMOVED lines=16> */
[----:B---3--:R-:W-:Y:S03]  /*a8430*/  STL.64 [R1+0x34c8], R6 ;  /* 0x0034c80601007387 */ /* 0x008fe60000100a00 */
[----:B------:R-:W-:Y:S01]  /*a8440*/  STL.64 [R1+0x34c0], R4 ;  /* 0x0034c00401007387 */ /* 0x000fe20000100a00 */
[----:B--2---:R-:W-:Y:S01]  /*a8450*/  HMMA.16816.F32.BF16 R20, R8, R18, R24 ;  /* 0x000000120814723c */ /* 0x004fe20000041818 */
[----:B------:R-:W-:Y:S11]  /*a8460*/  IMAD.MOV.U32 R13, RZ, RZ, R19 ;  /* 0x000000ffff0d7224 */ /* 0x000ff600078e0013 */
[----:B------:R-:W-:Y:S11]  /*a8470*/  @!UPT UIADD3 URZ, URZ, URZ, URZ ;  /* 0x0000003f3f3ff290 */ /* 0x000ff6000fffe03f */
[----:B------:R0:W-:Y:S01]  /*a8480*/  STL.64 [R1+0x990], R20 ;  /* 0x0009901401007387 */ /* 0x0001e20000100a00 */
[----:B------:R-:W-:Y:S02]  /*a8490*/  STL.64 [R1+0x998], R22 ;  /* 0x0009981601007387 */ /* 0x000fe40000100a00 */
[----:B0-----:R-:W-:-:S05]  /*a84a0*/  IMAD.MOV.U32 R20, RZ, RZ, R18 ;  /* 0x000000ffff147224 */ /* 0x001fca00078e0012 */
[----:B------:R-:W-:Y:S01]  /*a84b0*/  STL [R1+0x3548], R20 ;  /* 0x0035481401007387 */ /* 0x000fe20000100800 */
[----:B----4-:R-:W-:Y:S02]  /*a84c0*/  STL.64 [R1+0x34e8], R14 ;  /* 0x0034e80e01007387 */ /* 0x010fe40000100a00 */
[----:B------:R-:W-:Y:S02]  /*a84d0*/  STL.64 [R1+0x34e0], R12 ;  /* 0x0034e00c01007387 */ /* 0x000fe40000100a00 */
[----:B------:R-:W2:Y:S01]  /*a84e0*/  LDL.LU.64 R16, [R1+0xc0] ;  /* 0x0000c00001107983 */ /* 0x000ea20000300a00 */
[----:B------:R-:W3:Y:S04]  /*a84f0*/  LDL.LU.64 R18, [R1+0xc8] ;  /* 0x0000c80001127983 */ /* 0x000ee80000300a00 */
[----:B---3--:R-:W-:Y:S01]  /*a8500*/  STL.64 [R1+0x3360], R18 ;  /* 0x0033601201007387 */ /* 0x008fe20000100a00 */
[----:B--2---:R0:W-:Y:S03]  /*a8510*/  STL.64 [R1+0x3358], R16 ;  /* 0x0033581001007387 */ /* 0x0041e60000100a00 */
[----:B0-----:R-:W2:Y:S01]  /*a8520*/  LDL.LU R16, [R1+0x30] ;  /* 0x0000300001107983 */ /* 0x001ea20000300800 */
[----:B------:R-:W2:Y:S02]  /*a8530*/  LDL.LU R17, [R1+0x34] ;  /* 0x0000340001117983 */ /* 0x000ea40000300800 */
[----:B------:R-:W3:Y:S02]  /*a8540*/  LDL.LU R18, [R1+0x38] ;  /* 0x0000380001127983 */ /* 0x000ee40000300800 */
[----:B------:R-:W3:Y:S02]  /*a8550*/  LDL.LU R19, [R1+0x3c] ;  /* 0x00003c0001137983 */ /* 0x000ee40000300800 */
[----:B------:R-:W-:-:S02]  /*a8560*/  IMAD.MOV.U32 R4, RZ, RZ, R11 ;  /* 0x000000ffff047224 */ /* 0x000fc400078e000b */
[----:B------:R-:W-:Y:S02]  /*a8570*/  IMAD.MOV.U32 R5, RZ, RZ, R10 ;  /* 0x000000ffff057224 */ /* 0x000fe400078e000a */
[----:B------:R-:W-:Y:S02]  /*a8580*/  IMAD.MOV.U32 R6, RZ, RZ, R9 ;  /* 0x000000ffff067224 */ /* 0x000fe400078e0009 */
[----:B------:R-:W-:Y:S01]  /*a8590*/  IMAD.MOV.U32 R7, RZ, RZ, R8 ;  /* 0x000000ffff077224 */ /* 0x000fe200078e0008 */
[----:B---3--:R0:W-:Y:S01]  /*a85a0*/  STL.64 [R1+0x34b0], R18 ;  /* 0x0034b01201007387 */ /* 0x0081e20000100a00 */
[----:B--2---:R1:W-:Y:S02]  /*a85b0*/  STL.64 [R1+0x34a8], R16 ;  /* 0x0034a81001007387 */ /* 0x0043e40000100a00 */
[----:B0-----:R-:W-:Y:S02]  /*a85c0*/  IMAD.MOV.U32 R19, RZ, RZ, R4 ;  /* 0x000000ffff137224 */ /* 0x001fe400078e0004 */
[----:B------:R-:W-:Y:S01]  /*a85d0*/  IMAD.MOV.U32 R18, RZ, RZ, R5 ;  /* 0x000000ffff127224 */ /* 0x000fe200078e0005 */
[----:B------:R-:W2:Y:S01]  /*a85e0*/  LDL.LU R4, [R1+0xcb0] ;  /* 0x000cb00001047983 */ /* 0x000ea20000300800 */
[----:B-1----:R-:W-:-:S02]  /*a85f0*/  IMAD.MOV.U32 R17, RZ, RZ, R6 ;  /* 0x000000ffff117224 */ /* 0x002fc400078e0006 */
[----:B------:R-:W2:Y:S02]  /*a8600*/  LDL.LU R5, [R1+0xcb4] ;  /* 0x000cb40001057983 */ /* 0x000ea40000300800 */
[----:B------:R-:W-:Y:S01]  /*a8610*/  IMAD.MOV.U32 R16, RZ, RZ, R7 ;  /* 0x000000ffff107224 */ /* 0x000fe200078e0007 */
[----:B------:R-:W3:Y:S01]  /*a8620*/  LDL.LU R6, [R1+0xcb8] ;  /* 0x000cb80001067983 */ /* 0x000ee20000300800 */
        /* <DEDUP_REMOVED lines=11> */
[----:B0-----:R-:W3:Y:S01]  /*a86e0*/  LDL.64 R26, [R1+0x168] ;  /* 0x00016800011a7983 */ /* 0x001ee20000100a00 */
[----:B------:R-:W2:Y:S02]  /*a86f0*/  LDL.LU R8, [R1+0xcd0] ;  /* 0x000cd00001087983 */ /* 0x000ea40000300800 */
[----:B------:R-:W2:Y:S02]  /*a8700*/  LDL.LU R9, [R1+0xcd4] ;  /* 0x000cd40001097983 */ /* 0x000ea40000300800 */
[----:B------:R-:W4:Y:S01]  /*a8710*/  LDL.LU R10, [R1+0xcd8] ;  /* 0x000cd800010a7983 */ /* 0x000f220000300800 */
[----:B------:R-:W4:Y:S04]  /*a8720*/  LDL.LU R11, [R1+0xcdc] ;  /* 0x000cdc00010b7983 */ /* 0x000f280000300800 */
[----:B----4-:R0:W-:Y:S01]  /*a8730*/  STL.64 [R1+0x3500], R10 ;  /* 0x0035000a01007387 */ /* 0x0101e20000100a00 */
[----:B--2---:R-:W-:Y:S03]  /*a8740*/  STL.64 [R1+0x34f8], R8 ;  /* 0x0034f80801007387 */ /* 0x004fe60000100a00 */
[----:B0-----:R-:W2:Y:S04]  /*a8750*/  LDL.64 R10, [R1+0x138] ;  /* 0x00013800010a7983 */ /* 0x001ea80000100a00 */
[----:B--2---:R0:W-:Y:S04]  /*a8760*/  STL.64 [R1+0x3510], R10 ;  /* 0x0035100a01007387 */ /* 0x0041e80000100a00 */
        /* <DEDUP_REMOVED lines=8> */
[----:B------:R-:W2:Y:S01]  /*a87f0*/  LDL.LU R15, [R1+0xcec] ;  /* 0x000cec00010f7983 */ /* 0x000ea20000300800 */
[----:B---3--:R-:W-:Y:S02]  /*a8800*/  HMMA.16816.F32.BF16 R20, R16, R26, R20 ;  /* 0x0000001a1014723c */ /* 0x008fe40000041814 */
        /* <DEDUP_REMOVED lines=11> */
[----:B------:R-:W3:Y:S02]  /*a88c0*/  LDL.LU R7, [R1+0xccc] ;  /* 0x000ccc0001077983 */ /* 0x000ee40000300800 */
[----:B------:R0:W-:Y:S01]  /*a88d0*/  STL.64 [R1+0x980], R20 ;  /* 0x0009801401007387 */ /* 0x0001e20000100a00 */
[----:B------:R1:W-:Y:S03]  /*a88e0*/  STL.64 [R1+0x988], R22 ;  /* 0x0009881601007387 */ /* 0x0003e60000100a00 */
[----:B0-----:R-:W2:Y:S01]  /*a88f0*/  LDL.LU R20, [R1+0x3548] ;  /* 0x0035480001147983 */ /* 0x001ea20000300800 */
[----:B-1----:R-:W-:-:S02]  /*a8900*/  IMAD.MOV.U32 R22, RZ, RZ, R26 ;  /* 0x000000ffff167224 */ /* 0x002fc400078e001a */
[----:B------:R-:W-:Y:S02]  /*a8910*/  IMAD.MOV.U32 R21, RZ, RZ, R27 ;  /* 0x000000ffff157224 */ /* 0x000fe400078e001b */
[----:B------:R-:W2:Y:S01]  /*a8920*/  LDL.LU.64 R26, [R1+0x3540] ;  /* 0x00354000011a7983 */ /* 0x000ea20000300a00 */
[----:B------:R-:W2:Y:S02]  /*a8930*/  LDL.LU.64 R24, [R1+0x3538] ;  /* 0x0035380001187983 */ /* 0x000ea40000300a00 */
[----:B----4-:R-:W-:Y:S01]  /*a8940*/  IMAD.MOV.U32 R23, RZ, RZ, R11 ;  /* 0x000000ffff177224 */ /* 0x010fe200078e000b */
[C---:B--2---:R-:W-:Y:S11]  /*a8950*/  HMMA.16816.F32.BF16 R24, R16.reuse, R10, R24 ;  /* 0x0000000a1018723c */ /* 0x044ff60000041818 */
[----:B------:R-:W-:Y:S11]  /*a8960*/  @!UPT UIADD3 URZ, URZ, URZ, URZ ;  /* 0x0000003f3f3ff290 */ /* 0x000ff6000fffe03f */
[----:B------:R-:W-:Y:S01]  /*a8970*/  @!UPT UIADD3 URZ, URZ, URZ, URZ ;  /* 0x0000003f3f3ff290 */ /* 0x000fe2000fffe03f */
[----:B------:R0:W-:Y:S01]  /*a8980*/  STL.64 [R1+0x970], R24 ;  /* 0x0009701801007387 */ /* 0x0001e20000100a00 */
[----:B------:R1:W-:Y:S02]  /*a8990*/  STL.64 [R1+0x978], R26 ;  /* 0x0009781a01007387 */ /* 0x0003e40000100a00 */
[----:B0-----:R-:W-:Y:S01]  /*a89a0*/  IMAD.MOV.U32 R24, RZ, RZ, R10 ;  /* 0x000000ffff187224 */ /* 0x001fe200078e000a */
[----:B-1----:R-:W2:Y:S01]  /*a89b0*/  LDL.LU R26, [R1+0x3534] ;  /* 0x00353400011a7983 */ /* 0x002ea20000300800 */
[----:B------:R-:W4:Y:S02]  /*a89c0*/  LDL.LU R25, [R1+0x3530] ;  /* 0x0035300001197983 */ /* 0x000f240000300800 */
[----:B------:R-:W2:Y:S02]  /*a89d0*/  LDL.LU.64 R10, [R1+0x3528] ;  /* 0x00352800010a7983 */ /* 0x000ea40000300a00 */
[----:B------:R0:W-:Y:S01]  /*a89e0*/  STL.64 [R1+0x3490], R22 ;  /* 0x0034901601007387 */ /* 0x0001e20000100a00 */
[----:B------:R1:W-:Y:S01]  /*a89f0*/  STL.64 [R1+0x3488], R20 ;  /* 0x0034881401007387 */ /* 0x0003e20000100a00 */
[----:B0-----:R-:W-:Y:S01]  /*a8a00*/  IMAD.MOV.U32 R22, RZ, RZ, R28 ;  /* 0x000000ffff167224 */ /* 0x001fe200078e001c */
[----:B--2---:R-:W-:Y:S01]  /*a8a10*/  HMMA.16816.F32.BF16 R12, R16, R10, R12 ;  /* 0x0000000a100c723c */ /* 0x004fe2000004180c */
[----:B----4-:R-:W-:-:S05]  /*a8a20*/  IMAD.MOV.U32 R23, RZ, RZ, R25 ;  /* 0x000000ffff177224 */ /* 0x010fca00078e0019 */
[----:B------:R0:W-:Y:S01]  /*a8a30*/  STL.64 [R1+0x34b8], R22 ;  /* 0x0034b81601007387 */ /* 0x0001e20000100a00 */
[----:B-1----:R-:W2:Y:S02]  /*a8a40*/  LDL.LU R20, [R1+0xca0] ;  /* 0x000ca00001147983 */ /* 0x002ea40000300800 */
[----:B------:R-:W2:Y:S02]  /*a8a50*/  LDL.LU R21, [R1+0xca4] ;  /* 0x000ca40001157983 */ /* 0x000ea40000300800 */
[----:B------:R-:W-:Y:S02]  /*a8a60*/  IMAD.MOV.U32 R28, RZ, RZ, R10 ;  /* 0x000000ffff1c7224 */ /* 0x000fe400078e000a */
[----:B------:R-:W-:Y:S01]  /*a8a70*/  IMAD.MOV.U32 R25, RZ, RZ, R11 ;  /* 0x000000ffff197224 */ /* 0x000fe200078e000b */
[----:B0-----:R-:W2:Y:S01]  /*a8a80*/  LDL.LU R22, [R1+0xca8] ;  /* 0x000ca80001167983 */ /* 0x001ea20000300800 */
[----:B------:R-:W2:Y:S08]  /*a8a90*/  LDL.LU R23, [R1+0xcac] ;  /* 0x000cac0001177983 */ /* 0x000eb00000300800 */
        /* <DEDUP_REMOVED lines=29> */
[----:B------:R-:W2:Y:S01]  /*a8c70*/  LDL.LU.64 R12, [R1+0x34e0] ;  /* 0x0034e000010c7983 */ /* 0x000ea20000300a00 */
        /* <DEDUP_REMOVED lines=11> */
[----:B------:R-:W-:Y:S01]  /*a8d30*/  STL.64 [R1+0x920], R4 ;  /* 0x0009200401007387 */ /* 0x000fe20000100a00 */
[----:B------:R0:W-:Y:S03]  /*a8d40*/  STL.64 [R1+0x928], R6 ;  /* 0x0009280601007387 */ /* 0x0001e60000100a00 */
[----:B0-----:R-:W2:Y:S01]  /*a8d50*/  LDL.LU.64 R6, [R1+0x34c8] ;  /* 0x0034c80001067983 */ /* 0x001ea20000300a00 */
[----:B------:R-:W3:Y:S02]  /*a8d60*/  LDL.LU.64 R4, [R1+0x34c0] ;  /* 0x0034c00001047983 */ /* 0x000ee40000300a00 */
[----:B------:R-:W-:Y:S01]  /*a8d70*/  STL.64 [R1+0x3380], R10 ;  /* 0x0033800a01007387 */ /* 0x000fe20000100a00 */
[----:B--2---:R-:W-:Y:S01]  /*a8d80*/  HMMA.16816.F32.BF16 R16, R16, R6, R20 ;  /* 0x000000061010723c */ /* 0x004fe20000041814 */
[----:B------:R-:W2:Y:S11]  /*a8d90*/  LDL.LU.64 R22, [R1+0x34b8] ;  /* 0x0034b80001167983 */ /* 0x000eb60000300a00 */
[----:B------:R-:W-:Y:S11]  /*a8da0*/  @!UPT UIADD3 URZ, URZ, URZ, URZ ;  /* 0x0000003f3f3ff290 */ /* 0x000ff6000fffe03f */
[----:B------:R-:W-:Y:S01]  /*a8db0*/  STL.64 [R1+0x8f0], R16 ;  /* 0x0008f01001007387 */ /* 0x000fe20000100a00 */
[----:B------:R0:W-:Y:S03]  /*a8dc0*/  STL.64 [R1+0x8f8], R18 ;  /* 0x0008f81201007387 */ /* 0x0001e60000100a00 */
[----:B0-----:R-:W2:Y:S01]  /*a8dd0*/  LDL.LU.64 R18, [R1+0x34b0] ;  /* 0x0034b00001127983 */ /* 0x001ea20000300a00 */
[----:B------:R-:W2:Y:S02]  /*a8de0*/  LDL.LU.64 R16, [R1+0x34a8] ;  /* 0x0034a80001107983 */ /* 0x000ea40000300a00 */
[----:B------:R-:W-:Y:S02]  /*a8df0*/  STL.64 [R1+0x3438], R6 ;  /* 0x0034380601007387 */ /* 0x000fe40000100a00 */
[----:B------:R-:W-:Y:S02]  /*a8e00*/  IMAD.MOV.U32 R14, RZ, RZ, R9 ;  /* 0x000000ffff0e7224 */ /* 0x000fe400078e0009 */
[----:B------:R-:W-:Y:S01]  /*a8e10*/  IMAD.MOV.U32 R15, RZ, RZ, R8 ;  /* 0x000000ffff0f7224 */ /* 0x000fe200078e0008 */
[----:B--2---:R-:W-:Y:S01]  /*a8e20*/  HMMA.16816.F32.BF16 R20, R16, R22, R24 ;  /* 0x000000161014723c */ /* 0x004fe20000041818 */
[----:B------:R-:W2:Y:S01]  /*a8e30*/  LDL.LU.64 R26, [R1+0x34a0] ;  /* 0x0034a000011a7983 */ /* 0x000ea20000300a00 */
[----:B------:R-:W4:Y:S11]  /*a8e40*/  LDL.LU.64 R24, [R1+0x3498] ;  /* 0x0034980001187983 */ /* 0x000f360000300a00 */
[----:B------:R-:W-:Y:S10]  /*a8e50*/  @!UPT UIADD3 URZ, URZ, URZ, URZ ;  /* 0x0000003f3f3ff290 */ /* 0x000ff4000fffe03f */
[----:B------:R-:W-:Y:S01]  /*a8e60*/  STL.64 [R1+0xcd0], R20 ;  /* 0x000cd01401007387 */ /* 0x000fe20000100a00 */
[----:B------:R0:W-:Y:S03]  /*a8e70*/  STL.64 [R1+0xcd8], R22 ;  /* 0x000cd81601007387 */ /* 0x0001e60000100a00 */
[----:B0-----:R-:W3:Y:S01]  /*a8e80*/  LDL.LU.64 R22, [R1+0x3490] ;  /* 0x0034900001167983 */ /* 0x001ee20000300a00 */
[----:B------:R-:W3:Y:S02]  /*a8e90*/  LDL.LU.64 R20, [R1+0x3488] ;  /* 0x0034880001147983 */ /* 0x000ee40000300a00 */
[----:B------:R0:W-:Y:S02]  /*a8ea0*/  STL.64 [R1+0x33a0], R14 ;  /* 0x0033a00e01007387 */ /* 0x0001e40000100a00 */
[----:B------:R-:W3:Y:S01]  /*a8eb0*/  LDL.LU R8, [R1+0x6c0] ;  /* 0x0006c00001087983 */ /* 0x000ee20000300800 */
[----:B------:R-:W3:Y:S01]  /*a8ec0*/  LDL.LU R9, [R1+0x6c4] ;  /* 0x0006c40001097983 */ /* 0x000ee20000300800 */
[----:B------:R-:W3:Y:S02]  /*a8ed0*/  LDL.LU R10, [R1+0x6c8] ;  /* 0x0006c800010a7983 */ /* 0x000ee40000300800 */
[----:B------:R-:W3:Y:S02]  /*a8ee0*/  LDL.LU R11, [R1+0x6cc] ;  /* 0x0006cc00010b7983 */ /* 0x000ee40000300800 */
[----:B0-----:R-:W-:-:S02]  /*a8ef0*/  IMAD.MOV.U32 R15, RZ, RZ, R29 ;  /* 0x000000ffff0f7224 */ /* 0x001fc400078e001d */
[----:B--2---:R-:W-:Y:S02]  /*a8f00*/  IMAD.MOV.U32 R14, RZ, RZ, R27 ;  /* 0x000000ffff0e7224 */ /* 0x004fe400078e001b */
[----:B------:R-:W2:Y:S03]  /*a8f10*/  LDL.LU R27, [R1+0x3480] ;  /* 0x00348000011b7983 */ /* 0x000ea60000300800 */
[----:B------:R-:W-:Y:S01]  /*a8f20*/  STL.64 [R1+0x33b8], R14 ;  /* 0x0033b80e01007387 */ /* 0x000fe20000100a00 */
[----:B---3--:R-:W-:Y:S01]  /*a8f30*/  STL.64 [R1+0x3398], R10 ;  /* 0x0033980a01007387 */ /* 0x008fe20000100a00 */
[----:B------:R0:W-:Y:S03]  /*a8f40*/  STL.64 [R1+0x3390], R8 ;  /* 0x0033900801007387 */ /* 0x0001e60000100a00 */
[----:B0-----:R-:W3:Y:S01]  /*a8f50*/  LDL.LU R8, [R1+0x6d0] ;  /* 0x0006d00001087983 */ /* 0x001ee20000300800 */
[----:B------:R-:W3:Y:S02]  /*a8f60*/  LDL.LU R9, [R1+0x6d4] ;  /* 0x0006d40001097983 */ /* 0x000ee40000300800 */
[----:B------:R-:W2:Y:S02]  /*a8f70*/  LDL.LU R10, [R1+0x6d8] ;  /* 0x0006d800010a7983 */ /* 0x000ea40000300800 */
[----:B------:R-:W2:Y:S02]  /*a8f80*/  LDL.LU R11, [R1+0x6dc] ;  /* 0x0006dc00010b7983 */ /* 0x000ea40000300800 */
[----:B------:R-:W-:-:S02]  /*a8f90*/  IMAD.MOV.U32 R14, RZ, RZ, R28 ;  /* 0x000000ffff0e7224 */ /* 0x000fc400078e001c */
[----:B----4-:R-:W-:-:S05]  /*a8fa0*/  IMAD.MOV.U32 R15, RZ, RZ, R25 ;  /* 0x000000ffff0f7224 */ /* 0x010fca00078e0019 */
[----:B------:R-:W-:Y:S04]  /*a8fb0*/  STL.64 [R1+0x33d0], R14 ;  /* 0x0033d00e01007387 */ /* 0x000fe80000100a00 */
[----:B--2---:R-:W-:Y:S01]  /*a8fc0*/  STL.64 [R1+0x33b0], R10 ;  /* 0x0033b00a01007387 */ /* 0x004fe20000100a00 */
[----:B---3--:R0:W-:Y:S03]  /*a8fd0*/  STL.64 [R1+0x33a8], R8 ;  /* 0x0033a80801007387 */ /* 0x0081e60000100a00 */
        /* <DEDUP_REMOVED lines=46> */
[----:B------:R-:W4:Y:S02]  /*a92c0*/  LDL.LU R7, [R1+0x76c] ;  /* 0x00076c0001077983 */ /* 0x000f240000300800 */
[----:B------:R-:W-:Y:S02]  /*a92d0*/  IMAD.MOV.U32 R22, RZ, RZ, R2 ;  /* 0x000000ffff167224 */ /* 0x000fe400078e0002 */
[----:B------:R-:W-:Y:S01]  /*a92e0*/  IMAD.MOV.U32 R23, RZ, RZ, R0 ;  /* 0x000000ffff177224 */ /* 0x000fe200078e0000 */
[----:B----4-:R-:W-:Y:S01]  /*a92f0*/  STL.64 [R1+0x3470], R6 ;  /* 0x0034700601007387 */ /* 0x010fe20000100a00 */
[----:B--2---:R-:W-:Y:S03]  /*a9300*/  STL.64 [R1+0x3468], R4 ;  /* 0x0034680401007387 */ /* 0x004fe60000100a00 */
[----:B------:R0:W-:Y:S02]  /*a9310*/  STL.64 [R1+0x3478], R22 ;  /* 0x0034781601007387 */ /* 0x0001e40000100a00 */
[----:B------:R-:W2:Y:S01]  /*a9320*/  LDL.LU R20, [R1+0x780] ;  /* 0x0007800001147983 */ /* 0x000ea20000300800 */
[----:B------:R-:W2:Y:S04]  /*a9330*/  LDL.LU R21, [R1+0x784] ;  /* 0x0007840001157983 */ /* 0x000ea80000300800 */
[----:B0-----:R-:W2:Y:S01]  /*a9340*/  LDL.LU R22, [R1+0x788] ;  /* 0x0007880001167983 */ /* 0x001ea20000300800 */
[----:B------:R-:W2:Y:S02]  /*a9350*/  LDL.LU R23, [R1+0x78c] ;  /* 0x00078c0001177983 */ /* 0x000ea40000300800 */
[----:B------:R-:W4:Y:S02]  /*a9360*/  LDL.LU R4, [R1+0x770] ;  /* 0x0007700001047983 */ /* 0x000f240000300800 */
[----:B------:R-:W4:Y:S01]  /*a9370*/  LDL.LU R5, [R1+0x774] ;  /* 0x0007740001057983 */ /* 0x000f220000300800 */
[----:B------:R-:W4:Y:S01]  /*a9380*/  LDL.LU R6, [R1+0x778] ;  /* 0x0007780001067983 */ /* 0x000f220000300800 */
[----:B------:R-:W4:Y:S02]  /*a9390*/  LDL.LU R7, [R1+0x77c] ;  /* 0x00077c0001077983 */ /* 0x000f240000300800 */
[----:B------:R-:W2:Y:S02]  /*a93a0*/  LDL.64 R14, [R1+0x198] ;  /* 0x00019800010e7983 */ /* 0x000ea40000100a00 */
        /* <DEDUP_REMOVED lines=22> */
[----:B------:R0:W-:Y:S02]  /*a9510*/  STL.64 [R1+0x3368], R26 ;  /* 0x0033681a01007387 */ /* 0x0001e40000100a00 */
[----:B------:R-:W3:Y:S02]  /*a9520*/  LDL.LU R24, [R1+0x6a0] ;  /* 0x0006a00001187983 */ /* 0x000ee40000300800 */
[----:B------:R-:W3:Y:S01]  /*a9530*/  LDL.LU R25, [R1+0x6a4] ;  /* 0x0006a40001197983 */ /* 0x000ee20000300800 */
        /* <DEDUP_REMOVED lines=96> */
[----:B------:R0:W-:Y:S03]  /*a9b40*/  STL.64 [R1+0x3300], R14 ;  /* 0x0033000e01007387 */ /* 0x0001e60000100a00 */
[----:B0-----:R-:W3:Y:S01]  /*a9b50*/  LDL.64 R14, [R1+0x1e8] ;  /* 0x0001e800010e7983 */ /* 0x001ee20000100a00 */
[C---:B--2---:R-:W-:Y:S11]  /*a9b60*/  HMMA.16816.F32.BF16 R24, R16.reuse, R10, R24 ;  /* 0x0000000a1018723c */ /* 0x044ff60000041818 */
[----:B------:R-:W-:Y:S11]  /*a9b70*/  @!UPT UIADD3 URZ, URZ, URZ, URZ ;  /* 0x0000003f3f3ff290 */ /* 0x000ff6000fffe03f */
[----:B------:R-:W-:Y:S01]  /*a9b80*/  @!UPT UIADD3 URZ, URZ, URZ, URZ ;  /* 0x0000003f3f3ff290 */ /* 0x000fe2000fffe03f */
[----:B------:R-:W-:Y:S01]  /*a9b90*/  STL.64 [R1+0xdc0], R24 ;  /* 0x000dc01801007387 */ /* 0x000fe20000100a00 */
[----:B------:R0:W-:Y:S03]  /*a9ba0*/  STL.64 [R1+0xdc8], R26 ;  /* 0x000dc81a01007387 */ /* 0x0001e60000100a00 */
[----:B0-----:R-:W3:Y:S01]  /*a9bb0*/  LDL.LU.64 R26, [R1+0x3378] ;  /* 0x00337800011a7983 */ /* 0x001ee20000300a00 */
[----:B------:R-:W3:Y:S02]  /*a9bc0*/  LDL.LU.64 R24, [R1+0x3370] ;  /* 0x0033700001187983 */ /* 0x000ee40000300a00 */
[----:B------:R0:W-:Y:S02]  /*a9bd0*/  STL.64 [R1+0x3298], R10 ;  /* 0x0032980a01007387 */ /* 0x0001e40000100a00 */
[----:B------:R-:W2:Y:S01]  /*a9be0*/  LDL.LU R8, [R1+0xc90] ;  /* 0x000c900001087983 */ /* 0x000ea20000300800 */
[----:B------:R-:W2:Y:S04]  /*a9bf0*/  LDL.LU R9, [R1+0xc94] ;  /* 0x000c940001097983 */ /* 0x000ea80000300800 */
[----:B0-----:R-:W2:Y:S01]  /*a9c00*/  LDL.LU R10, [R1+0xc98] ;  /* 0x000c9800010a7983 */ /* 0x001ea20000300800 */
[----:B------:R-:W2:Y:S01]  /*a9c10*/  LDL.LU R11, [R1+0xc9c] ;  /* 0x000c9c00010b7983 */ /* 0x000ea20000300800 */
[----:B---3--:R-:W-:Y:S02]  /*a9c20*/  HMMA.16816.F32.BF16 R16, R16, R6, R24 ;  /* 0x000000061010723c */ /* 0x008fe40000041818 */
[----:B------:R-:W4:Y:S11]  /*a9c30*/  LDL.LU.64 R26, [R1+0x3368] ;  /* 0x00336800011a7983 */ /* 0x000f360000300a00 */
[----:B------:R-:W-:Y:S10]  /*a9c40*/  @!UPT UIADD3 URZ, URZ, URZ, URZ ;  /* 0x0000003f3f3ff290 */ /* 0x000ff4000fffe03f */
[----:B------:R-:W-:Y:S01]  /*a9c50*/  STL.64 [R1+0xdb0], R16 ;  /* 0x000db01001007387 */ /* 0x000fe20000100a00 */
[----:B------:R0:W-:Y:S03]  /*a9c60*/  STL.64 [R1+0xdb8], R18 ;  /* 0x000db81201007387 */ /* 0x0001e60000100a00 */
[----:B0-----:R-:W2:Y:S01]  /*a9c70*/  LDL.LU.64 R18, [R1+0x3360] ;  /* 0x0033600001127983 */ /* 0x001ea20000300a00 */
[----:B------:R-:W2:Y:S02]  /*a9c80*/  LDL.LU.64 R16, [R1+0x3358] ;  /* 0x0033580001107983 */ /* 0x000ea40000300a00 */
[----:B------:R-:W-:Y:S02]  /*a9c90*/  IMAD.MOV.U32 R29, RZ, RZ, R15 ;  /* 0x000000ffff1d7224 */ /* 0x000fe400078e000f */
[----:B------:R-:W-:Y:S01]  /*a9ca0*/  STL.64 [R1+0x3328], R6 ;  /* 0x0033280601007387 */ /* 0x000fe20000100a00 */
[C---:B--2---:R-:W-:Y:S08]  /*a9cb0*/  HMMA.16816.F32.BF16 R8, R16.reuse, R14, R8 ;  /* 0x0000000e1008723c */ /* 0x044ff00000041808 */
[----:B----4-:R-:W-:Y:S01]  /*a9cc0*/  HMMA.16816.F32.BF16 R12, R16, R26, R20 ;  /* 0x0000001a100c723c */ /* 0x010fe20000041814 */
[----:B------:R-:W-:-:S02]  /*a9cd0*/  IMAD.MOV.U32 R3, RZ, RZ, R17 ;  /* 0x000000ffff037224 */ /* 0x000fc400078e0011 */
[----:B------:R-:W-:Y:S02]  /*a9ce0*/  IMAD.MOV.U32 R2, RZ, RZ, R18 ;  /* 0x000000ffff027224 */ /* 0x000fe400078e0012 */
[----:B------:R-:W-:-:S10]  /*a9cf0*/  IMAD.MOV.U32 R0, RZ, RZ, R19 ;  /* 0x000000ffff007224 */ /* 0x000fd400078e0013 */
[----:B------:R0:W-:Y:S01]  /*a9d00*/  STL.64 [R1+0xc90], R8 ;  /* 0x000c900801007387 */ /* 0x0001e20000100a00 */
[----:B------:R-:W-:Y:S07]  /*a9d10*/  STL.64 [R1+0xc98], R10 ;  /* 0x000c980a01007387 */ /* 0x000fee0000100a00 */
[----:B------:R-:W-:Y:S02]  /*a9d20*/  STL.64 [R1+0xc80], R12 ;  /* 0x000c800c01007387 */ /* 0x000fe40000100a00 */
[----:B------:R-:W-:Y:S01]  /*a9d30*/  STL.64 [R1+0xc88], R14 ;  /* 0x000c880e01007387 */ /* 0x000fe20000100a00 */
[----:B------:R-:W-:Y:S01]  /*a9d40*/  STL.64 [R1+0x32b8], R26 ;  /* 0x0032b81a01007387 */ /* 0x000fe20000100a00 */
[----:B0-----:R-:W-:-:S03]  /*a9d50*/  IMAD.MOV.U32 R8, RZ, RZ, R16 ;  /* 0x000000ffff087224 */ /* 0x001fc600078e0010 */
[----:B------:R-:W2:Y:S01]  /*a9d60*/  LDL.LU R16, [R1+0xa0] ;  /* 0x0000a00001107983 */ /* 0x000ea20000300800 */
        /* <DEDUP_REMOVED lines=16> */
[----:B------:R-:W2:Y:S02]  /*a9e70*/  LDL.LU R15, [R1+0xc3c] ;  /* 0x000c3c00010f7983 */ /* 0x000ea40000300800 */
[----:B--2---:R0:W-:Y:S01]  /*a9e80*/  STL.64 [R1+0x3310], R14 ;  /* 0x0033100e01007387 */ /* 0x0041e20000100a00 */
[----:B------:R-:W-:Y:S02]  /*a9e90*/  STL.64 [R1+0x3308], R12 ;  /* 0x0033080c01007387 */ /* 0x000fe40000100a00 */
[----:B------:R-:W2:Y:S02]  /*a9ea0*/  LDL.64 R22, [R1+0x1c8] ;  /* 0x0001c80001167983 */ /* 0x000ea40000100a00 */
[----:B0-----:R-:W-:-:S02]  /*a9eb0*/  IMAD.MOV.U32 R15, RZ, RZ, R4 ;  /* 0x000000ffff0f7224 */ /* 0x001fc400078e0004 */
[----:B------:R-:W-:Y:S01]  /*a9ec0*/  IMAD.MOV.U32 R14, RZ, RZ, R5 ;  /* 0x000000ffff0e7224 */ /* 0x000fe200078e0005 */
        /* <DEDUP_REMOVED lines=17> */
[----:B0-----:R-:W2:Y:S01]  /*a9fe0*/  LDL.64 R14, [R1+0x1a8] ;  /* 0x0001a800010e7983 */ /* 0x001ea20000100a00 */
[----:B------:R0:W-:Y:S02]  /*a9ff0*/  STL.64 [R1+0x32c8], R26 ;  /* 0x0032c81a01007387 */ /* 0x0001e40000100a00 */
[----:B----4-:R-:W-:Y:S01]  /*aa000*/  STL.64 [R1+0x32c0], R24 ;  /* 0x0032c01801007387 */ /* 0x010fe20000100a00 */
[----:B0-----:R-:W4:Y:S04]  /*aa010*/  LDL.64 R26, [R1+0x168] ;  /* 0x00016800011a7983 */ /* 0x001f280000100a00 */
[----:B----4-:R0:W-:Y:S04]  /*aa020*/  STL.64 [R1+0x32e0], R26 ;  /* 0x0032e01a01007387 */ /* 0x0101e80000100a00 */
[----:B0-----:R-:W4:Y:S04]  /*aa030*/  LDL.64 R26, [R1+0x178] ;  /* 0x00017800011a7983 */ /* 0x001f280000100a00 */
[----:B----4-:R0:W-:Y:S04]  /*aa040*/  STL.64 [R1+0x32f8], R26 ;  /* 0x0032f81a01007387 */ /* 0x0101e80000100a00 */
[----:B0-----:R-:W4:Y:S01]  /*aa050*/  LDL.64 R26, [R1+0x188] ;  /* 0x00018800011a7983 */ /* 0x001f220000100a00 */
[----:B------:R-:W-:-:S03]  /*aa060*/  IMAD.MOV.U32 R9, RZ, RZ, R22 ;  /* 0x000000ffff097224 */ /* 0x000fc600078e0016 */
[----:B----4-:R0:W-:Y:S01]  /*aa070*/  STL.64 [R1+0x3318], R26 ;  /* 0x0033181a01007387 */ /* 0x0101e20000100a00 */
[----:B------:R-:W4:Y:S02]  /*aa080*/  LDL.LU R24, [R1+0xc40] ;  /* 0x000c400001187983 */ /* 0x000f240000300800 */
[----:B------:R-:W4:Y:S01]  /*aa090*/  LDL.LU R25, [R1+0xc44] ;  /* 0x000c440001197983 */ /* 0x000f220000300800 */
[----:B0-----:R-:W4:Y:S01]  /*aa0a0*/  LDL.LU R26, [R1+0xc48] ;  /* 0x000c4800011a7983 */ /* 0x001f220000300800 */
[----:B------:R-:W4:Y:S02]  /*aa0b0*/  LDL.LU R27, [R1+0xc4c] ;  /* 0x000c4c00011b7983 */ /* 0x000f240000300800 */
[----:B------:R-:W4:Y:S02]  /*aa0c0*/  LDL.64 R10, [R1+0x148] ;  /* 0x00014800010a7983 */ /* 0x000f240000100a00 */
[----:B---3--:R0:W-:Y:S01]  /*aa0d0*/  STL.64 [R1+0x3258], R18 ;  /* 0x0032581201007387 */ /* 0x0081e20000100a00 */
[----:B------:R1:W-:Y:S01]  /*aa0e0*/  STL.64 [R1+0x3250], R16 ;  /* 0x0032501001007387 */ /* 0x0003e20000100a00 */
[----:B0-----:R-:W-:-:S02]  /*aa0f0*/  IMAD.MOV.U32 R18, RZ, RZ, R2 ;  /* 0x000000ffff127224 */ /* 0x001fc400078e0002 */
[----:B-1----:R-:W-:Y:S02]  /*aa100*/  IMAD.MOV.U32 R16, RZ, RZ, R8 ;  /* 0x000000ffff107224 */ /* 0x002fe400078e0008 */
[----:B------:R-:W-:Y:S02]  /*aa110*/  IMAD.MOV.U32 R17, RZ, RZ, R3 ;  /* 0x000000ffff117224 */ /* 0x000fe400078e0003 */
[----:B------:R-:W-:-:S07]  /*aa120*/  IMAD.MOV.U32 R19, RZ, RZ, R0 ;  /* 0x000000ffff137224 */ /* 0x000fce00078e0000 */
[C---:B--2---:R-:W-:Y:S01]  /*aa130*/  HMMA.16816.F32.BF16 R4, R16.reuse, R22, R4 ;  /* 0x000000161004723c */ /* 0x044fe20000041804 */
[----:B------:R-:W-:Y:S11]  /*aa140*/  IMAD.MOV.U32 R8, RZ, RZ, R23 ;  /* 0x000000ffff087224 */ /* 0x000ff600078e0017 */
[----:B------:R-:W-:Y:S11]  /*aa150*/  @!UPT UIADD3 URZ, URZ, URZ, URZ ;  /* 0x0000003f3f3ff290 */ /* 0x000ff6000fffe03f */
[----:B------:R-:W-:Y:S01]  /*aa160*/  STL.64 [R1+0xc70], R4 ;  /* 0x000c700401007387 */ /* 0x000fe20000100a00 */
[----:B------:R0:W-:Y:S03]  /*aa170*/  STL.64 [R1+0xc78], R6 ;  /* 0x000c780601007387 */ /* 0x0001e60000100a00 */
[----:B0-----:R-:W2:Y:S01]  /*aa180*/  LDL.LU.64 R6, [R1+0x3350] ;  /* 0x0033500001067983 */ /* 0x001ea20000300a00 */
[----:B------:R-:W2:Y:S02]  /*aa190*/  LDL.LU.64 R4, [R1+0x3348] ;  /* 0x0033480001047983 */ /* 0x000ea40000300a00 */
[----:B------:R-:W2:Y:S01]  /*aa1a0*/  LDL.LU.64 R22, [R1+0x3340] ;  /* 0x0033400001167983 */ /* 0x000ea20000300a00 */
[----:B----4-:R-:W-:Y:S01]  /*aa1b0*/  STL.64 [R1+0x32d8], R10 ;  /* 0x0032d80a01007387 */ /* 0x010fe20000100a00 */
[----:B------:R0:W-:Y:S03]  /*aa1c0*/  STL.64 [R1+0x32d0], R8 ;  /* 0x0032d00801007387 */ /* 0x0001e60000100a00 */
        /* <DEDUP_REMOVED lines=26> */
[----:B---3--:R-:W-:Y:S01]  /*aa370*/  STL.64 [R1+0x3270], R6 ;  /* 0x0032700601007387 */ /* 0x008fe20000100a00 */
[----:B------:R0:W-:Y:S03]  /*aa380*/  STL.64 [R1+0x3268], R4 ;  /* 0x0032680401007387 */ /* 0x0001e60000100a00 */
[----:B0-----:R-:W3:Y:S01]  /*aa390*/  LDL.LU R4, [R1+0xbf0] ;  /* 0x000bf00001047983 */ /* 0x001ee20000300800 */
[----:B------:R-:W3:Y:S02]  /*aa3a0*/  LDL.LU R5, [R1+0xbf4] ;  /* 0x000bf40001057983 */ /* 0x000ee40000300800 */
[----:B------:R-:W3:Y:S02]  /*aa3b0*/  LDL.LU R6, [R1+0xbf8] ;  /* 0x000bf80001067983 */ /* 0x000ee40000300800 */
[----:B------:R-:W3:Y:S01]  /*aa3c0*/  LDL.LU R7, [R1+0xbfc] ;  /* 0x000bfc0001077983 */ /* 0x000ee20000300800 */
[----:B------:R-:W4:Y:S11]  /*aa3d0*/  LDL.LU.64 R26, [R1+0x3318] ;  /* 0x00331800011a7983 */ /* 0x000f360000300a00 */
[----:B------:R-:W-:Y:S01]  /*aa3e0*/  @!UPT UIADD3 URZ, URZ, URZ, URZ ;  /* 0x0000003f3f3ff290 */ /* 0x000fe2000fffe03f */
[----:B------:R-:W-:Y:S01]  /*aa3f0*/  STL.64 [R1+0x840], R12 ;  /* 0x0008400c01007387 */ /* 0x000fe20000100a00 */
[----:B------:R0:W-:Y:S03]  /*aa400*/  STL.64 [R1+0x848], R14 ;  /* 0x0008480e01007387 */ /* 0x0001e60000100a00 */
        /* <DEDUP_REMOVED lines=25> */
[----:B0-----:R-:W3:Y:S01]  /*aa5a0*/  LDL.LU.64 R10, [R1+0x32d8] ;  /* 0x0032d800010a7983 */ /* 0x001ee20000300a00 */
[----:B------:R-:W2:Y:S02]  /*aa5b0*/  LDL.LU.64 R8, [R1+0x32d0] ;  /* 0x0032d00001087983 */ /* 0x000ea40000300a00 */
[----:B------:R-:W2:Y:S02]  /*aa5c0*/  LDL.LU.64 R26, [R1+0x32c8] ;  /* 0x0032c800011a7983 */ /* 0x000ea40000300a00 */
[----:B------:R-:W2:Y:S01]  /*aa5d0*/  LDL.LU.64 R24, [R1+0x32c0] ;  /* 0x0032c00001187983 */ /* 0x000ea20000300a00 */
[----:B----4-:R0:W-:Y:S01]  /*aa5e0*/  STL.64 [R1+0x3290], R14 ;  /* 0x0032900e01007387 */ /* 0x0101e20000100a00 */
[----:B------:R-:W-:Y:S03]  /*aa5f0*/  STL.64 [R1+0x3288], R12 ;  /* 0x0032880c01007387 */ /* 0x000fe60000100a00 */
[----:B0-----:R-:W2:Y:S01]  /*aa600*/  LDL.64 R14, [R1+0x158] ;  /* 0x00015800010e7983 */ /* 0x001ea20000100a00 */
[C---:B---3--:R-:W-:Y:S08]  /*aa610*/  HMMA.16816.F32.BF16 R4, R16.reuse, R10, R4 ;  /* 0x0000000a1004723c */ /* 0x048ff00000041804 */
[----:B--2---:R-:W-:Y:S01]  /*aa620*/  HMMA.16816.F32.BF16 R24, R16, R14, R24 ;  /* 0x0000000e1018723c */ /* 0x004fe20000041818 */
[----:B------:R-:W-:-:S02]  /*aa630*/  IMAD.MOV.U32 R21, RZ, RZ, R15 ;  /* 0x000000ffff157224 */ /* 0x000fc400078e000f */
[----:B------:R-:W-:Y:S11]  /*aa640*/  IMAD.MOV.U32 R28, RZ, RZ, R10 ;  /* 0x000000ffff1c7224 */ /* 0x000ff600078e000a */
[----:B------:R-:W-:Y:S09]  /*aa650*/  @!UPT UIADD3 URZ, URZ, URZ, URZ ;  /* 0x0000003f3f3ff290 */ /* 0x000ff2000fffe03f */
[----:B------:R-:W-:Y:S01]  /*aa660*/  STL.64 [R1+0x8b0], R24 ;  /* 0x0008b01801007387 */ /* 0x000fe20000100a00 */
[----:B------:R0:W-:Y:S03]  /*aa670*/  STL.64 [R1+0x8b8], R26 ;  /* 0x0008b81a01007387 */ /* 0x0001e60000100a00 */
[----:B0-----:R-:W2:Y:S01]  /*aa680*/  LDL.LU.64 R26, [R1+0x32b8] ;  /* 0x0032b800011a7983 */ /* 0x001ea20000300a00 */
[----:B------:R0:W-:Y:S02]  /*aa690*/  STL.64 [R1+0x3210], R22 ;  /* 0x0032101601007387 */ /* 0x0001e40000100a00 */
[----:B------:R-:W-:Y:S02]  /*aa6a0*/  STL.64 [R1+0x3208], R20 ;  /* 0x0032081401007387 */ /* 0x000fe40000100a00 */
[----:B------:R-:W-:Y:S02]  /*aa6b0*/  IMAD.MOV.U32 R25, RZ, RZ, R11 ;  /* 0x000000ffff197224 */ /* 0x000fe400078e000b */
[----:B0-----:R-:W-:-:S02]  /*aa6c0*/  IMAD.MOV.U32 R22, RZ, RZ, R9 ;  /* 0x000000ffff167224 */ /* 0x001fc400078e0009 */
[----:B------:R-:W-:-:S05]  /*aa6d0*/  IMAD.MOV.U32 R23, RZ, RZ, R8 ;  /* 0x000000ffff177224 */ /* 0x000fca00078e0008 */
[----:B------:R-:W-:Y:S01]  /*aa6e0*/  STL.64 [R1+0x3228], R22 ;  /* 0x0032281601007387 */ /* 0x000fe20000100a00 */
[----:B------:R-:W-:Y:S02]  /*aa6f0*/  STL.64 [R1+0x8a0], R4 ;  /* 0x0008a00401007387 */ /* 0x000fe40000100a00 */
[----:B------:R-:W-:Y:S02]  /*aa700*/  STL.64 [R1+0x8a8], R6 ;  /* 0x0008a80601007387 */ /* 0x000fe40000100a00 */
[----:B------:R-:W3:Y:S01]  /*aa710*/  LDL.LU R8, [R1+0xbd0] ;  /* 0x000bd00001087983 */ /* 0x000ee20000300800 */
[----:B------:R-:W3:Y:S01]  /*aa720*/  LDL.LU R9, [R1+0xbd4] ;  /* 0x000bd40001097983 */ /* 0x000ee20000300800 */
[----:B------:R-:W4:Y:S02]  /*aa730*/  LDL.LU R10, [R1+0xbd8] ;  /* 0x000bd800010a7983 */ /* 0x000f240000300800 */
[----:B------:R-:W4:Y:S02]  /*aa740*/  LDL.LU R11, [R1+0xbdc] ;  /* 0x000bdc00010b7983 */ /* 0x000f240000300800 */
[----:B------:R-:W-:Y:S01]  /*aa750*/  IMAD.MOV.U32 R24, RZ, RZ, R14 ;  /* 0x000000ffff187224 */ /* 0x000fe200078e000e */
[----:B----4-:R0:W-:Y:S01]  /*aa760*/  STL.64 [R1+0x32a8], R10 ;  /* 0x0032a80a01007387 */ /* 0x0101e20000100a00 */
[----:B---3--:R-:W-:Y:S02]  /*aa770*/  STL.64 [R1+0x32a0], R8 ;  /* 0x0032a00801007387 */ /* 0x008fe40000100a00 */
[----:B------:R-:W3:Y:S01]  /*aa780*/  LDL.64 R14, [R1+0x128] ;  /* 0x00012800010e7983 */ /* 0x000ee20000100a00 */
[----:B0-----:R-:W4:Y:S04]  /*aa790*/  LDL R10, [R1+0x138] ;  /* 0x00013800010a7983 */ /* 0x001f280000100800 */
[----:B------:R-:W4:Y:S04]  /*aa7a0*/  LDL R11, [R1+0x13c] ;  /* 0x00013c00010b7983 */ /* 0x000f280000100800 */
[----:B---3--:R0:W-:Y:S01]  /*aa7b0*/  STL.64 [R1+0x32b0], R14 ;  /* 0x0032b00e01007387 */ /* 0x0081e20000100a00 */
[----:B------:R-:W4:Y:S02]  /*aa7c0*/  LDL.LU R12, [R1+0xbe0] ;  /* 0x000be000010c7983 */ /* 0x000f240000300800 */
[----:B------:R-:W4:Y:S01]  /*aa7d0*/  LDL.LU R13, [R1+0xbe4] ;  /* 0x000be400010d7983 */ /* 0x000f220000300800 */
[----:B0-----:R-:W4:Y:S01]  /*aa7e0*/  LDL.LU R14, [R1+0xbe8] ;  /* 0x000be800010e7983 */ /* 0x001f220000300800 */
[----:B------:R-:W4:Y:S02]  /*aa7f0*/  LDL.LU R15, [R1+0xbec] ;  /* 0x000bec00010f7983 */ /* 0x000f240000300800 */
[----:B--2---:R0:W-:Y:S02]  /*aa800*/  STL.64 [R1+0x3238], R26 ;  /* 0x0032381a01007387 */ /* 0x0041e40000100a00 */
[----:B------:R-:W-:Y:S01]  /*aa810*/  STL.64 [R1+0x3230], R24 ;  /* 0x0032301801007387 */ /* 0x000fe20000100a00 */
[----:B0-----:R-:W2:Y:S01]  /*aa820*/  LDL R26, [R1+0x1e8] ;  /* 0x0001e800011a7983 */ /* 0x001ea20000100800 */
[----:B------:R-:W-:-:S05]  /*aa830*/  IMAD.MOV.U32 R27, RZ, RZ, R29 ;  /* 0x000000ffff1b7224 */ /* 0x000fca00078e001d */
[----:B--2---:R-:W-:Y:S01]  /*aa840*/  STL.64 [R1+0x3260], R26 ;  /* 0x0032601a01007387 */ /* 0x004fe20000100a00 */
[----:B------:R-:W2:Y:S02]  /*aa850*/  LDL.LU R20, [R1+0x680] ;  /* 0x0006800001147983 */ /* 0x000ea40000300800 */
[----:B------:R-:W2:Y:S02]  /*aa860*/  LDL.LU R21, [R1+0x684] ;  /* 0x0006840001157983 */ /* 0x000ea40000300800 */
[----:B------:R-:W3:Y:S01]  /*aa870*/  LDL.LU R22, [R1+0x688] ;  /* 0x0006880001167983 */ /* 0x000ee20000300800 */
[----:B------:R-:W3:Y:S01]  /*aa880*/  LDL.LU R23, [R1+0x68c] ;  /* 0x00068c0001177983 */ /* 0x000ee20000300800 */
[----:B------:R-:W2:Y:S02]  /*aa890*/  LDL.LU R4, [R1+0xbb0] ;  /* 0x000bb00001047983 */ /* 0x000ea40000300800 */
[----:B------:R-:W2:Y:S02]  /*aa8a0*/  LDL.LU R5, [R1+0xbb4] ;  /* 0x000bb40001057983 */ /* 0x000ea40000300800 */
[----:B------:R-:W2:Y:S01]  /*aa8b0*/  LDL.LU R6, [R1+0xbb8] ;  /* 0x000bb80001067983 */ /* 0x000ea20000300800 */
[----:B------:R-:W2:Y:S01]  /*aa8c0*/  LDL.LU R7, [R1+0xbbc] ;  /* 0x000bbc0001077983 */ /* 0x000ea20000300800 */
[C---:B----4-:R-:W-:Y:S03]  /*aa8d0*/  HMMA.16816.F32.BF16 R8, R16.reuse, R10, R12 ;  /* 0x0000000a1008723c */ /* 0x050fe6000004180c */
        /* <DEDUP_REMOVED lines=16> */
[----:B------:R-:W2:Y:S01]  /*aa9e0*/  LDL.LU.64 R14, [R1+0x32b0] ;  /* 0x0032b000010e7983 */ /* 0x000ea20000300a00 */
        /* <DEDUP_REMOVED lines=44> */
[----:B------:R-:W3:Y:S02]  /*aacb0*/  LDL.LU.64 R4, [R1+0x3268] ;  /* 0x0032680001047983 */ /* 0x000ee40000300a00 */
[----:B------:R-:W-:Y:S01]  /*aacc0*/  STL.64 [R1+0x3140], R10 ;  /* 0x0031400a01007387 */ /* 0x000fe20000100a00 */
[----:B----4-:R-:W-:Y:S01]  /*aacd0*/  HMMA.16816.F32.BF16 R16, R16, R6, R24 ;  /* 0x000000061010723c */ /* 0x010fe20000041818 */
[----:B------:R-:W4:Y:S11]  /*aace0*/  LDL.LU.64 R26, [R1+0x3260] ;  /* 0x00326000011a7983 */ /* 0x000f360000300a00 */
[----:B------:R-:W-:Y:S11]  /*aacf0*/  @!UPT UIADD3 URZ, URZ, URZ, URZ ;  /* 0x0000003f3f3ff290 */ /* 0x000ff6000fffe03f */
[----:B------:R-:W-:Y:S01]  /*aad00*/  STL.64 [R1+0x830], R16 ;  /* 0x0008301001007387 */ /* 0x000fe20000100a00 */
[----:B------:R0:W-:Y:S03]  /*aad10*/  STL.64 [R1+0x838], R18 ;  /* 0x0008381201007387 */ /* 0x0001e60000100a00 */
[----:B0-----:R-:W4:Y:S01]  /*aad20*/  LDL.LU.64 R18, [R1+0x3258] ;  /* 0x0032580001127983 */ /* 0x001f220000300a00 */
[----:B------:R-:W4:Y:S02]  /*aad30*/  LDL.LU.64 R16, [R1+0x3250] ;  /* 0x0032500001107983 */ /* 0x000f240000300a00 */
[----:B------:R-:W-:Y:S01]  /*aad40*/  STL.64 [R1+0x3138], R6 ;  /* 0x0031380601007387 */ /* 0x000fe20000100a00 */
        /* <DEDUP_REMOVED lines=8> */
[C---:B----4-:R-:W-:Y:S11]  /*aadd0*/  HMMA.16816.F32.BF16 R20, R16.reuse, R26, R20 ;  /* 0x0000001a1014723c */ /* 0x050ff60000041814 */
        /* <DEDUP_REMOVED lines=20> */
[----:B------:R-:W2:Y:S02]  /*aaf20*/  LDL.LU.64 R12, [R1+0x31f8] ;  /* 0x0031f800010c7983 */ /* 0x000ea40000300a00 */
[----:B---3--:R-:W-:Y:S02]  /*aaf30*/  IMAD.MOV.U32 R6, RZ, RZ, R5 ;  /* 0x000000ffff067224 */ /* 0x008fe400078e0005 */
[----:B------:R-:W-:Y:S01]  /*aaf40*/  IMAD.MOV.U32 R7, RZ, RZ, R4 ;  /* 0x000000ffff077224 */ /* 0x000fe200078e0004 */
[----:B------:R-:W-:Y:S06]  /*aaf50*/  STL.64 [R1+0x31e8], R22 ;  /* 0x0031e81601007387 */ /* 0x000fec0000100a00 */
[----:B--2---:R-:W-:Y:S01]  /*aaf60*/  HMMA.16816.F32.BF16 R4, R16, R6, R12 ;  /* 0x000000061004723c */ /* 0x004fe2000004180c */
[----:B------:R-:W2:Y:S11]  /*aaf70*/  LDL.LU.64 R12, [R1+0x31f0] ;  /* 0x0031f000010c7983 */ /* 0x000eb60000300a00 */
[----:B------:R-:W-:Y:S11]  /*aaf80*/  @!UPT UIADD3 URZ, URZ, URZ, URZ ;  /* 0x0000003f3f3ff290 */ /* 0x000ff6000fffe03f */
        /* <DEDUP_REMOVED lines=10> */
[----:B------:R0:W-:Y:S01]  /*ab030*/  STL.64 [R1+0x3168], R6 ;  /* 0x0031680601007387 */ /* 0x0001e20000100a00 */
[----:B------:R-:W2:Y:S02]  /*ab040*/  LDL.LU R8, [R1+0x5c0] ;  /* 0x0005c00001087983 */ /* 0x000ea40000300800 */
[----:B------:R-:W2:Y:S02]  /*ab050*/  LDL.LU R9, [R1+0x5c4] ;  /* 0x0005c40001097983 */ /* 0x000ea40000300800 */
[----:B------:R-:W3:Y:S01]  /*ab060*/  LDL.LU R10, [R1+0x5c8] ;  /* 0x0005c800010a7983 */ /* 0x000ee20000300800 */
[----:B------:R-:W3:Y:S04]  /*ab070*/  LDL.LU R11, [R1+0x5cc] ;  /* 0x0005cc00010b7983 */ /* 0x000ee80000300800 */
        /* <DEDUP_REMOVED lines=12> */
[----:B----4-:R-:W-:Y:S01]  /*ab140*/  IMAD.MOV.U32 R7, RZ, RZ, R21 ;  /* 0x000000ffff077224 */ /* 0x010fe200078e0015 */
[----:B---3--:R-:W-:Y:S01]  /*ab150*/  STL.64 [R1+0x3178], R10 ;  /* 0x0031780a01007387 */ /* 0x008fe20000100a00 */
[----:B--2---:R0:W-:Y:S03]  /*ab160*/  STL.64 [R1+0x3170], R8 ;  /* 0x0031700801007387 */ /* 0x0041e60000100a00 */
[----:B0-----:R-:W2:Y:S01]  /*ab170*/  LDL.LU R8, [R1+0x5e0] ;  /* 0x0005e00001087983 */ /* 0x001ea20000300800 */
[----:B------:R-:W2:Y:S02]  /*ab180*/  LDL.LU R9, [R1+0x5e4] ;  /* 0x0005e40001097983 */ /* 0x000ea40000300800 */
[----:B------:R-:W3:Y:S02]  /*ab190*/  LDL.LU R10, [R1+0x5e8] ;  /* 0x0005e800010a7983 */ /* 0x000ee40000300800 */
[----:B------:R-:W3:Y:S01]  /*ab1a0*/  LDL.LU R11, [R1+0x5ec] ;  /* 0x0005ec00010b7983 */ /* 0x000ee20000300800 */
[----:B------:R0:W-:Y:S02]  /*ab1b0*/  STL.64 [R1+0x31b0], R6 ;  /* 0x0031b00601007387 */ /* 0x0001e40000100a00 */
[----:B0-----:R-:W-:-:S02]  /*ab1c0*/  IMAD.MOV.U32 R6, RZ, RZ, R20 ;  /* 0x000000ffff067224 */ /* 0x001fc400078e0014 */
[----:B------:R-:W-:Y:S01]  /*ab1d0*/  IMAD.MOV.U32 R7, RZ, RZ, R13 ;  /* 0x000000ffff077224 */ /* 0x000fe200078e000d */
[----:B------:R-:W4:Y:S01]  /*ab1e0*/  LDL.LU R20, [R1+0x640] ;  /* 0x0006400001147983 */ /* 0x000f220000300800 */
[----:B------:R-:W4:Y:S02]  /*ab1f0*/  LDL.LU R21, [R1+0x644] ;  /* 0x0006440001157983 */ /* 0x000f240000300800 */
[----:B------:R-:W4:Y:S02]  /*ab200*/  LDL.LU R22, [R1+0x648] ;  /* 0x0006480001167983 */ /* 0x000f240000300800 */
[----:B------:R-:W4:Y:S01]  /*ab210*/  LDL.LU R23, [R1+0x64c] ;  /* 0x00064c0001177983 */ /* 0x000f220000300800 */
[----:B------:R-:W4:Y:S01]  /*ab220*/  LDL.64 R14, [R1+0x198] ;  /* 0x00019800010e7983 */ /* 0x000f220000100a00 */
        /* <DEDUP_REMOVED lines=30> */
[----:B------:R-:W3:Y:S04]  /*ab410*/  LDL.64 R26, [R1+0x1e8] ;  /* 0x0001e800011a7983 */ /* 0x000ee80000100a00 */
[----:B---3--:R-:W-:Y:S08]  /*ab420*/  STL.64 [R1+0x3130], R26 ;  /* 0x0031301a01007387 */ /* 0x008ff00000100a00 */
[----:B------:R-:W-:Y:S02]  /*ab430*/  STL.64 [R1+0xe20], R20 ;  /* 0x000e201401007387 */ /* 0x000fe40000100a00 */
[----:B------:R0:W-:Y:S02]  /*ab440*/  STL.64 [R1+0xe28], R22 ;  /* 0x000e281601007387 */ /* 0x0001e40000100a00 */
[----:B0-----:R-:W3:Y:S01]  /*ab450*/  LDL.LU.64 R22, [R1+0x31e8] ;  /* 0x0031e80001167983 */ /* 0x001ee20000300a00 */
[----:B------:R-:W-:-:S02]  /*ab460*/  IMAD.MOV.U32 R26, RZ, RZ, R12 ;  /* 0x000000ffff1a7224 */ /* 0x000fc400078e000c */
[----:B------:R-:W-:Y:S02]  /*ab470*/  IMAD.MOV.U32 R27, RZ, RZ, R3 ;  /* 0x000000ffff1b7224 */ /* 0x000fe400078e0003 */
[----:B------:R-:W-:Y:S02]  /*ab480*/  IMAD.MOV.U32 R21, RZ, RZ, R14 ;  /* 0x000000ffff157224 */ /* 0x000fe400078e000e */
[----:B------:R-:W-:Y:S02]  /*ab490*/  IMAD.MOV.U32 R12, RZ, RZ, R15 ;  /* 0x000000ffff0c7224 */ /* 0x000fe400078e000f */
[----:B------:R-:W4:Y:S01]  /*ab4a0*/  LDL.LU.64 R14, [R1+0x31e0] ;  /* 0x0031e000010e7983 */ /* 0x000f220000300a00 */
[----:B------:R-:W-:Y:S03]  /*ab4b0*/  HMMA.16816.F32.BF16 R24, R16, R26, R4 ;  /* 0x0000001a1018723c */ /* 0x000fe60000041804 */
[----:B---3--:R0:W-:Y:S01]  /*ab4c0*/  STL.64 [R1+0x3100], R22 ;  /* 0x0031001601007387 */ /* 0x0081e20000100a00 */
[----:B------:R-:W-:Y:S02]  /*ab4d0*/  STL [R1+0x30f8], R21 ;  /* 0x0030f81501007387 */ /* 0x000fe40000100800 */
[----:B------:R-:W3:Y:S02]  /*ab4e0*/  LDL.LU.64 R6, [R1+0x31d8] ;  /* 0x0031d80001067983 */ /* 0x000ee40000300a00 */
[----:B------:R-:W3:Y:S02]  /*ab4f0*/  LDL.LU.64 R4, [R1+0x31d0] ;  /* 0x0031d00001047983 */ /* 0x000ee40000300a00 */
[----:B0-----:R-:W-:-:S02]  /*ab500*/  IMAD.MOV.U32 R22, RZ, RZ, R2 ;  /* 0x000000ffff167224 */ /* 0x001fc400078e0002 */
[----:B------:R-:W-:-:S11]  /*ab510*/  IMAD.MOV.U32 R23, RZ, RZ, R0 ;  /* 0x000000ffff177224 */ /* 0x000fd600078e0000 */
[----:B------:R0:W-:Y:S01]  /*ab520*/  STL.64 [R1+0xe30], R24 ;  /* 0x000e301801007387 */ /* 0x0001e20000100a00 */
[----:B------:R1:W-:Y:S03]  /*ab530*/  STL.64 [R1+0xe38], R26 ;  /* 0x000e381a01007387 */ /* 0x0003e60000100a00 */
[----:B0-----:R-:W2:Y:S01]  /*ab540*/  LDL.LU R24, [R1+0x4b0] ;  /* 0x0004b00001187983 */ /* 0x001ea20000300800 */
[----:B------:R-:W2:Y:S02]  /*ab550*/  LDL.LU R25, [R1+0x4b4] ;  /* 0x0004b40001197983 */ /* 0x000ea40000300800 */
[----:B-1----:R-:W2:Y:S02]  /*ab560*/  LDL.LU R26, [R1+0x4b8] ;  /* 0x0004b800011a7983 */ /* 0x002ea40000300800 */
[----:B------:R-:W2:Y:S01]  /*ab570*/  LDL.LU R27, [R1+0x4bc] ;  /* 0x0004bc00011b7983 */ /* 0x000ea20000300800 */
[C---:B---3--:R-:W-:Y:S01]  /*ab580*/  HMMA.16816.F32.BF16 R20, R16.reuse, R22, R4 ;  /* 0x000000161014723c */ /* 0x048fe20000041804 */
        /* <DEDUP_REMOVED lines=44> */
[----:B------:R-:W4:Y:S01]  /*ab850*/  LDL.LU.64 R10, [R1+0x3160] ;  /* 0x00316000010a7983 */ /* 0x000f220000300a00 */
[----:B------:R-:W4:Y:S11]  /*ab860*/  LDL.LU.64 R8, [R1+0x3158] ;  /* 0x0031580001087983 */ /* 0x000f360000300a00 */
[----:B------:R-:W-:Y:S10]  /*ab870*/  @!UPT UIADD3 URZ, URZ, URZ, URZ ;  /* 0x0000003f3f3ff290 */ /* 0x000ff4000fffe03f */
[----:B------:R-:W-:Y:S01]  /*ab880*/  STL.64 [R1+0xee0], R4 ;  /* 0x000ee00401007387 */ /* 0x000fe20000100a00 */
[----:B------:R0:W-:Y:S03]  /*ab890*/  STL.64 [R1+0xee8], R6 ;  /* 0x000ee80601007387 */ /* 0x0001e60000100a00 */
[----:B0-----:R-:W3:Y:S01]  /*ab8a0*/  LDL.LU.64 R6, [R1+0x3150] ;  /* 0x0031500001067983 */ /* 0x001ee20000300a00 */
[----:B------:R-:W3:Y:S01]  /*ab8b0*/  LDL.LU.64 R4, [R1+0x3148] ;  /* 0x0031480001047983 */ /* 0x000ee20000300a00 */
[C---:B----4-:R-:W-:Y:S11]  /*ab8c0*/  HMMA.16816.F32.BF16 R8, R16.reuse, R14, R8 ;  /* 0x0000000e1008723c */ /* 0x050ff60000041808 */
[----:B------:R-:W-:Y:S11]  /*ab8d0*/  @!UPT UIADD3 URZ, URZ, URZ, URZ ;  /* 0x0000003f3f3ff290 */ /* 0x000ff6000fffe03f */
[----:B------:R-:W-:Y:S01]  /*ab8e0*/  @!UPT UIADD3 URZ, URZ, URZ, URZ ;  /* 0x0000003f3f3ff290 */ /* 0x000fe2000fffe03f */
        /* <DEDUP_REMOVED lines=9> */
[----:B------:R0:W-:Y:S03]  /*ab980*/  STL.64 [R1+0x3038], R10 ;  /* 0x0030380a01007387 */ /* 0x0001e60000100a00 */
[----:B0-----:R-:W4:Y:S04]  /*ab990*/  LDL.64 R10, [R1+0x1a8] ;  /* 0x0001a800010a7983 */ /* 0x001f280000100a00 */
[----:B----4-:R0:W-:Y:S01]  /*ab9a0*/  STL.64 [R1+0x30d8], R10 ;  /* 0x0030d80a01007387 */ /* 0x0101e20000100a00 */
[----:B------:R-:W4:Y:S02]  /*ab9b0*/  LDL.LU R8, [R1+0x470] ;  /* 0x0004700001087983 */ /* 0x000f240000300800 */
[----:B------:R-:W4:Y:S01]  /*ab9c0*/  LDL.LU R9, [R1+0x474] ;  /* 0x0004740001097983 */ /* 0x000f220000300800 */
[----:B0-----:R-:W2:Y:S01]  /*ab9d0*/  LDL.LU R10, [R1+0x478] ;  /* 0x00047800010a7983 */ /* 0x001ea20000300800 */
[----:B------:R-:W2:Y:S01]  /*ab9e0*/  LDL.LU R11, [R1+0x47c] ;  /* 0x00047c00010b7983 */ /* 0x000ea20000300800 */
[----:B---3--:R-:W-:Y:S02]  /*ab9f0*/  HMMA.16816.F32.BF16 R16, R16, R6, R24 ;  /* 0x000000061010723c */ /* 0x008fe40000041818 */
[----:B--2---:R0:W-:Y:S01]  /*aba00*/  STL.64 [R1+0x30e8], R10 ;  /* 0x0030e80a01007387 */ /* 0x0041e20000100a00 */
[----:B----4-:R-:W-:Y:S03]  /*aba10*/  STL.64 [R1+0x30e0], R8 ;  /* 0x0030e00801007387 */ /* 0x010fe60000100a00 */
[----:B0-----:R-:W2:Y:S01]  /*aba20*/  LDL.64 R10, [R1+0x1c8] ;  /* 0x0001c800010a7983 */ /* 0x001ea20000100a00 */
[----:B------:R-:W3:Y:S11]  /*aba30*/  LDL.LU.64 R26, [R1+0x3130] ;  /* 0x00313000011a7983 */ /* 0x000ef60000300a00 */
[----:B------:R-:W-:Y:S05]  /*aba40*/  @!UPT UIADD3 URZ, URZ, URZ, URZ ;  /* 0x0000003f3f3ff290 */ /* 0x000fea000fffe03f */
[----:B------:R-:W-:Y:S02]  /*aba50*/  STL.64 [R1+0xeb0], R16 ;  /* 0x000eb01001007387 */ /* 0x000fe40000100a00 */
[----:B------:R0:W-:Y:S02]  /*aba60*/  STL.64 [R1+0xeb8], R18 ;  /* 0x000eb81201007387 */ /* 0x0001e40000100a00 */
[----:B0-----:R-:W3:Y:S01]  /*aba70*/  LDL.LU.64 R18, [R1+0x3128] ;  /* 0x0031280001127983 */ /* 0x001ee20000300a00 */
[----:B------:R-:W3:Y:S02]  /*aba80*/  LDL.LU.64 R16, [R1+0x3120] ;  /* 0x0031200001107983 */ /* 0x000ee40000300a00 */
        /* <DEDUP_REMOVED lines=11> */
[----:B------:R0:W-:Y:S04]  /*abb40*/  STL [R1+0x30f0], R4 ;  /* 0x0030f00401007387 */ /* 0x0001e80000100800 */
[----:B0-----:R-:W2:Y:S01]  /*abb50*/  LDL.LU R4, [R1+0x480] ;  /* 0x0004800001047983 */ /* 0x001ea20000300800 */
[----:B------:R-:W2:Y:S02]  /*abb60*/  LDL.LU R5, [R1+0x484] ;  /* 0x0004840001057983 */ /* 0x000ea40000300800 */
[----:B------:R-:W2:Y:S02]  /*abb70*/  LDL.LU R6, [R1+0x488] ;  /* 0x0004880001067983 */ /* 0x000ea40000300800 */
[----:B------:R-:W2:Y:S01]  /*abb80*/  LDL.LU R7, [R1+0x48c] ;  /* 0x00048c0001077983 */ /* 0x000ea20000300800 */
[C---:B---3--:R-:W-:Y:S01]  /*abb90*/  HMMA.16816.F32.BF16 R20, R16.reuse, R26, R20 ;  /* 0x0000001a1014723c */ /* 0x048fe20000041814 */
[----:B------:R-:W-:Y:S11]  /*abba0*/  IMAD.MOV.U32 R13, RZ, RZ, R27 ;  /* 0x000000ffff0d7224 */ /* 0x000ff600078e001b */
[----:B------:R-:W-:Y:S11]  /*abbb0*/  @!UPT UIADD3 URZ, URZ, URZ, URZ ;  /* 0x0000003f3f3ff290 */ /* 0x000ff6000fffe03f */
[----:B------:R-:W-:Y:S01]  /*abbc0*/  STL.64 [R1+0x490], R20 ;  /* 0x0004901401007387 */ /* 0x000fe20000100a00 */
[----:B------:R0:W-:Y:S03]  /*abbd0*/  STL.64 [R1+0x498], R22 ;  /* 0x0004981601007387 */ /* 0x0001e60000100a00 */
[----:B0-----:R-:W3:Y:S01]  /*abbe0*/  LDL.LU.64 R22, [R1+0x3100] ;  /* 0x0031000001167983 */ /* 0x001ee20000300a00 */
[----:B------:R-:W4:Y:S02]  /*abbf0*/  LDL.LU R21, [R1+0x30f8] ;  /* 0x0030f80001157983 */ /* 0x000f240000300800 */
[----:B------:R-:W3:Y:S02]  /*abc00*/  LDL.LU R24, [R1+0x80] ;  /* 0x0000800001187983 */ /* 0x000ee40000300800 */
[----:B------:R-:W-:Y:S01]  /*abc10*/  IMAD.MOV.U32 R20, RZ, RZ, R26 ;  /* 0x000000ffff147224 */ /* 0x000fe200078e001a */
[----:B------:R-:W3:Y:S01]  /*abc20*/  LDL.LU R25, [R1+0x84] ;  /* 0x0000840001197983 */ /* 0x000ee20000300800 */
[----:B------:R-:W3:Y:S02]  /*abc30*/  LDL.LU R26, [R1+0x88] ;  /* 0x00008800011a7983 */ /* 0x000ee40000300800 */
[----:B------:R-:W3:Y:S01]  /*abc40*/  LDL.LU R27, [R1+0x8c] ;  /* 0x00008c00011b7983 */ /* 0x000ee20000300800 */
[C---:B--2---:R-:W-:Y:S01]  /*abc50*/  HMMA.16816.F32.BF16 R4, R16.reuse, R10, R4 ;  /* 0x0000000a1004723c */ /* 0x044fe20000041804 */
[----:B---3--:R4:W-:Y:S01]  /*abc60*/  STL.64 [R1+0x2ec0], R26 ;  /* 0x002ec01a01007387 */ /* 0x0089e20000100a00 */
[----:B------:R0:W-:Y:S11]  /*abc70*/  STL.64 [R1+0x2eb8], R24 ;  /* 0x002eb81801007387 */ /* 0x0001f60000100a00 */
[----:B------:R-:W-:Y:S10]  /*abc80*/  @!UPT UIADD3 URZ, URZ, URZ, URZ ;  /* 0x0000003f3f3ff290 */ /* 0x000ff4000fffe03f */
[----:B------:R-:W-:Y:S02]  /*abc90*/  STL.64 [R1+0x480], R4 ;  /* 0x0004800401007387 */ /* 0x000fe40000100a00 */
[----:B------:R1:W-:Y:S02]  /*abca0*/  STL.64 [R1+0x488], R6 ;  /* 0x0004880601007387 */ /* 0x0003e40000100a00 */
[----:B----4-:R-:W-:Y:S02]  /*abcb0*/  IMAD.MOV.U32 R26, RZ, RZ, R21 ;  /* 0x000000ffff1a7224 */ /* 0x010fe400078e0015 */
[----:B0-----:R-:W-:Y:S02]  /*abcc0*/  IMAD.MOV.U32 R24, RZ, RZ, R10 ;  /* 0x000000ffff187224 */ /* 0x001fe400078e000a */
[----:B------:R-:W-:Y:S01]  /*abcd0*/  IMAD.MOV.U32 R21, RZ, RZ, R11 ;  /* 0x000000ffff157224 */ /* 0x000fe200078e000b */
[----:B-1----:R-:W2:Y:S01]  /*abce0*/  LDL.LU R6, [R1+0x30f4] ;  /* 0x0030f40001067983 */ /* 0x002ea20000300800 */
[----:B------:R-:W3:Y:S02]  /*abcf0*/  LDL.LU R4, [R1+0x30f0] ;  /* 0x0030f00001047983 */ /* 0x000ee40000300800 */
        /* <DEDUP_REMOVED lines=9> */
[----:B------:R0:W-:Y:S02]  /*abd90*/  STL.64 [R1+0x30c0], R20 ;  /* 0x0030c01401007387 */ /* 0x0001e40000100a00 */
[----:B0-----:R-:W4:Y:S01]  /*abda0*/  LDL.LU R20, [R1+0x460] ;  /* 0x0004600001147983 */ /* 0x001f220000300800 */
[----:B------:R-:W4:Y:S02]  /*abdb0*/  LDL.LU R21, [R1+0x464] ;  /* 0x0004640001157983 */ /* 0x000f240000300800 */
[----:B------:R-:W4:Y:S02]  /*abdc0*/  LDL.LU R22, [R1+0x468] ;  /* 0x0004680001167983 */ /* 0x000f240000300800 */
[----:B------:R-:W4:Y:S02]  /*abdd0*/  LDL.LU R23, [R1+0x46c] ;  /* 0x00046c0001177983 */ /* 0x000f240000300800 */
[----:B------:R-:W-:Y:S01]  /*abde0*/  IMAD.MOV.U32 R27, RZ, RZ, R12 ;  /* 0x000000ffff1b7224 */ /* 0x000fe200078e000c */
[----:B----4-:R-:W-:Y:S01]  /*abdf0*/  HMMA.16816.F32.BF16 R20, R16, R10, R20 ;  /* 0x0000000a1014723c */ /* 0x010fe20000041814 */
[----:B------:R-:W-:-:S02]  /*abe00*/  IMAD.MOV.U32 R5, RZ, RZ, R11 ;  /* 0x000000ffff057224 */ /* 0x000fc400078e000b */
[----:B------:R-:W-:Y:S11]  /*abe10*/  IMAD.MOV.U32 R12, RZ, RZ, R10 ;  /* 0x000000ffff0c7224 */ /* 0x000ff600078e000a */
[----:B------:R-:W-:Y:S09]  /*abe20*/  @!UPT UIADD3 URZ, URZ, URZ, URZ ;  /* 0x0000003f3f3ff290 */ /* 0x000ff2000fffe03f */
[----:B------:R-:W-:Y:S01]  /*abe30*/  STL.64 [R1+0x460], R20 ;  /* 0x0004601401007387 */ /* 0x000fe20000100a00 */
[----:B------:R-:W-:Y:S02]  /*abe40*/  STL.64 [R1+0x468], R22 ;  /* 0x0004681601007387 */ /* 0x000fe40000100a00 */
[----:B--2---:R-:W-:Y:S02]  /*abe50*/  STL [R1+0x3068], R6 ;  /* 0x0030680601007387 */ /* 0x004fe40000100800 */
[----:B---3--:R0:W-:Y:S01]  /*abe60*/  STL.64 [R1+0x3060], R4 ;  /* 0x0030600401007387 */ /* 0x0081e20000100a00 */
[----:B------:R-:W2:Y:S01]  /*abe70*/  LDL.LU R8, [R1+0x3e0] ;  /* 0x0003e00001087983 */ /* 0x000ea20000300800 */
[----:B------:R-:W2:Y:S02]  /*abe80*/  LDL.LU R9, [R1+0x3e4] ;  /* 0x0003e40001097983 */ /* 0x000ea40000300800 */
[----:B------:R-:W3:Y:S02]  /*abe90*/  LDL.LU R10, [R1+0x3e8] ;  /* 0x0003e800010a7983 */ /* 0x000ee40000300800 */
[----:B------:R-:W3:Y:S02]  /*abea0*/  LDL.LU R11, [R1+0x3ec] ;  /* 0x0003ec00010b7983 */ /* 0x000ee40000300800 */
[----:B---3--:R-:W-:Y:S01]  /*abeb0*/  STL.64 [R1+0x3048], R10 ;  /* 0x0030480a01007387 */ /* 0x008fe20000100a00 */
[----:B--2---:R-:W-:Y:S02]  /*abec0*/  STL.64 [R1+0x3040], R8 ;  /* 0x0030400801007387 */ /* 0x004fe40000100a00 */
[----:B0-----:R-:W2:Y:S02]  /*abed0*/  LDL.LU R4, [R1+0x400] ;  /* 0x0004000001047983 */ /* 0x001ea40000300800 */
[----:B------:R-:W2:Y:S01]  /*abee0*/  LDL.LU R5, [R1+0x404] ;  /* 0x0004040001057983 */ /* 0x000ea20000300800 */
[----:B------:R-:W3:Y:S01]  /*abef0*/  LDL.LU R6, [R1+0x408] ;  /* 0x0004080001067983 */ /* 0x000ee20000300800 */
[----:B------:R-:W3:Y:S02]  /*abf00*/  LDL.LU R7, [R1+0x40c] ;  /* 0x00040c0001077983 */ /* 0x000ee40000300800 */
        /* <DEDUP_REMOVED lines=8> */
[----:B------:R-:W2:Y:S02]  /*abf90*/  LDL.LU R22, [R1+0x458] ;  /* 0x0004580001167983 */ /* 0x000ea40000300800 */
[----:B------:R-:W2:Y:S01]  /*abfa0*/  LDL.LU R23, [R1+0x45c] ;  /* 0x00045c0001177983 */ /* 0x000ea20000300800 */
[----:B---3--:R0:W-:Y:S01]  /*abfb0*/  STL.64 [R1+0x3078], R6 ;  /* 0x0030780601007387 */ /* 0x0081e20000100a00 */
[----:B------:R-:W-:Y:S03]  /*abfc0*/  STL.64 [R1+0x3070], R4 ;  /* 0x0030700401007387 */ /* 0x000fe60000100a00 */
[----:B0-----:R-:W3:Y:S01]  /*abfd0*/  LDL.64 R6, [R1+0x158] ;  /* 0x0001580001067983 */ /* 0x001ee20000100a00 */
[----:B------:R-:W-:-:S02]  /*abfe0*/  IMAD.MOV.U32 R10, RZ, RZ, R3 ;  /* 0x000000ffff0a7224 */ /* 0x000fc400078e0003 */
[----:B------:R-:W-:Y:S01]  /*abff0*/  IMAD.MOV.U32 R11, RZ, RZ, R2 ;  /* 0x000000ffff0b7224 */ /* 0x000fe200078e0002 */
[----:B---3--:R0:W-:Y:S04]  /*ac000*/  STL.64 [R1+0x3088], R6 ;  /* 0x0030880601007387 */ /* 0x0081e80000100a00 */
[----:B0-----:R-:W3:Y:S04]  /*ac010*/  LDL.64 R6, [R1+0x168] ;  /* 0x0001680001067983 */ /* 0x001ee80000100a00 */
[----:B---3--:R-:W-:Y:S01]  /*ac020*/  STL.64 [R1+0x30a0], R6 ;  /* 0x0030a00601007387 */ /* 0x008fe20000100a00 */
[----:B------:R0:W-:Y:S03]  /*ac030*/  STL.64 [R1+0x3058], R10 ;  /* 0x0030580a01007387 */ /* 0x0001e60000100a00 */
[----:B0-----:R-:W3:Y:S04]  /*ac040*/  LDL.64 R10, [R1+0x148] ;  /* 0x00014800010a7983 */ /* 0x001ee80000100a00 */
[----:B---3--:R0:W-:Y:S01]  /*ac050*/  STL.64 [R1+0x3080], R10 ;  /* 0x0030800a01007387 */ /* 0x0081e20000100a00 */
[----:B------:R-:W3:Y:S02]  /*ac060*/  LDL.LU R8, [R1+0x410] ;  /* 0x0004100001087983 */ /* 0x000ee40000300800 */
[----:B------:R-:W3:Y:S01]  /*ac070*/  LDL.LU R9, [R1+0x414] ;  /* 0x0004140001097983 */ /* 0x000ee20000300800 */
[----:B0-----:R-:W4:Y:S01]  /*ac080*/  LDL.LU R10, [R1+0x418] ;  /* 0x00041800010a7983 */ /* 0x001f220000300800 */
[----:B------:R-:W4:Y:S02]  /*ac090*/  LDL.LU R11, [R1+0x41c] ;  /* 0x00041c00010b7983 */ /* 0x000f240000300800 */
[----:B------:R-:W2:Y:S02]  /*ac0a0*/  LDL.64 R6, [R1+0x178] ;  /* 0x0001780001067983 */ /* 0x000ea40000100a00 */
[----:B--2---:R0:W-:Y:S04]  /*ac0b0*/  STL.64 [R1+0x30b8], R6 ;  /* 0x0030b80601007387 */ /* 0x0041e80000100a00 */
[----:B0-----:R-:W2:Y:S01]  /*ac0c0*/  LDL.64 R6, [R1+0x188] ;  /* 0x0001880001067983 */ /* 0x001ea20000100a00 */
[----:B----4-:R-:W-:Y:S02]  /*ac0d0*/  STL.64 [R1+0x3098], R10 ;  /* 0x0030980a01007387 */ /* 0x010fe40000100a00 */
[----:B---3--:R0:W-:Y:S02]  /*ac0e0*/  STL.64 [R1+0x3090], R8 ;  /* 0x0030900801007387 */ /* 0x0081e40000100a00 */
        /* <DEDUP_REMOVED lines=19> */
[----:B------:R-:W-:Y:S02]  /*ac220*/  STL.64 [R1+0x450], R20 ;  /* 0x0004501401007387 */ /* 0x000fe40000100a00 */
[----:B------:R0:W-:Y:S02]  /*ac230*/  STL.64 [R1+0x458], R22 ;  /* 0x0004581601007387 */ /* 0x0001e40000100a00 */
[----:B0-----:R-:W2:Y:S01]  /*ac240*/  LDL.LU.64 R22, [R1+0x30d0] ;  /* 0x0030d00001167983 */ /* 0x001ea20000300a00 */
[----:B------:R-:W2:Y:S02]  /*ac250*/  LDL.LU.64 R20, [R1+0x30c8] ;  /* 0x0030c80001147983 */ /* 0x000ea40000300a00 */
        /* <DEDUP_REMOVED lines=9> */
[----:B------:R-:W3:Y:S03]  /*ac2f0*/  LDL.LU.64 R6, [R1+0x30b8] ;  /* 0x0030b80001067983 */ /* 0x000ee60000300a00 */
[----:B------:R-:W-:Y:S01]  /*ac300*/  STL.64 [R1+0x3010], R22 ;  /* 0x0030101601007387 */ /* 0x000fe20000100a00 */
[----:B--2---:R0:W-:Y:S04]  /*ac310*/  STL.64 [R1+0x3008], R20 ;  /* 0x0030081401007387 */ /* 0x0041e80000100a00 */
[----:B0-----:R-:W2:Y:S01]  /*ac320*/  LDL.LU R20, [R1+0x3c0] ;  /* 0x0003c00001147983 */ /* 0x001ea20000300800 */
[----:B------:R-:W2:Y:S02]  /*ac330*/  LDL.LU R21, [R1+0x3c4] ;  /* 0x0003c40001157983 */ /* 0x000ea40000300800 */
[----:B------:R-:W2:Y:S02]  /*ac340*/  LDL.LU R22, [R1+0x3c8] ;  /* 0x0003c80001167983 */ /* 0x000ea40000300800 */
[----:B------:R-:W2:Y:S01]  /*ac350*/  LDL.LU R23, [R1+0x3cc] ;  /* 0x0003cc0001177983 */ /* 0x000ea20000300800 */
[----:B---3--:R-:W-:Y:S01]  /*ac360*/  HMMA.16816.F32.BF16 R8, R16, R6, R8 ;  /* 0x000000061008723c */ /* 0x008fe20000041808 */
        /* <DEDUP_REMOVED lines=34> */
[----:B------:R-:W-:Y:S01]  /*ac590*/  STL.64 [R1+0x400], R4 ;  /* 0x0004000401007387 */ /* 0x000fe20000100a00 */
[----:B------:R0:W-:Y:S03]  /*ac5a0*/  STL.64 [R1+0x408], R6 ;  /* 0x0004080601007387 */ /* 0x0001e60000100a00 */
[----:B0-----:R-:W3:Y:S01]  /*ac5b0*/  LDL.LU R6, [R1+0x3068] ;  /* 0x0030680001067983 */ /* 0x001ee20000300800 */
[----:B------:R-:W2:Y:S02]  /*ac5c0*/  LDL.LU.64 R4, [R1+0x3060] ;  /* 0x0030600001047983 */ /* 0x000ea40000300a00 */
[----:B------:R-:W-:Y:S02]  /*ac5d0*/  IMAD.MOV.U32 R7, RZ, RZ, R10 ;  /* 0x000000ffff077224 */ /* 0x000fe400078e000a */
[----:B------:R-:W4:Y:S02]  /*ac5e0*/  LDL.LU.64 R10, [R1+0x3058] ;  /* 0x00305800010a7983 */ /* 0x000f240000300a00 */
        /* <DEDUP_REMOVED lines=25> */
[----:B0-----:R-:W-:Y:S02]  /*ac780*/  IMAD.MOV.U32 R14, RZ, RZ, R9 ;  /* 0x000000ffff0e7224 */ /* 0x001fe400078e0009 */
[----:B------:R-:W-:Y:S01]  /*ac790*/  IMAD.MOV.U32 R15, RZ, RZ, R8 ;  /* 0x000000ffff0f7224 */ /* 0x000fe200078e0008 */
[----:B----4-:R-:W-:Y:S11]  /*ac7a0*/  HMMA.16816.F32.BF16 R20, R16, R10, R20 ;  /* 0x0000000a1014723c */ /* 0x010ff60000041814 */
[----:B------:R-:W-:Y:S11]  /*ac7b0*/  @!UPT UIADD3 URZ, URZ, URZ, URZ ;  /* 0x0000003f3f3ff290 */ /* 0x000ff6000fffe03f */
[----:B------:R-:W-:Y:S01]  /*ac7c0*/  @!UPT UIADD3 URZ, URZ, URZ, URZ ;  /* 0x0000003f3f3ff290 */ /* 0x000fe2000fffe03f */
[----:B------:R-:W-:Y:S01]  /*ac7d0*/  STL.64 [R1+0x3c0], R20 ;  /* 0x0003c01401007387 */ /* 0x000fe20000100a00 */
[----:B------:R0:W-:Y:S03]  /*ac7e0*/  STL.64 [R1+0x3c8], R22 ;  /* 0x0003c81601007387 */ /* 0x0001e60000100a00 */
[----:B0-----:R-:W2:Y:S01]  /*ac7f0*/  LDL.LU.64 R22, [R1+0x3010] ;  /* 0x0030100001167983 */ /* 0x001ea20000300a00 */
[----:B------:R-:W4:Y:S02]  /*ac800*/  LDL.LU.64 R20, [R1+0x3008] ;  /* 0x0030080001147983 */ /* 0x000f240000300a00 */
[----:B------:R-:W-:Y:S02]  /*ac810*/  STL.64 [R1+0x2ef0], R14 ;  /* 0x002ef00e01007387 */ /* 0x000fe40000100a00 */
[----:B------:R0:W-:Y:S01]  /*ac820*/  STL.64 [R1+0x2ed0], R10 ;  /* 0x002ed00a01007387 */ /* 0x0001e20000100a00 */
[----:B------:R-:W2:Y:S01]  /*ac830*/  LDL.LU R8, [R1+0x240] ;  /* 0x0002400001087983 */ /* 0x000ea20000300800 */
[----:B------:R-:W2:Y:S03]  /*ac840*/  LDL.LU R9, [R1+0x244] ;  /* 0x0002440001097983 */ /* 0x000ea60000300800 */
[----:B0-----:R-:W2:Y:S01]  /*ac850*/  LDL.LU R10, [R1+0x248] ;  /* 0x00024800010a7983 */ /* 0x001ea20000300800 */
[----:B------:R-:W2:Y:S02]  /*ac860*/  LDL.LU R11, [R1+0x24c] ;  /* 0x00024c00010b7983 */ /* 0x000ea40000300800 */
[----:B------:R-:W2:Y:S02]  /*ac870*/  LDL.LU.64 R14, [R1+0x138] ;  /* 0x00013800010e7983 */ /* 0x000ea40000300a00 */
        /* <DEDUP_REMOVED lines=32> */
[----:B------:R-:W-:-:S02]  /*aca80*/  IMAD.MOV.U32 R14, RZ, RZ, R26 ;  /* 0x000000ffff0e7224 */ /* 0x000fc400078e001a */
[----:B------:R-:W-:Y:S02]  /*aca90*/  IMAD.MOV.U32 R15, RZ, RZ, R25 ;  /* 0x000000ffff0f7224 */ /* 0x000fe400078e0019 */
[----:B---3--:R-:W-:Y:S02]  /*acaa0*/  IMAD.MOV.U32 R11, RZ, RZ, R29 ;  /* 0x000000ffff0b7224 */ /* 0x008fe400078e001d */
[----:B------:R-:W3:Y:S01]  /*acab0*/  LDL.LU R29, [R1+0x2fec] ;  /* 0x002fec00011d7983 */ /* 0x000ee20000300800 */
[----:B------:R-:W-:Y:S03]  /*acac0*/  STL.64 [R1+0x2f68], R14 ;  /* 0x002f680e01007387 */ /* 0x000fe60000100a00 */
[----:B--2---:R-:W-:Y:S01]  /*acad0*/  STL.64 [R1+0x2f30], R10 ;  /* 0x002f300a01007387 */ /* 0x004fe20000100a00 */
[----:B------:R0:W-:Y:S03]  /*acae0*/  STL.64 [R1+0x2f28], R8 ;  /* 0x002f280801007387 */ /* 0x0001e60000100a00 */
[----:B0-----:R-:W2:Y:S01]  /*acaf0*/  LDL.LU R8, [R1+0x280] ;  /* 0x0002800001087983 */ /* 0x001ea20000300800 */
[----:B------:R-:W2:Y:S02]  /*acb00*/  LDL.LU R9, [R1+0x284] ;  /* 0x0002840001097983 */ /* 0x000ea40000300800 */
[----:B------:R-:W2:Y:S02]  /*acb10*/  LDL.LU R10, [R1+0x288] ;  /* 0x00028800010a7983 */ /* 0x000ea40000300800 */
[----:B------:R-:W2:Y:S02]  /*acb20*/  LDL.LU R11, [R1+0x28c] ;  /* 0x00028c00010b7983 */ /* 0x000ea40000300800 */
[----:B------:R-:W-:-:S02]  /*acb30*/  IMAD.MOV.U32 R14, RZ, RZ, R23 ;  /* 0x000000ffff0e7224 */ /* 0x000fc400078e0017 */
[----:B------:R-:W-:Y:S02]  /*acb40*/  IMAD.MOV.U32 R15, RZ, RZ, R22 ;  /* 0x000000ffff0f7224 */ /* 0x000fe400078e0016 */
[----:B------:R-:W-:Y:S02]  /*acb50*/  IMAD.MOV.U32 R22, RZ, RZ, R24 ;  /* 0x000000ffff167224 */ /* 0x000fe400078e0018 */
[----:B----4-:R-:W-:-:S05]  /*acb60*/  IMAD.MOV.U32 R23, RZ, RZ, R21 ;  /* 0x000000ffff177224 */ /* 0x010fca00078e0015 */
[----:B------:R0:W-:Y:S01]  /*acb70*/  STL.64 [R1+0x2fa0], R22 ;  /* 0x002fa01601007387 */ /* 0x0001e20000100a00 */
[----:B------:R-:W-:Y:S02]  /*acb80*/  STL.64 [R1+0x2f88], R14 ;  /* 0x002f880e01007387 */ /* 0x000fe40000100a00 */
[----:B0-----:R-:W-:Y:S02]  /*acb90*/  IMAD.MOV.U32 R22, RZ, RZ, R20 ;  /* 0x000000ffff167224 */ /* 0x001fe400078e0014 */
[----:B------:R-:W-:Y:S02]  /*acba0*/  IMAD.MOV.U32 R23, RZ, RZ, R13 ;  /* 0x000000ffff177224 */ /* 0x000fe400078e000d */
[----:B------:R-:W-:Y:S02]  /*acbb0*/  IMAD.MOV.U32 R26, RZ, RZ, R12 ;  /* 0x000000ffff1a7224 */ /* 0x000fe400078e000c */
[----:B------:R-:W-:Y:S01]  /*acbc0*/  IMAD.MOV.U32 R27, RZ, RZ, R5 ;  /* 0x000000ffff1b7224 */ /* 0x000fe200078e0005 */
[----:B--2---:R-:W-:Y:S01]  /*acbd0*/  STL.64 [R1+0x2f48], R10 ;  /* 0x002f480a01007387 */ /* 0x004fe20000100a00 */
[----:B------:R0:W-:Y:S03]  /*acbe0*/  STL.64 [R1+0x2f40], R8 ;  /* 0x002f400801007387 */ /* 0x0001e60000100a00 */
[----:B0-----:R-:W2:Y:S01]  /*acbf0*/  LDL.LU R8, [R1+0x290] ;  /* 0x0002900001087983 */ /* 0x001ea20000300800 */
[----:B------:R-:W2:Y:S02]  /*acc00*/  LDL.LU R9, [R1+0x294] ;  /* 0x0002940001097983 */ /* 0x000ea40000300800 */
[----:B------:R-:W4:Y:S02]  /*acc10*/  LDL.LU R10, [R1+0x298] ;  /* 0x00029800010a7983 */ /* 0x000f240000300800 */
[----:B---3--:R-:W-:-:S02]  /*acc20*/  IMAD.MOV.U32 R11, RZ, RZ, R29 ;  /* 0x000000ffff0b7224 */ /* 0x008fc400078e001d */
[----:B------:R-:W3:Y:S01]  /*acc30*/  LDL.LU R29, [R1+0x2fe8] ;  /* 0x002fe800011d7983 */ /* 0x000ee20000300800 */
[----:B------:R0:W-:Y:S02]  /*acc40*/  STL.64 [R1+0x2fb8], R22 ;  /* 0x002fb81601007387 */ /* 0x0001e40000100a00 */
[----:B0-----:R-:W-:Y:S02]  /*acc50*/  IMAD.MOV.U32 R22, RZ, RZ, R4 ;  /* 0x000000ffff167224 */ /* 0x001fe400078e0004 */
[----:B------:R-:W-:-:S05]  /*acc60*/  IMAD.MOV.U32 R23, RZ, RZ, R0 ;  /* 0x000000ffff177224 */ /* 0x000fca00078e0000 */
[----:B------:R0:W-:Y:S01]  /*acc70*/  STL.64 [R1+0x2fe0], R22 ;  /* 0x002fe01601007387 */ /* 0x0001e20000100a00 */
[----:B------:R-:W2:Y:S02]  /*acc80*/  LDL.LU R20, [R1+0x320] ;  /* 0x0003200001147983 */ /* 0x000ea40000300800 */
[----:B------:R-:W2:Y:S01]  /*acc90*/  LDL.LU R21, [R1+0x324] ;  /* 0x0003240001157983 */ /* 0x000ea20000300800 */
[----:B0-----:R-:W2:Y:S01]  /*acca0*/  LDL.LU R22, [R1+0x328] ;  /* 0x0003280001167983 */ /* 0x001ea20000300800 */
[----:B------:R-:W2:Y:S02]  /*accb0*/  LDL.LU R23, [R1+0x32c] ;  /* 0x00032c0001177983 */ /* 0x000ea40000300800 */
        /* <DEDUP_REMOVED lines=11> */
[----:B---3--:R-:W-:Y:S01]  /*acd70*/  IMAD.MOV.U32 R15, RZ, RZ, R29 ;  /* 0x000000ffff0f7224 */ /* 0x008fe200078e001d */
        /* <DEDUP_REMOVED lines=9> */
[----:B------:R-:W2:Y:S01]  /*ace10*/  LDL.LU R29, [R1+0x1a30] ;  /* 0x001a3000011d7983 */ /* 0x000ea20000300800 */
[----:B----4-:R-:W-:Y:S01]  /*ace20*/  STL.64 [R1+0x2f60], R10 ;  /* 0x002f600a01007387 */ /* 0x010fe20000100a00 */
[----:B------:R0:W-:Y:S03]  /*ace30*/  STL.64 [R1+0x2f58], R8 ;  /* 0x002f580801007387 */ /* 0x0001e60000100a00 */
[----:B0-----:R-:W4:Y:S01]  /*ace40*/  LDL.LU R8, [R1+0x2a0] ;  /* 0x0002a00001087983 */ /* 0x001f220000300800 */
[----:B------:R-:W4:Y:S02]  /*ace50*/  LDL.LU R9, [R1+0x2a4] ;  /* 0x0002a40001097983 */ /* 0x000f240000300800 */
[----:B------:R-:W2:Y:S02]  /*ace60*/  LDL.LU R10, [R1+0x2a8] ;  /* 0x0002a800010a7983 */ /* 0x000ea40000300800 */
[----:B------:R-:W2:Y:S01]  /*ace70*/  LDL.LU R11, [R1+0x2ac] ;  /* 0x0002ac00010b7983 */ /* 0x000ea20000300800 */
[----:B------:R-:W-:Y:S01]  /*ace80*/  HMMA.16816.F32.BF16 R16, R16, R6, R20 ;  /* 0x000000061010723c */ /* 0x000fe20000041814 */
[----:B--2---:R-:W-:Y:S01]  /*ace90*/  STL.64 [R1+0x2f78], R10 ;  /* 0x002f780a01007387 */ /* 0x004fe20000100a00 */
[----:B----4-:R0:W-:Y:S03]  /*acea0*/  STL.64 [R1+0x2f70], R8 ;  /* 0x002f700801007387 */ /* 0x0101e60000100a00 */
[----:B0-----:R-:W2:Y:S01]  /*aceb0*/  LDL.LU R8, [R1+0x2b0] ;  /* 0x0002b00001087983 */ /* 0x001ea20000300800 */
[----:B------:R-:W2:Y:S02]  /*acec0*/  LDL.LU R9, [R1+0x2b4] ;  /* 0x0002b40001097983 */ /* 0x000ea40000300800 */
[----:B------:R-:W2:Y:S02]  /*aced0*/  LDL.LU R10, [R1+0x2b8] ;  /* 0x0002b800010a7983 */ /* 0x000ea40000300800 */
[----:B------:R-:W2:Y:S01]  /*acee0*/  LDL.LU R11, [R1+0x2bc] ;  /* 0x0002bc00010b7983 */ /* 0x000ea20000300800 */
[----:B------:R-:W4:Y:S11]  /*acef0*/  LDL.LU.64 R22, [R1+0x2fe0] ;  /* 0x002fe00001167983 */ /* 0x000f360000300a00 */
[----:B------:R-:W-:Y:S01]  /*acf00*/  @!UPT UIADD3 URZ, URZ, URZ, URZ ;  /* 0x0000003f3f3ff290 */ /* 0x000fe2000fffe03f */
        /* <DEDUP_REMOVED lines=33> */
[----:B------:R1:W-:Y:S03]  /*ad120*/  STL.64 [R1+0x1288], R6 ;  /* 0x0012880601007387 */ /* 0x0003e60000100a00 */
[----:B0-----:R-:W2:Y:S01]  /*ad130*/  LDL.LU R4, [R1+0x230] ;  /* 0x0002300001047983 */ /* 0x001ea20000300800 */
[----:B------:R-:W2:Y:S02]  /*ad140*/  LDL.LU R5, [R1+0x234] ;  /* 0x0002340001057983 */ /* 0x000ea40000300800 */
[----:B-1----:R-:W2:Y:S02]  /*ad150*/  LDL.LU R6, [R1+0x238] ;  /* 0x0002380001067983 */ /* 0x002ea40000300800 */
[----:B------:R-:W2:Y:S01]  /*ad160*/  LDL.LU R7, [R1+0x23c] ;  /* 0x00023c0001077983 */ /* 0x000ea20000300800 */
[----:B------:R0:W-:Y:S04]  /*ad170*/  STL.64 [R1+0x2e98], R22 ;  /* 0x002e981601007387 */ /* 0x0001e80000100a00 */
[----:B0-----:R-:W4:Y:S01]  /*ad180*/  LDL.LU.64 R22, [R1+0x1d8] ;  /* 0x0001d80001167983 */ /* 0x001f220000300a00 */
[C---:B---3--:R-:W-:Y:S03]  /*ad190*/  HMMA.16816.F32.BF16 R24, R16.reuse, R26, R12 ;  /* 0x0000001a1018723c */ /* 0x048fe6000004180c */
[----:B----4-:R0:W-:Y:S01]  /*ad1a0*/  STL.64 [R1+0x2eb0], R22 ;  /* 0x002eb01601007387 */ /* 0x0101e20000100a00 */
[----:B------:R-:W3:Y:S02]  /*ad1b0*/  LDL.LU R20, [R1+0x2c0] ;  /* 0x0002c00001147983 */ /* 0x000ee40000300800 */
[----:B------:R-:W3:Y:S01]  /*ad1c0*/  LDL.LU R21, [R1+0x2c4] ;  /* 0x0002c40001157983 */ /* 0x000ee20000300800 */
[----:B0-----:R-:W3:Y:S01]  /*ad1d0*/  LDL.LU R22, [R1+0x2c8] ;  /* 0x0002c80001167983 */ /* 0x001ee20000300800 */
[----:B------:R-:W3:Y:S02]  /*ad1e0*/  LDL.LU R23, [R1+0x2cc] ;  /* 0x0002cc0001177983 */ /* 0x000ee40000300800 */
[----:B------:R-:W4:Y:S11]  /*ad1f0*/  LDL.LU.64 R14, [R1+0x2f88] ;  /* 0x002f8800010e7983 */ /* 0x000f360000300a00 */
[----:B------:R-:W-:Y:S02]  /*ad200*/  @!UPT UIADD3 URZ, URZ, URZ, URZ ;  /* 0x0000003f3f3ff290 */ /* 0x000fe4000fffe03f */
[----:B------:R-:W-:Y:S01]  /*ad210*/  STL.64 [R1+0xf10], R24 ;  /* 0x000f101801007387 */ /* 0x000fe20000100a00 */
[----:B------:R0:W-:Y:S04]  /*ad220*/  STL.64 [R1+0xf18], R26 ;  /* 0x000f181a01007387 */ /* 0x0001e80000100a00 */
[----:B0-----:R-:W3:Y:S01]  /*ad230*/  LDL.LU.64 R26, [R1+0x2f80] ;  /* 0x002f8000011a7983 */ /* 0x001ee20000300a00 */
[----:B------:R-:W2:Y:S01]  /*ad240*/  LDL.LU R24, [R1+0x220] ;  /* 0x0002200001187983 */ /* 0x000ea20000300800 */
[C---:B----4-:R-:W-:Y:S08]  /*ad250*/  HMMA.16816.F32.BF16 R12, R16.reuse, R14, R8 ;  /* 0x0000000e100c723c */ /* 0x050ff00000041808 */
[C---:B---3--:R-:W-:Y:S11]  /*ad260*/  HMMA.16816.F32.BF16 R20, R16.reuse, R26, R20 ;  /* 0x0000001a1014723c */ /* 0x048ff60000041814 */
[----:B------:R-:W-:Y:S11]  /*ad270*/  @!UPT UIADD3 URZ, URZ, URZ, URZ ;  /* 0x0000003f3f3ff290 */ /* 0x000ff6000fffe03f */
[----:B------:R-:W-:Y:S01]  /*ad280*/  @!UPT UIADD3 URZ, URZ, URZ, URZ ;  /* 0x0000003f3f3ff290 */ /* 0x000fe2000fffe03f */
[----:B------:R-:W-:Y:S01]  /*ad290*/  STL.64 [R1+0xf40], R20 ;  /* 0x000f401401007387 */ /* 0x000fe20000100a00 */
[----:B------:R0:W-:Y:S02]  /*ad2a0*/  STL.64 [R1+0xf48], R22 ;  /* 0x000f481601007387 */ /* 0x0001e40000100a00 */
[----:B------:R-:W3:Y:S02]  /*ad2b0*/  LDL.LU R25, [R1+0x224] ;  /* 0x0002240001197983 */ /* 0x000ee40000300800 */
[----:B------:R-:W3:Y:S01]  /*ad2c0*/  LDL.LU R26, [R1+0x228] ;  /* 0x00022800011a7983 */ /* 0x000ee20000300800 */
[----:B0-----:R-:W4:Y:S01]  /*ad2d0*/  LDL.LU.64 R22, [R1+0x1e8] ;  /* 0x0001e80001167983 */ /* 0x001f220000300a00 */
        /* <DEDUP_REMOVED lines=56> */
[----:B------:R0:W-:Y:S02]  /*ad660*/  STL [R1+0x2dd4], R14 ;  /* 0x002dd40e01007387 */ /* 0x0001e40000100800 */
[----:B------:R1:W-:Y:S02]  /*ad670*/  STL [R1+0x2db4], R15 ;  /* 0x002db40f01007387 */ /* 0x0003e40000100800 */
[----:B------:R-:W3:Y:S01]  /*ad680*/  LDL.LU R12, [R1+0x1f0] ;  /* 0x0001f000010c7983 */ /* 0x000ee20000300800 */
[----:B------:R-:W3:Y:S04]  /*ad690*/  LDL.LU R13, [R1+0x1f4] ;  /* 0x0001f400010d7983 */ /* 0x000ee80000300800 */
[----:B0-----:R-:W3:Y:S01]  /*ad6a0*/  LDL.LU R14, [R1+0x1f8] ;  /* 0x0001f800010e7983 */ /* 0x001ee20000300800 */
[----:B-1----:R-:W3:Y:S01]  /*ad6b0*/  LDL.LU R15, [R1+0x1fc] ;  /* 0x0001fc00010f7983 */ /* 0x002ee20000300800 */
[C---:B--2---:R-:W-:Y:S02]  /*ad6c0*/  HMMA.16816.F32.BF16 R4, R16.reuse, R10, R4 ;  /* 0x0000000a1004723c */ /* 0x044fe40000041804 */
[----:B---3--:R-:W-:Y:S01]  /*ad6d0*/  STL.64 [R1+0x2ea8], R14 ;  /* 0x002ea80e01007387 */ /* 0x008fe20000100a00 */
        /* <DEDUP_REMOVED lines=14> */
[----:B---3--:R-:W-:Y:S02]  /*ad7c0*/  HMMA.16816.F32.BF16 R16, R16, R6, R24 ;  /* 0x000000061010723c */ /* 0x008fe40000041818 */
[----:B------:R-:W4:Y:S01]  /*ad7d0*/  LDL.LU.64 R26, [R1+0x2ec0] ;  /* 0x002ec000011a7983 */ /* 0x000f220000300a00 */
[----:B------:R-:W4:Y:S11]  /*ad7e0*/  LDL.LU.64 R24, [R1+0x2eb8] ;  /* 0x002eb80001187983 */ /* 0x000f360000300a00 */
[----:B------:R-:W-:Y:S09]  /*ad7f0*/  @!UPT UIADD3 URZ, URZ, URZ, URZ ;  /* 0x0000003f3f3ff290 */ /* 0x000ff2000fffe03f */
[----:B------:R0:W-:Y:S01]  /*ad800*/  STL.64 [R1+0x1190], R16 ;  /* 0x0011901001007387 */ /* 0x0001e20000100a00 */
[----:B------:R1:W-:Y:S03]  /*ad810*/  STL.64 [R1+0x1198], R18 ;  /* 0x0011981201007387 */ /* 0x0003e60000100a00 */
[----:B0-----:R-:W3:Y:S01]  /*ad820*/  LDL.LU R16, [R1+0xb0] ;  /* 0x0000b00001107983 */ /* 0x001ee20000300800 */
[----:B------:R-:W3:Y:S02]  /*ad830*/  LDL.LU R17, [R1+0xb4] ;  /* 0x0000b40001117983 */ /* 0x000ee40000300800 */
[----:B-1----:R-:W3:Y:S02]  /*ad840*/  LDL.LU R18, [R1+0xb8] ;  /* 0x0000b80001127983 */ /* 0x002ee40000300800 */
        /* <DEDUP_REMOVED lines=18> */
[----:B------:R0:W-:Y:S01]  /*ad970*/  STL.64 [R1+0x2dc8], R10 ;  /* 0x002dc80a01007387 */ /* 0x0001e20000100a00 */
[----:B------:R-:W-:Y:S04]  /*ad980*/  STL.64 [R1+0x2dc0], R8 ;  /* 0x002dc00801007387 */ /* 0x000fe80000100a00 */
[----:B0-----:R-:W2:Y:S02]  /*ad990*/  LDL.LU.64 R10, [R1+0x1c8] ;  /* 0x0001c800010a7983 */ /* 0x001ea40000300a00 */
[----:B--2---:R-:W-:Y:S11]  /*ad9a0*/  HMMA.16816.F32.BF16 R12, R24, R10, R12 ;  /* 0x0000000a180c723c */ /* 0x004ff6000004180c */
[----:B------:R-:W-:Y:S11]  /*ad9b0*/  @!UPT UIADD3 URZ, URZ, URZ, URZ ;  /* 0x0000003f3f3ff290 */ /* 0x000ff6000fffe03f */
[----:B------:R-:W-:Y:S01]  /*ad9c0*/  @!UPT UIADD3 URZ, URZ, URZ, URZ ;  /* 0x0000003f3f3ff290 */ /* 0x000fe2000fffe03f */
[----:B------:R0:W-:Y:S01]  /*ad9d0*/  STL.64 [R1+0x270], R12 ;  /* 0x0002700c01007387 */ /* 0x0001e20000100a00 */
[----:B------:R-:W-:Y:S02]  /*ad9e0*/  STL.64 [R1+0x278], R14 ;  /* 0x0002780e01007387 */ /* 0x000fe40000100a00 */
[----:B0-----:R-:W-:Y:S02]  /*ad9f0*/  IMAD.MOV.U32 R12, RZ, RZ, R11 ;  /* 0x000000ffff0c7224 */ /* 0x001fe400078e000b */
[----:B------:R-:W-:-:S03]  /*ada00*/  IMAD.MOV.U32 R13, RZ, RZ, R10 ;  /* 0x000000ffff0d7224 */ /* 0x000fc600078e000a */
[----:B------:R-:W-:Y:S02]  /*ada10*/  STL [R1+0x2ddc], R12 ;  /* 0x002ddc0c01007387 */ /* 0x000fe40000100800 */
[----:B------:R-:W-:Y:S02]  /*ada20*/  STL [R1+0x2dd8], R13 ;  /* 0x002dd80d01007387 */ /* 0x000fe40000100800 */
[----:B------:R-:W2:Y:S01]  /*ada30*/  LDL.LU.64 R4, [R1+0x1a28] ;  /* 0x001a280001047983 */ /* 0x000ea20000300a00 */
[----:B---3--:R-:W-:Y:S01]  /*ada40*/  HMMA.16816.F32.BF16 R8, R24, R22, R16 ;  /* 0x000000161808723c */ /* 0x008fe20000041810 */
[----:B------:R-:W-:Y:S04]  /*ada50*/  STL.64 [R1+0x2d78], R6 ;  /* 0x002d780601007387 */ /* 0x000fe80000100a00 */
[----:B--2---:R0:W-:Y:S11]  /*ada60*/  STL.64 [R1+0x2d70], R4 ;  /* 0x002d700401007387 */ /* 0x0041f60000100a00 */
[----:B------:R-:W-:Y:S07]  /*ada70*/  @!UPT UIADD3 URZ, URZ, URZ, URZ ;  /* 0x0000003f3f3ff290 */ /* 0x000fee000fffe03f */
[----:B------:R-:W-:Y:S02]  /*ada80*/  STL.64 [R1+0x260], R8 ;  /* 0x0002600801007387 */ /* 0x000fe40000100a00 */
[----:B------:R-:W-:Y:S02]  /*ada90*/  STL.64 [R1+0x268], R10 ;  /* 0x0002680a01007387 */ /* 0x000fe40000100a00 */
[----:B0-----:R-:W-:Y:S02]  /*adaa0*/  IMAD.MOV.U32 R4, RZ, RZ, R23 ;  /* 0x000000ffff047224 */ /* 0x001fe400078e0017 */
[----:B------:R-:W-:-:S03]  /*adab0*/  IMAD.MOV.U32 R5, RZ, RZ, R22 ;  /* 0x000000ffff057224 */ /* 0x000fc600078e0016 */
[----:B------:R-:W-:Y:S02]  /*adac0*/  STL [R1+0x2de4], R4 ;  /* 0x002de40401007387 */ /* 0x000fe40000100800 */
[----:B------:R-:W-:Y:S02]  /*adad0*/  STL [R1+0x2de0], R5 ;  /* 0x002de00501007387 */ /* 0x000fe40000100800 */
[----:B------:R-:W2:Y:S02]  /*adae0*/  LDL.LU R20, [R1+0x4d0] ;  /* 0x0004d00001147983 */ /* 0x000ea40000300800 */
[----:B------:R-:W2:Y:S01]  /*adaf0*/  LDL.LU R21, [R1+0x4d4] ;  /* 0x0004d40001157983 */ /* 0x000ea20000300800 */
[----:B------:R-:W3:Y:S01]  /*adb00*/  LDL.LU R22, [R1+0x4d8] ;  /* 0x0004d80001167983 */ /* 0x000ee20000300800 */
[----:B------:R-:W3:Y:S03]  /*adb10*/  LDL.LU R23, [R1+0x4dc] ;  /* 0x0004dc0001177983 */ /* 0x000ee60000300800 */
[----:B---3--:R0:W-:Y:S01]  /*adb20*/  STL.64 [R1+0x2c20], R22 ;  /* 0x002c201601007387 */ /* 0x0081e20000100a00 */
[----:B--2---:R-:W-:Y:S03]  /*adb30*/  STL.64 [R1+0x2c18], R20 ;  /* 0x002c181401007387 */ /* 0x004fe60000100a00 */
[----:B0-----:R-:W2:Y:S01]  /*adb40*/  LDL.LU R22, [R1+0x128] ;  /* 0x0001280001167983 */ /* 0x001ea20000300800 */
[----:B------:R-:W2:Y:S02]  /*adb50*/  LDL.LU R23, [R1+0x12c] ;  /* 0x00012c0001177983 */ /* 0x000ea40000300800 */
[----:B------:R-:W-:-:S02]  /*adb60*/  IMAD.MOV.U32 R17, RZ, RZ, R3 ;  /* 0x000000ffff117224 */ /* 0x000fc400078e0003 */
[----:B------:R-:W-:Y:S01]  /*adb70*/  IMAD.MOV.U32 R18, RZ, RZ, R28 ;  /* 0x000000ffff127224 */ /* 0x000fe200078e001c */
[----:B--2---:R-:W-:Y:S01]  /*adb80*/  STL.64 [R1+0x2e48], R22 ;  /* 0x002e481601007387 */ /* 0x004fe20000100a00 */
[----:B------:R-:W2:Y:S02]  /*adb90*/  LDL.LU R16, [R1+0x4c0] ;  /* 0x0004c00001107983 */ /* 0x000ea40000300800 */
[----:B------:R-:W3:Y:S02]  /*adba0*/  LDL.LU R3, [R1+0x2e90] ;  /* 0x002e900001037983 */ /* 0x000ee40000300800 */
[----:B------:R-:W4:Y:S01]  /*adbb0*/  LDL.LU R28, [R1+0x2e8c] ;  /* 0x002e8c00011c7983 */ /* 0x000f220000300800 */
[----:B------:R-:W2:Y:S04]  /*adbc0*/  LDL.LU R19, [R1+0x4cc] ;  /* 0x0004cc0001137983 */ /* 0x000ea80000300800 */
[----:B--2---:R3:W-:Y:S01]  /*adbd0*/  STL.64 [R1+0x2c30], R18 ;  /* 0x002c301201007387 */ /* 0x0047e20000100a00 */
[----:B------:R0:W-:Y:S02]  /*adbe0*/  STL.64 [R1+0x2c28], R16 ;  /* 0x002c281001007387 */ /* 0x0001e40000100a00 */
[----:B---3--:R-:W-:Y:S01]  /*adbf0*/  IMAD.MOV.U32 R18, RZ, RZ, R3 ;  /* 0x000000ffff127224 */ /* 0x008fe200078e0003 */
[----:B0-----:R-:W2:Y:S01]  /*adc00*/  LDL.LU R16, [R1+0x4e0] ;  /* 0x0004e00001107983 */ /* 0x001ea20000300800 */
[----:B------:R-:W2:Y:S02]  /*adc10*/  LDL.LU R17, [R1+0x4e4] ;  /* 0x0004e40001117983 */ /* 0x000ea40000300800 */
[----:B------:R-:W3:Y:S02]  /*adc20*/  LDL.LU R3, [R1+0x2e88] ;  /* 0x002e880001037983 */ /* 0x000ee40000300800 */
[----:B------:R-:W2:Y:S01]  /*adc30*/  LDL.LU R8, [R1+0x350] ;  /* 0x0003500001087983 */ /* 0x000ea20000300800 */
[----:B------:R-:W2:Y:S01]  /*adc40*/  LDL.LU R9, [R1+0x354] ;  /* 0x0003540001097983 */ /* 0x000ea20000300800 */
[----:B------:R-:W2:Y:S02]  /*adc50*/  LDL.LU R10, [R1+0x358] ;  /* 0x00035800010a7983 */ /* 0x000ea40000300800 */
[----:B------:R-:W2:Y:S02]  /*adc60*/  LDL.LU R11, [R1+0x35c] ;  /* 0x00035c00010b7983 */ /* 0x000ea40000300800 */
[----:B--2---:R-:W-:Y:S01]  /*adc70*/  STL.64 [R1+0x2df0], R10 ;  /* 0x002df00a01007387 */ /* 0x004fe20000100a00 */
[----:B------:R0:W-:Y:S03]  /*adc80*/  STL.64 [R1+0x2de8], R8 ;  /* 0x002de80801007387 */ /* 0x0001e60000100a00 */
[----:B0-----:R-:W2:Y:S01]  /*adc90*/  LDL.LU R8, [R1+0x360] ;  /* 0x0003600001087983 */ /* 0x001ea20000300800 */
[----:B---3--:R-:W-:-:S02]  /*adca0*/  IMAD.MOV.U32 R9, RZ, RZ, R3 ;  /* 0x000000ffff097224 */ /* 0x008fc400078e0003 */
[----:B------:R-:W3:Y:S02]  /*adcb0*/  LDL.LU R3, [R1+0x2e84] ;  /* 0x002e840001037983 */ /* 0x000ee40000300800 */
[----:B------:R-:W2:Y:S01]  /*adcc0*/  LDL.LU R10, [R1+0x368] ;  /* 0x00036800010a7983 */ /* 0x000ea20000300800 */
[----:B------:R-:W2:Y:S01]  /*adcd0*/  LDL.LU R11, [R1+0x36c] ;  /* 0x00036c00010b7983 */ /* 0x000ea20000300800 */
[----:B------:R-:W2:Y:S02]  /*adce0*/  LDL.LU R20, [R1+0x3a0] ;  /* 0x0003a00001147983 */ /* 0x000ea40000300800 */
[----:B------:R-:W2:Y:S02]  /*adcf0*/  LDL.LU R21, [R1+0x3a4] ;  /* 0x0003a40001157983 */ /* 0x000ea40000300800 */
[----:B------:R-:W2:Y:S02]  /*add00*/  LDL.LU R22, [R1+0x3a8] ;  /* 0x0003a80001167983 */ /* 0x000ea40000300800 */
[----:B---3--:R-:W-:-:S02]  /*add10*/  IMAD.MOV.U32 R23, RZ, RZ, R3 ;  /* 0x000000ffff177224 */ /* 0x008fc400078e0003 */
[----:B------:R-:W3:Y:S01]  /*add20*/  LDL.LU R3, [R1+0x2e80] ;  /* 0x002e800001037983 */ /* 0x000ee20000300800 */
[----:B------:R-:W3:Y:S02]  /*add30*/  LDL.LU R4, [R1+0x20] ;  /* 0x0000200001047983 */ /* 0x000ee40000300800 */
[----:B------:R-:W3:Y:S02]  /*add40*/  LDL.LU R5, [R1+0x24] ;  /* 0x0000240001057983 */ /* 0x000ee40000300800 */
[----:B------:R-:W3:Y:S01]  /*add50*/  LDL.LU R6, [R1+0x28] ;  /* 0x0000280001067983 */ /* 0x000ee20000300800 */
[----:B------:R-:W3:Y:S01]  /*add60*/  LDL.LU R7, [R1+0x2c] ;  /* 0x00002c0001077983 */ /* 0x000ee20000300800 */
[----:B--2---:R-:W-:Y:S02]  /*add70*/  STL.64 [R1+0x2e58], R22 ;  /* 0x002e581601007387 */ /* 0x004fe40000100a00 */
[----:B------:R0:W-:Y:S02]  /*add80*/  STL.64 [R1+0x2e50], R20 ;  /* 0x002e501401007387 */ /* 0x0001e40000100a00 */
[----:B0-----:R-:W2:Y:S01]  /*add90*/  LDL.LU R20, [R1+0x3b0] ;  /* 0x0003b00001147983 */ /* 0x001ea20000300800 */
[----:B------:R-:W2:Y:S02]  /*adda0*/  LDL.LU R21, [R1+0x3b4] ;  /* 0x0003b40001157983 */ /* 0x000ea40000300800 */
[----:B------:R-:W2:Y:S02]  /*addb0*/  LDL.LU R22, [R1+0x3b8] ;  /* 0x0003b80001167983 */ /* 0x000ea40000300800 */
[----:B------:R-:W2:Y:S02]  /*addc0*/  LDL.LU R23, [R1+0x3bc] ;  /* 0x0003bc0001177983 */ /* 0x000ea40000300800 */
[----:B--2---:R0:W-:Y:S01]  /*addd0*/  STL.64 [R1+0x2e68], R22 ;  /* 0x002e681601007387 */ /* 0x0041e20000100a00 */
[----:B------:R-:W-:Y:S03]  /*adde0*/  STL.64 [R1+0x2e60], R20 ;  /* 0x002e601401007387 */ /* 0x000fe60000100a00 */
[----:B0-----:R-:W2:Y:S04]  /*addf0*/  LDL.LU.64 R22, [R1+0x198] ;  /* 0x0001980001167983 */ /* 0x001ea80000300a00 */
[----:B--2---:R0:W-:Y:S04]  /*ade00*/  STL.64 [R1+0x2e78], R22 ;  /* 0x002e781601007387 */ /* 0x0041e80000100a00 */
[----:B0-----:R-:W3:Y:S01]  /*ade10*/  LDL.LU.64 R22, [R1+0x1a8] ;  /* 0x0001a80001167983 */ /* 0x001ee20000300a00 */
[----:B------:R-:W2:Y:S03]  /*ade20*/  LDL.LU.64 R14, [R1+0x188] ;  /* 0x00018800010e7983 */ /* 0x000ea60000300a00 */
[----:B--2---:R0:W-:Y:S01]  /*ade30*/  STL.64 [R1+0x2e70], R14 ;  /* 0x002e700e01007387 */ /* 0x0041e20000100a00 */
[----:B------:R-:W2:Y:S02]  /*ade40*/  LDL.LU R12, [R1] ;  /* 0x00000000010c7983 */ /* 0x000ea40000300800 */
[----:B------:R-:W2:Y:S01]  /*ade50*/  LDL.LU R13, [R1+0x4] ;  /* 0x00000400010d7983 */ /* 0x000ea20000300800 */
[----:B0-----:R-:W2:Y:S01]  /*ade60*/  LDL.LU R14, [R1+0x8] ;  /* 0x00000800010e7983 */ /* 0x001ea20000300800 */
[----:B------:R0:W-:Y:S02]  /*ade70*/  STL.64 [R1+0x2e00], R10 ;  /* 0x002e000a01007387 */ /* 0x0001e40000100a00 */
[----:B------:R-:W-:Y:S01]  /*ade80*/  STL.64 [R1+0x2df8], R8 ;  /* 0x002df80801007387 */ /* 0x000fe20000100a00 */
[----:B0-----:R-:W2:Y:S04]  /*ade90*/  LDL.LU.64 R10, [R1+0x148] ;  /* 0x00014800010a7983 */ /* 0x001ea80000300a00 */
[----:B--2---:R0:W-:Y:S04]  /*adea0*/  STL.64 [R1+0x2e10], R10 ;  /* 0x002e100a01007387 */ /* 0x0041e80000100a00 */
[----:B0-----:R-:W2:Y:S01]  /*adeb0*/  LDL.LU.64 R10, [R1+0x158] ;  /* 0x00015800010a7983 */ /* 0x001ea20000300a00 */
[----:B---3--:R-:W-:Y:S01]  /*adec0*/  HMMA.16816.F32.BF16 R4, R24, R22, R4 ;  /* 0x000000161804723c */ /* 0x008fe20000041804 */
[----:B----4-:R-:W-:-:S02]  /*aded0*/  IMAD.MOV.U32 R19, RZ, RZ, R28 ;  /* 0x000000ffff137224 */ /* 0x010fc400078e001c */
[----:B--2---:R0:W-:Y:S04]  /*adee0*/  STL.64 [R1+0x2e28], R10 ;  /* 0x002e280a01007387 */ /* 0x0041e80000100a00 */
[----:B0-----:R-:W2:Y:S01]  /*adef0*/  LDL.LU.64 R10, [R1+0x168] ;  /* 0x00016800010a7983 */ /* 0x001ea20000300a00 */
[----:B------:R-:W-:-:S03]  /*adf00*/  IMAD.MOV.U32 R15, RZ, RZ, R3 ;  /* 0x000000ffff0f7224 */ /* 0x000fc600078e0003 */
[----:B--2---:R0:W-:Y:S04]  /*adf10*/  STL.64 [R1+0x2e40], R10 ;  /* 0x002e400a01007387 */ /* 0x0041e80000100a00 */
[----:B0-----:R-:W2:Y:S01]  /*adf20*/  LDL.LU.64 R10, [R1+0x178] ;  /* 0x00017800010a7983 */ /* 0x001ea20000300a00 */
[----:B------:R0:W-:Y:S02]  /*adf30*/  STL.64 [R1+0x2c40], R18 ;  /* 0x002c401201007387 */ /* 0x0001e40000100a00 */
[----:B------:R-:W-:Y:S02]  /*adf40*/  STL.64 [R1+0x2c38], R16 ;  /* 0x002c381001007387 */ /* 0x000fe40000100a00 */
[----:B0-----:R-:W-:Y:S02]  /*adf50*/  IMAD.MOV.U32 R18, RZ, RZ, R2 ;  /* 0x000000ffff127224 */ /* 0x001fe400078e0002 */
[----:B------:R-:W3:Y:S01]  /*adf60*/  LDL.LU.64 R2, [R1+0x1a20] ;  /* 0x001a200001027983 */ /* 0x000ee20000300a00 */
[----:B------:R-:W-:Y:S02]  /*adf70*/  STL.64 [R1+0x100], R4 ;  /* 0x0001000401007387 */ /* 0x000fe40000100a00 */
[----:B------:R0:W-:Y:S02]  /*adf80*/  STL.64 [R1+0x108], R6 ;  /* 0x0001080601007387 */ /* 0x0001e40000100a00 */
[----:B0-----:R-:W-:-:S02]  /*adf90*/  IMAD.MOV.U32 R7, RZ, RZ, R22 ;  /* 0x000000ffff077224 */ /* 0x001fc400078e0016 */
[----:B------:R-:W-:Y:S02]  /*adfa0*/  IMAD.MOV.U32 R6, RZ, RZ, R23 ;  /* 0x000000ffff067224 */ /* 0x000fe400078e0017 */
[----:B------:R-:W4:Y:S03]  /*adfb0*/  LDL.LU.64 R22, [R1+0x2e78] ;  /* 0x002e780001167983 */ /* 0x000f260000300a00 */
        /* <DEDUP_REMOVED lines=70> */
[----:B------:R-:W2:Y:S02]  /*ae420*/  LDL.LU.64 R8, [R1+0x2df8] ;  /* 0x002df80001087983 */ /* 0x000ea40000300a00 */
[----:B--2---:R-:W-:Y:S11]  /*ae430*/  HMMA.16816.F32.BF16 R8, R24, R18, R8 ;  /* 0x000000121808723c */ /* 0x004ff60000041808 */
        /* <DEDUP_REMOVED lines=14> */
[----:B------:R-:W2:Y:S01]  /*ae520*/  LDL.LU R12, [R1+0x2ddc] ;  /* 0x002ddc00010c7983 */ /* 0x000ea20000300800 */
[----:B------:R-:W2:Y:S03]  /*ae530*/  LDL.LU R13, [R1+0x2dd8] ;  /* 0x002dd800010d7983 */ /* 0x000ea60000300800 */
        /* <DEDUP_REMOVED lines=8> */
[----:B----4-:R-:W-:Y:S11]  /*ae5c0*/  HMMA.16816.F32.BF16 R8, R24, R22, R8 ;  /* 0x000000161808723c */ /* 0x010ff60000041808 */
[----:B------:R-:W-:Y:S11]  /*ae5d0*/  @!UPT UIADD3 URZ, URZ, URZ, URZ ;  /* 0x0000003f3f3ff290 */ /* 0x000ff6000fffe03f */
[----:B------:R-:W-:Y:S01]  /*ae5e0*/  @!UPT UIADD3 URZ, URZ, URZ, URZ ;  /* 0x0000003f3f3ff290 */ /* 0x000fe2000fffe03f */
[----:B------:R-:W-:Y:S01]  /*ae5f0*/  STL.64 [R1+0x1f0], R8 ;  /* 0x0001f00801007387 */ /* 0x000fe20000100a00 */
[----:B------:R0:W-:Y:S03]  /*ae600*/  STL.64 [R1+0x1f8], R10 ;  /* 0x0001f80a01007387 */ /* 0x0001e60000100a00 */
[----:B0-----:R-:W4:Y:S01]  /*ae610*/  LDL.LU.64 R10, [R1+0x2dc8] ;  /* 0x002dc800010a7983 */ /* 0x001f220000300a00 */
[----:B------:R-:W2:Y:S02]  /*ae620*/  LDL.LU.64 R8, [R1+0x2dc0] ;  /* 0x002dc00001087983 */ /* 0x000ea40000300a00 */
[----:B------:R-:W-:Y:S02]  /*ae630*/  STL.64 [R1+0x2cb0], R18 ;  /* 0x002cb01201007387 */ /* 0x000fe40000100a00 */
[----:B------:R0:W-:Y:S01]  /*ae640*/  STL.64 [R1+0x2c48], R22 ;  /* 0x002c481601007387 */ /* 0x0001e20000100a00 */
[----:B------:R-:W2:Y:S01]  /*ae650*/  LDL.LU R20, [R1+0x4f0] ;  /* 0x0004f00001147983 */ /* 0x000ea20000300800 */
[----:B------:R-:W2:Y:S03]  /*ae660*/  LDL.LU R21, [R1+0x4f4] ;  /* 0x0004f40001157983 */ /* 0x000ea60000300800 */
        /* <DEDUP_REMOVED lines=11> */
[----:B------:R-:W-:-:S02]  /*ae720*/  IMAD.MOV.U32 R18, RZ, RZ, R17 ;  /* 0x000000ffff127224 */ /* 0x000fc400078e0011 */
[----:B------:R-:W-:Y:S02]  /*ae730*/  IMAD.MOV.U32 R19, RZ, RZ, R16 ;  /* 0x000000ffff137224 */ /* 0x000fe400078e0010 */
[----:B------:R-:W-:Y:S02]  /*ae740*/  IMAD.MOV.U32 R22, RZ, RZ, R28 ;  /* 0x000000ffff167224 */ /* 0x000fe400078e001c */
[----:B---3--:R-:W-:Y:S01]  /*ae750*/  IMAD.MOV.U32 R23, RZ, RZ, R0 ;  /* 0x000000ffff177224 */ /* 0x008fe200078e0000 */
[----:B------:R-:W3:Y:S01]  /*ae760*/  LDL.LU R28, [R1+0x2db0] ;  /* 0x002db000011c7983 */ /* 0x000ee20000300800 */
[----:B------:R-:W3:Y:S02]  /*ae770*/  LDL.LU R0, [R1+0x2dac] ;  /* 0x002dac0001007983 */ /* 0x000ee40000300800 */
[----:B------:R-:W-:Y:S01]  /*ae780*/  STL.64 [R1+0x2ce0], R18 ;  /* 0x002ce01201007387 */ /* 0x000fe20000100a00 */
[----:B------:R-:W-:Y:S04]  /*ae790*/  STL.64 [R1+0x2c78], R22 ;  /* 0x002c781601007387 */ /* 0x000fe80000100a00 */
        /* <DEDUP_REMOVED lines=12> */
[----:B------:R-:W-:-:S02]  /*ae860*/  IMAD.MOV.U32 R18, RZ, RZ, R5 ;  /* 0x000000ffff127224 */ /* 0x000fc400078e0005 */
[----:B------:R-:W-:Y:S02]  /*ae870*/  IMAD.MOV.U32 R19, RZ, RZ, R4 ;  /* 0x000000ffff137224 */ /* 0x000fe400078e0004 */
[----:B---3--:R-:W-:Y:S02]  /*ae880*/  IMAD.MOV.U32 R22, RZ, RZ, R0 ;  /* 0x000000ffff167224 */ /* 0x008fe400078e0000 */
[----:B------:R-:W-:Y:S01]  /*ae890*/  IMAD.MOV.U32 R23, RZ, RZ, R28 ;  /* 0x000000ffff177224 */ /* 0x000fe200078e001c */
[----:B------:R-:W3:Y:S01]  /*ae8a0*/  LDL.LU R0, [R1+0x2da8] ;  /* 0x002da80001007983 */ /* 0x000ee20000300800 */
[----:B------:R-:W3:Y:S02]  /*ae8b0*/  LDL.LU R28, [R1+0x2da4] ;  /* 0x002da400011c7983 */ /* 0x000ee40000300800 */
[----:B------:R0:W-:Y:S02]  /*ae8c0*/  STL.64 [R1+0x2d10], R18 ;  /* 0x002d101201007387 */ /* 0x0001e40000100a00 */
[----:B0-----:R-:W-:-:S02]  /*ae8d0*/  IMAD.MOV.U32 R18, RZ, RZ, R13 ;  /* 0x000000ffff127224 */ /* 0x001fc400078e000d */
[----:B------:R-:W-:-:S05]  /*ae8e0*/  IMAD.MOV.U32 R19, RZ, RZ, R12 ;  /* 0x000000ffff137224 */ /* 0x000fca00078e000c */
[----:B------:R-:W-:Y:S01]  /*ae8f0*/  STL.64 [R1+0x2d28], R18 ;  /* 0x002d281201007387 */ /* 0x000fe20000100a00 */
[----:B------:R-:W-:Y:S03]  /*ae900*/  STL.64 [R1+0x2ca8], R22 ;  /* 0x002ca81601007387 */ /* 0x000fe60000100a00 */
[----:B--2---:R0:W-:Y:S04]  /*ae910*/  STL.64 [R1+0x2ca0], R20 ;  /* 0x002ca01401007387 */ /* 0x0041e80000100a00 */
[----:B0-----:R-:W2:Y:S01]  /*ae920*/  LDL.LU R20, [R1+0x530] ;  /* 0x0005300001147983 */ /* 0x001ea20000300800 */
[----:B------:R-:W2:Y:S02]  /*ae930*/  LDL.LU R21, [R1+0x534] ;  /* 0x0005340001157983 */ /* 0x000ea40000300800 */
[----:B------:R-:W2:Y:S02]  /*ae940*/  LDL.LU R22, [R1+0x538] ;  /* 0x0005380001167983 */ /* 0x000ea40000300800 */
[----:B------:R-:W2:Y:S02]  /*ae950*/  LDL.LU R23, [R1+0x53c] ;  /* 0x00053c0001177983 */ /* 0x000ea40000300800 */
[----:B----4-:R-:W-:-:S02]  /*ae960*/  IMAD.MOV.U32 R18, RZ, RZ, R11 ;  /* 0x000000ffff127224 */ /* 0x010fc400078e000b */
        /* <DEDUP_REMOVED lines=11> */
[----:B------:R-:W4:Y:S02]  /*aea20*/  LDL.LU R0, [R1+0x2d9c] ;  /* 0x002d9c0001007983 */ /* 0x000f240000300800 */
[----:B------:R-:W-:Y:S01]  /*aea30*/  STL.64 [R1+0x2d68], R18 ;  /* 0x002d681201007387 */ /* 0x000fe20000100a00 */
        /* <DEDUP_REMOVED lines=22> */
[----:B----4-:R-:W-:-:S02]  /*aeba0*/  IMAD.MOV.U32 R22, RZ, RZ, R0 ;  /* 0x000000ffff167224 */ /* 0x010fc400078e0000 */
[----:B---3--:R-:W-:Y:S01]  /*aebb0*/  IMAD.MOV.U32 R23, RZ, RZ, R28 ;  /* 0x000000ffff177224 */ /* 0x008fe200078e001c */
        /* <DEDUP_REMOVED lines=16> */
[----:B------:R-:W-:Y:S01]  /*aecc0*/  STL.64 [R1+0x2d38], R22 ;  /* 0x002d381601007387 */ /* 0x000fe20000100a00 */
[C---:B------:R-:W-:Y:S03]  /*aecd0*/  HMMA.16816.F32.BF16 R8, R24.reuse, R14, R8 ;  /* 0x0000000e1808723c */ /* 0x040fe60000041808 */
[----:B--2---:R0:W-:Y:S04]  /*aece0*/  STL.64 [R1+0x2d30], R20 ;  /* 0x002d301401007387 */ /* 0x0041e80000100a00 */
[----:B0-----:R-:W2:Y:S01]  /*aecf0*/  LDL.LU R20, [R1+0x590] ;  /* 0x0005900001147983 */ /* 0x001ea20000300800 */
[----:B------:R-:W2:Y:S02]  /*aed00*/  LDL.LU R21, [R1+0x594] ;  /* 0x0005940001157983 */ /* 0x000ea40000300800 */
[----:B------:R-:W2:Y:S02]  /*aed10*/  LDL.LU R22, [R1+0x598] ;  /* 0x0005980001167983 */ /* 0x000ea40000300800 */
[----:B------:R-:W2:Y:S02]  /*aed20*/  LDL.LU R23, [R1+0x59c] ;  /* 0x00059c0001177983 */ /* 0x000ea40000300800 */
[----:B--2---:R4:W-:Y:S01]  /*aed30*/  STL.64 [R1+0x2d50], R22 ;  /* 0x002d501601007387 */ /* 0x0049e20000100a00 */
[----:B------:R0:W-:Y:S02]  /*aed40*/  STL.64 [R1+0x2d48], R20 ;  /* 0x002d481401007387 */ /* 0x0001e40000100a00 */
[----:B----4-:R-:W-:Y:S01]  /*aed50*/  IMAD.MOV.U32 R22, RZ, RZ, R0 ;  /* 0x000000ffff167224 */ /* 0x010fe200078e0000 */
[----:B0-----:R-:W2:Y:S01]  /*aed60*/  LDL.LU R20, [R1+0x5a0] ;  /* 0x0005a00001147983 */ /* 0x001ea20000300800 */
[----:B------:R-:W2:Y:S02]  /*aed70*/  LDL.LU R21, [R1+0x5a4] ;  /* 0x0005a40001157983 */ /* 0x000ea40000300800 */
[----:B------:R-:W4:Y:S02]  /*aed80*/  LDL.LU R0, [R1+0x2d88] ;  /* 0x002d880001007983 */ /* 0x000f240000300800 */
[----:B------:R-:W-:Y:S01]  /*aed90*/  STL.64 [R1+0x110], R8 ;  /* 0x0001100801007387 */ /* 0x000fe20000100a00 */
[----:B------:R0:W-:Y:S04]  /*aeda0*/  STL.64 [R1+0x118], R10 ;  /* 0x0001180a01007387 */ /* 0x0001e80000100a00 */
[----:B0-----:R-:W2:Y:S02]  /*aedb0*/  LDL.LU.64 R10, [R1+0x2d80] ;  /* 0x002d8000010a7983 */ /* 0x001ea40000300a00 */
[C---:B--2---:R-:W-:Y:S11]  /*aedc0*/  HMMA.16816.F32.BF16 R4, R24.reuse, R10, R4 ;  /* 0x0000000a1804723c */ /* 0x044ff60000041804 */
[----:B------:R-:W-:Y:S11]  /*aedd0*/  @!UPT UIADD3 URZ, URZ, URZ, URZ ;  /* 0x0000003f3f3ff290 */ /* 0x000ff6000fffe03f */
[----:B------:R-:W-:Y:S01]  /*aede0*/  @!UPT UIADD3 URZ, URZ, URZ, URZ ;  /* 0x0000003f3f3ff290 */ /* 0x000fe2000fffe03f */
[----:B------:R-:W-:Y:S01]  /*aedf0*/  STL.64 [R1+0xf0], R4 ;  /* 0x0000f00401007387 */ /* 0x000fe20000100a00 */
[----:B------:R0:W-:Y:S03]  /*aee00*/  STL.64 [R1+0xf8], R6 ;  /* 0x0000f80601007387 */ /* 0x0001e60000100a00 */
[----:B0-----:R-:W2:Y:S01]  /*aee10*/  LDL.LU.64 R6, [R1+0x2d78] ;  /* 0x002d780001067983 */ /* 0x001ea20000300a00 */
[----:B------:R-:W3:Y:S01]  /*aee20*/  LDL.LU.64 R4, [R1+0x2d70] ;  /* 0x002d700001047983 */ /* 0x000ee20000300a00 */
[----:B--2---:R-:W-:Y:S02]  /*aee30*/  HMMA.16816.F32.BF16 R24, R24, R6, R16 ;  /* 0x000000061818723c */ /* 0x004fe40000041810 */
[----:B------:R-:W2:Y:S11]  /*aee40*/  LDL.LU.64 R18, [R1+0x2d68] ;  /* 0x002d680001127983 */ /* 0x000eb60000300a00 */
[----:B------:R-:W-:Y:S10]  /*aee50*/  @!UPT UIADD3 URZ, URZ, URZ, URZ ;  /* 0x0000003f3f3ff290 */ /* 0x000ff4000fffe03f */
[----:B------:R-:W-:Y:S01]  /*aee60*/  STL.64 [R1+0xd0], R24 ;  /* 0x0000d01801007387 */ /* 0x000fe20000100a00 */
[----:B------:R0:W-:Y:S03]  /*aee70*/  STL.64 [R1+0xd8], R26 ;  /* 0x0000d81a01007387 */ /* 0x0001e60000100a00 */
[----:B0-----:R-:W2:Y:S01]  /*aee80*/  LDL.LU.64 R26, [R1+0x2d60] ;  /* 0x002d6000011a7983 */ /* 0x001ea20000300a00 */
[----:B------:R-:W2:Y:S02]  /*aee90*/  LDL.LU.64 R24, [R1+0x2d58] ;  /* 0x002d580001187983 */ /* 0x000ea40000300a00 */
[----:B---3--:R-:W-:-:S07]  /*aeea0*/  IMAD.MOV.U32 R23, RZ, RZ, R28 ;  /* 0x000000ffff177224 */ /* 0x008fce00078e001c */
        /* <DEDUP_REMOVED lines=84> */
[----:B--2---:R-:W-:Y:S01]  /*af3f0*/  HMMA.16816.F32.BF16 R20, R24, R22, R16 ;  /* 0x000000161814723c */ /* 0x004fe20000041810 */
[----:B------:R-:W2:Y:S01]  /*af400*/  LDL.LU.64 R18, [R1+0x2c30] ;  /* 0x002c300001127983 */ /* 0x000ea20000300a00 */
[----:B------:R-:W2:Y:S11]  /*af410*/  LDL.LU.64 R16, [R1+0x2c28] ;  /* 0x002c280001107983 */ /* 0x000eb60000300a00 */
[----:B------:R-:W-:Y:S10]  /*af420*/  @!UPT UIADD3 URZ, URZ, URZ, URZ ;  /* 0x0000003f3f3ff290 */ /* 0x000ff4000fffe03f */
[----:B------:R-:W-:Y:S01]  /*af430*/  STL.64 [R1+0x1090], R20 ;  /* 0x0010901401007387 */ /* 0x000fe20000100a00 */
[----:B------:R0:W-:Y:S03]  /*af440*/  STL.64 [R1+0x1098], R22 ;  /* 0x0010981601007387 */ /* 0x0001e60000100a00 */
[----:B0-----:R-:W3:Y:S01]  /*af450*/  LDL.LU.64 R22, [R1+0x2c20] ;  /* 0x002c200001167983 */ /* 0x001ee20000300a00 */
[----:B------:R-:W3:Y:S02]  /*af460*/  LDL.LU.64 R20, [R1+0x2c18] ;  /* 0x002c180001147983 */ /* 0x000ee40000300a00 */
[----:B------:R-:W-:-:S04]  /*af470*/  IMAD.MOV.U32 R28, RZ, RZ, c[0x0][0x188] ;  /* 0x00006200ff1c7624 */ /* 0x000fc800078e00ff */
[----:B------:R-:W-:-:S04]  /*af480*/  IMAD.SHL.U32 R9, R28, 0x80, RZ ;  /* 0x000000801c097824 */ /* 0x000fc800078e00ff */
[----:B------:R-:W-:Y:S01]  /*af490*/  IMAD.SHL.U32 R9, R9, 0x2, RZ ;  /* 0x0000000209097824 */ /* 0x000fe200078e00ff */
[C---:B---3--:R-:W-:Y:S01]  /*af4a0*/  HMMA.16816.F32.BF16 R12, R24.reuse, R14, R20 ;  /* 0x0000000e180c723c */ /* 0x048fe20000041814 */
[----:B------:R-:W3:Y:S01]  /*af4b0*/  LDL.LU.64 R22, [R1+0x2c10] ;  /* 0x002c100001167983 */ /* 0x000ee20000300a00 */
[----:B------:R-:W3:Y:S02]  /*af4c0*/  LDL.LU.64 R20, [R1+0x2c08] ;  /* 0x002c080001147983 */ /* 0x000ee40000300a00 */
[-C--:B------:R-:W-:Y:S11]  /*af4d0*/  IADD3 R8, P0, R4, R9.reuse, RZ ;  /* 0x0000000904087210 */ /* 0x080ff60007f1e0ff */
[----:B------:R-:W-:Y:S08]  /*af4e0*/  @!UPT UIADD3 URZ, URZ, URZ, URZ ;  /* 0x0000003f3f3ff290 */ /* 0x000ff0000fffe03f */
[----:B------:R-:W-:Y:S01]  /*af4f0*/  STL.64 [R1+0x10a0], R12 ;  /* 0x0010a00c01007387 */ /* 0x000fe20000100a00 */
[----:B------:R2:W-:Y:S02]  /*af500*/  STL.64 [R1+0x10a8], R14 ;  /* 0x0010a80e01007387 */ /* 0x0005e40000100a00 */
[C---:B--2---:R-:W-:Y:S01]  /*af510*/  HMMA.16816.F32.BF16 R12, R24.reuse, R10, R16 ;  /* 0x0000000a180c723c */ /* 0x044fe20000041810 */
[----:B------:R-:W-:Y:S01]  /*af520*/  IADD3 R9, P1, R2, R9, RZ ;  /* 0x0000000902097210 */ /* 0x000fe20007f3e0ff */
[----:B------:R-:W-:Y:S01]  /*af530*/  STL [R1+0x2a6c], R8 ;  /* 0x002a6c0801007387 */ /* 0x000fe20000100800 */
[--C-:B----4-:R-:W-:Y:S01]  /*af540*/  IMAD.X R4, R5, 0x1, R0.reuse, P0 ;  /* 0x0000000105047824 */ /* 0x110fe200000e0600 */
[----:B------:R-:W-:Y:S11]  /*af550*/  IADD3 R29, R29, 0x1, RZ ;  /* 0x000000011d1d7810 */ /* 0x000ff60007ffe0ff */
[----:B------:R-:W-:Y:S08]  /*af560*/  @!UPT UIADD3 URZ, URZ, URZ, URZ ;  /* 0x0000003f3f3ff290 */ /* 0x000ff0000fffe03f */
[----:B------:R-:W-:Y:S01]  /*af570*/  STL.64 [R1+0x10c0], R12 ;  /* 0x0010c00c01007387 */ /* 0x000fe20000100a00 */
[----:B------:R-:W-:Y:S02]  /*af580*/  STL.64 [R1+0x10c8], R14 ;  /* 0x0010c80e01007387 */ /* 0x000fe40000100a00 */
[----:B------:R3:W-:Y:S02]  /*af590*/  STL [R1+0x2a70], R9 ;  /* 0x002a700901007387 */ /* 0x0007e40000100800 */
[----:B------:R-:W-:Y:S01]  /*af5a0*/  IMAD.X R5, R3, 0x1, R0, P1 ;  /* 0x0000000103057824 */ /* 0x000fe200008e0600 */
[----:B------:R-:W-:Y:S01]  /*af5b0*/  STL [R1+0x2a74], R4 ;  /* 0x002a740401007387 */ /* 0x000fe20000100800 */
[----:B------:R-:W-:Y:S02]  /*af5c0*/  STL [R1+0x1a30], R29 ;  /* 0x001a301d01007387 */ /* 0x000fe40000100800 */
[----:B------:R0:W-:Y:S01]  /*af5d0*/  STL [R1+0x2bf8], R0 ;  /* 0x002bf80001007387 */ /* 0x0001e20000100800 */
[----:B------:R-:W-:Y:S01]  /*af5e0*/  STL [R1+0x2a78], R5 ;  /* 0x002a780501007387 */ /* 0x000fe20000100800 */
[----:B---3--:R-:W-:Y:S11]  /*af5f0*/  HMMA.16816.F32.BF16 R8, R24, R6, R20 ;  /* 0x000000061808723c */ /* 0x008ff60000041814 */
[----:B------:R-:W-:Y:S11]  /*af600*/  @!UPT UIADD3 URZ, URZ, URZ, URZ ;  /* 0x0000003f3f3ff290 */ /* 0x000ff6000fffe03f */
[----:B------:R-:W-:Y:S01]  /*af610*/  @!UPT UIADD3 URZ, URZ, URZ, URZ ;  /* 0x0000003f3f3ff290 */ /* 0x000fe2000fffe03f */
[----:B------:R-:W-:Y:S01]  /*af620*/  STL.64 [R1+0x10b0], R8 ;  /* 0x0010b00801007387 */ /* 0x000fe20000100a00 */
[----:B------:R-:W-:Y:S02]  /*af630*/  STL.64 [R1+0x10b8], R10 ;  /* 0x0010b80a01007387 */ /* 0x000fe40000100a00 */
[----:B0-----:R-:W2:Y:S02]  /*af640*/  LDL.LU R0, [R1+0x1f58] ;  /* 0x001f580001007983 */ /* 0x001ea40000300800 */
[----:B--2---:R-:W-:Y:S01]  /*af650*/  STL [R1+0x2bfc], R0 ;  /* 0x002bfc0001007387 */ /* 0x004fe20000100800 */
[----:B------:R-:W2:Y:S02]  /*af660*/  LDL.LU R24, [R1+0x1f40] ;  /* 0x001f400001187983 */ /* 0x000ea40000300800 */
[----:B------:R-:W-:Y:S02]  /*af670*/  IMAD.MOV.U32 R7, RZ, RZ, R10 ;  /* 0x000000ffff077224 */ /* 0x000fe400078e000a */
[----:B------:R-:W-:-:S02]  /*af680*/  IMAD.MOV.U32 R6, RZ, RZ, R11 ;  /* 0x000000ffff067224 */ /* 0x000fc400078e000b */
[----:B------:R-:W-:Y:S01]  /*af690*/  IMAD.SHL.U32 R26, R28, 0x80, RZ ;  /* 0x000000801c1a7824 */ /* 0x000fe200078e00ff */
[----:B--2---:R0:W-:Y:S04]  /*af6a0*/  STL [R1+0x2c00], R24 ;  /* 0x002c001801007387 */ /* 0x0041e80000100800 */
[----:B0-----:R-:W2:Y:S01]  /*af6b0*/  LDL R24, [R1+0x2a54] ;  /* 0x002a540001187983 */ /* 0x001ea20000100800 */
[----:B------:R-:W3:Y:S02]  /*af6c0*/  LDL.LU R25, [R1+0x1f38] ;  /* 0x001f380001197983 */ /* 0x000ee40000300800 */
[----:B------:R-:W4:Y:S02]  /*af6d0*/  LDL.LU R27, [R1+0x1f30] ;  /* 0x001f3000011b7983 */ /* 0x000f240000300800 */
        /* <DEDUP_REMOVED lines=20> */
[----:B------:R-:W-:Y:S01]  /*af820*/  IMAD.MOV.U32 R0, RZ, RZ, R29 ;  /* 0x000000ffff007224 */ /* 0x000fe200078e001d */
[----:B------:R-:W3:Y:S01]  /*af830*/  LDL.LU R28, [R1+0x1f04] ;  /* 0x001f0400011c7983 */ /* 0x000ee20000300800 */
[----:B------:R-:W3:Y:S02]  /*af840*/  LDL.LU R29, [R1+0x1ed8] ;  /* 0x001ed800011d7983 */ /* 0x000ee40000300800 */
[----:B------:R0:W-:Y:S02]  /*af850*/  STL [R1+0x2a80], R6 ;  /* 0x002a800601007387 */ /* 0x0001e40000100800 */
[----:B0-----:R-:W3:Y:S01]  /*af860*/  LDL.LU R6, [R1+0x1f48] ;  /* 0x001f480001067983 */ /* 0x001ee20000300800 */
[----:B------:R0:W-:Y:S03]  /*af870*/  STL [R1+0x2a7c], R7 ;  /* 0x002a7c0701007387 */ /* 0x0001e60000100800 */
[----:B0-----:R-:W3:Y:S01]  /*af880*/  LDL.LU R7, [R1+0x1f50] ;  /* 0x001f500001077983 */ /* 0x001ee20000300800 */
[----:B--2---:R-:W-:-:S03]  /*af890*/  ISETP.NE.U32.AND P0, PT, R0, R24, PT ;  /* 0x000000180000720c */ /* 0x004fc60003f05070 */
[----:B------:R-:W2:Y:S01]  /*af8a0*/  LDL.LU R24, [R1+0x2c00] ;  /* 0x002c000001187983 */ /* 0x000ea20000300800 */
[----:B------:R-:W2:Y:S02]  /*af8b0*/  LDL.LU R0, [R1+0x2bfc] ;  /* 0x002bfc0001007983 */ /* 0x000ea40000300800 */
[----:B------:R-:W-:-:S05]  /*af8c0*/  IMAD.SHL.U32 R26, R26, 0x2, RZ ;  /* 0x000000021a1a7824 */ /* 0x000fca00078e00ff */
[----:B--2---:R-:W-:-:S05]  /*af8d0*/  IADD3 R0, P1, R0, R26, RZ ;  /* 0x0000001a00007210 */ /* 0x004fca0007f3e0ff */
[----:B------:R0:W-:Y:S04]  /*af8e0*/  STL [R1+0x1f58], R0 ;  /* 0x001f580001007387 */ /* 0x0001e80000100800 */
[----:B0-----:R-:W2:Y:S01]  /*af8f0*/  LDL.LU R0, [R1+0x2bf8] ;  /* 0x002bf80001007983 */ /* 0x001ea20000300800 */
[-C--:B---3--:R-:W-:Y:S02]  /*af900*/  IADD3 R7, P2, R7, R26.reuse, RZ ;  /* 0x0000001a07077210 */ /* 0x088fe40007f5e0ff */
[-C--:B------:R-:W-:Y:S02]  /*af910*/  IADD3 R6, P3, R6, R26.reuse, RZ ;  /* 0x0000001a06067210 */ /* 0x080fe40007f7e0ff */
[-C--:B------:R-:W-:Y:S02]  /*af920*/  IADD3 R24, P4, R24, R26.reuse, RZ ;  /* 0x0000001a18187210 */ /* 0x080fe40007f9e0ff */
[----:B------:R-:W-:-:S02]  /*af930*/  IADD3 R25, P5, R25, R26, RZ ;  /* 0x0000001a19197210 */ /* 0x000fc40007fbe0ff */
[-C--:B----4-:R-:W-:Y:S01]  /*af940*/  IADD3 R27, P6, R27, R26.reuse, RZ ;  /* 0x0000001a1b1b7210 */ /* 0x090fe20007fde0ff */
[----:B------:R-:W-:Y:S01]  /*af950*/  STL [R1+0x1f50], R7 ;  /* 0x001f500701007387 */ /* 0x000fe20000100800 */
[----:B------:R-:W-:Y:S02]  /*af960*/  STL [R1+0x1f48], R6 ;  /* 0x001f480601007387 */ /* 0x000fe40000100800 */
[----:B------:R-:W-:Y:S02]  /*af970*/  STL [R1+0x1f40], R24 ;  /* 0x001f401801007387 */ /* 0x000fe40000100800 */
[----:B------:R-:W-:Y:S01]  /*af980*/  STL [R1+0x1f38], R25 ;  /* 0x001f381901007387 */ /* 0x000fe20000100800 */
[----:B------:R-:W-:Y:S01]  /*af990*/  STL [R1+0x1f30], R27 ;  /* 0x001f301b01007387 */ /* 0x000fe20000100800 */
[--C-:B--2---:R-:W-:Y:S01]  /*af9a0*/  IMAD.X R20, R20, 0x1, R0.reuse, P1 ;  /* 0x0000000114147824 */ /* 0x104fe200008e0600 */
[-C--:B------:R-:W-:Y:S01]  /*af9b0*/  IADD3 R21, P1, R21, R26.reuse, RZ ;  /* 0x0000001a15157210 */ /* 0x080fe20007f3e0ff */
[--C-:B------:R-:W-:Y:S01]  /*af9c0*/  IMAD.X R22, R22, 0x1, R0.reuse, P2 ;  /* 0x0000000116167824 */ /* 0x100fe200010e0600 */
[-C--:B------:R-:W-:Y:S01]  /*af9d0*/  IADD3 R23, P2, R23, R26.reuse, RZ ;  /* 0x0000001a17177210 */ /* 0x080fe20007f5e0ff */
[--C-:B------:R-:W-:Y:S01]  /*af9e0*/  IMAD.X R5, R5, 0x1, R0.reuse, P3 ;  /* 0x0000000105057824 */ /* 0x100fe200018e0600 */
[----:B------:R-:W-:Y:S01]  /*af9f0*/  STL [R1+0x1f54], R20 ;  /* 0x001f541401007387 */ /* 0x000fe20000100800 */
[-C--:B------:R-:W-:Y:S01]  /*afa00*/  IADD3 R4, P3, R4, R26.reuse, RZ ;  /* 0x0000001a04047210 */ /* 0x080fe20007f7e0ff */
[----:B------:R-:W-:Y:S02]  /*afa10*/  STL [R1+0x1f28], R21 ;  /* 0x001f281501007387 */ /* 0x000fe40000100800 */
        /* <DEDUP_REMOVED lines=26> */
[----:B------:R-:W-:Y:S01]  /*afbc0*/  STL [R1+0x1ef0], R19 ;  /* 0x001ef01301007387 */ /* 0x000fe20000100800 */
[-C--:B------:R-:W-:Y:S01]  /*afbd0*/  IADD3 R3, P4, R3, R26.reuse, RZ ;  /* 0x0000001a03037210 */ /* 0x080fe20007f9e0ff */
[----:B------:R-:W-:Y:S02]  /*afbe0*/  STL [R1+0x1f14], R13 ;  /* 0x001f140d01007387 */ /* 0x000fe40000100800 */
[--C-:B------:R-:W-:Y:S01]  /*afbf0*/  IMAD.X R28, R28, 0x1, R0.reuse, P5 ;  /* 0x000000011c1c7824 */ /* 0x100fe200028e0600 */
[----:B------:R-:W-:Y:S01]  /*afc00*/  STL [R1+0x1ee8], R12 ;  /* 0x001ee80c01007387 */ /* 0x000fe20000100800 */
[----:B------:R-:W-:Y:S02]  /*afc10*/  STL [R1+0x1f0c], R2 ;  /* 0x001f0c0201007387 */ /* 0x000fe40000100800 */
[----:B------:R0:W-:Y:S01]  /*afc20*/  STL [R1+0x2bf4], R26 ;  /* 0x002bf41a01007387 */ /* 0x0001e20000100800 */
[----:B------:R-:W-:Y:S01]  /*afc30*/  IADD3 R29, P5, R29, R26, RZ ;  /* 0x0000001a1d1d7210 */ /* 0x000fe20007fbe0ff */
[----:B------:R-:W-:Y:S04]  /*afc40*/  STL [R1+0x1ee0], R3 ;  /* 0x001ee00301007387 */ /* 0x000fe80000100800 */
[----:B0-----:R-:W2:Y:S01]  /*afc50*/  LDL.LU R26, [R1+0x1efc] ;  /* 0x001efc00011a7983 */ /* 0x001ea20000300800 */
[----:B------:R-:W-:Y:S02]  /*afc60*/  STL [R1+0x1f04], R28 ;  /* 0x001f041c01007387 */ /* 0x000fe40000100800 */
[----:B------:R-:W3:Y:S02]  /*afc70*/  LDL.LU R7, [R1+0x1eec] ;  /* 0x001eec0001077983 */ /* 0x000ee40000300800 */
[----:B------:R-:W-:Y:S01]  /*afc80*/  STL [R1+0x1ed8], R29 ;  /* 0x001ed81d01007387 */ /* 0x000fe20000100800 */
[----:B---3--:R0:W-:Y:S04]  /*afc90*/  STL [R1+0x2be8], R7 ;  /* 0x002be80701007387 */ /* 0x0081e80000100800 */
[----:B0-----:R-:W3:Y:S04]  /*afca0*/  LDL.LU R7, [R1+0x1ec8] ;  /* 0x001ec80001077983 */ /* 0x001ee80000300800 */
[----:B---3--:R0:W-:Y:S04]  /*afcb0*/  STL [R1+0x2bec], R7 ;  /* 0x002bec0701007387 */ /* 0x0081e80000100800 */
[----:B0-----:R-:W3:Y:S01]  /*afcc0*/  LDL.LU R7, [R1+0x1ef4] ;  /* 0x001ef40001077983 */ /* 0x001ee20000300800 */
[----:B--2---:R-:W-:-:S03]  /*afcd0*/  IMAD.X R26, R26, 0x1, R0, P6 ;  /* 0x000000011a1a7824 */ /* 0x004fc600030e0600 */
[----:B---3--:R0:W-:Y:S04]  /*afce0*/  STL [R1+0x2bf0], R7 ;  /* 0x002bf00701007387 */ /* 0x0081e80000100800 */
[----:B0-----:R-:W2:Y:S01]  /*afcf0*/  LDL.LU R7, [R1+0x1ed0] ;  /* 0x001ed00001077983 */ /* 0x001ea20000300800 */
[----:B------:R-:W3:Y:S02]  /*afd00*/  LDL.LU R6, [R1+0x1ec0] ;  /* 0x001ec00001067983 */ /* 0x000ee40000300800 */
[----:B------:R-:W4:Y:S02]  /*afd10*/  LDL.LU R24, [R1+0x1ee4] ;  /* 0x001ee40001187983 */ /* 0x000f240000300800 */
        /* <DEDUP_REMOVED lines=24> */
[----:B------:R0:W-:Y:S02]  /*afea0*/  STL [R1+0x1efc], R26 ;  /* 0x001efc1a01007387 */ /* 0x0001e40000100800 */
[----:B0-----:R-:W2:Y:S02]  /*afeb0*/  LDL.LU R26, [R1+0x2bf4] ;  /* 0x002bf400011a7983 */ /* 0x001ea40000300800 */
[----:B--2---:R-:W-:-:S05]  /*afec0*/  IADD3 R7, P6, R7, R26, RZ ;  /* 0x0000001a07077210 */ /* 0x004fca0007fde0ff */
[----:B------:R0:W-:Y:S04]  /*afed0*/  STL [R1+0x1ed0], R7 ;  /* 0x001ed00701007387 */ /* 0x0001e80000100800 */
[----:B0-----:R-:W2:Y:S02]  /*afee0*/  LDL.LU R7, [R1+0x2bf0] ;  /* 0x002bf00001077983 */ /* 0x001ea40000300800 */
[----:B--2---:R-:W-:-:S05]  /*afef0*/  IMAD.X R7, R7, 0x1, R0, P1 ;  /* 0x0000000107077824 */ /* 0x004fca00008e0600 */
[----:B------:R0:W-:Y:S04]  /*aff00*/  STL [R1+0x1ef4], R7 ;  /* 0x001ef40701007387 */ /* 0x0001e80000100800 */
[----:B0-----:R-:W2:Y:S02]  /*aff10*/  LDL.LU R7, [R1+0x2bec] ;  /* 0x002bec0001077983 */ /* 0x001ea40000300800 */
[----:B--2---:R-:W-:-:S05]  /*aff20*/  IADD3 R7, P1, R7, R26, RZ ;  /* 0x0000001a07077210 */ /* 0x004fca0007f3e0ff */
[----:B------:R0:W-:Y:S04]  /*aff30*/  STL [R1+0x1ec8], R7 ;  /* 0x001ec80701007387 */ /* 0x0001e80000100800 */
[----:B0-----:R-:W2:Y:S01]  /*aff40*/  LDL.LU R7, [R1+0x2be8] ;  /* 0x002be80001077983 */ /* 0x001ea20000300800 */
[--C-:B----4-:R-:W-:Y:S01]  /*aff50*/  IMAD.X R24, R24, 0x1, R0.reuse, P3 ;  /* 0x0000000118187824 */ /* 0x110fe200018e0600 */
[-C--:B------:R-:W-:Y:S01]  /*aff60*/  IADD3 R25, P3, R25, R26.reuse, RZ ;  /* 0x0000001a19197210 */ /* 0x080fe20007f7e0ff */
[--C-:B------:R-:W-:Y:S01]  /*aff70*/  IMAD.X R27, R27, 0x1, R0.reuse, P4 ;  /* 0x000000011b1b7824 */ /* 0x100fe200020e0600 */
        /* <DEDUP_REMOVED lines=16> */
[----:B------:R-:W-:Y:S01]  /*b0080*/  IADD3 R2, P1, R2, R26, RZ ;  /* 0x0000001a02027210 */ /* 0x000fe20007f3e0ff */
[----:B------:R-:W-:-:S02]  /*b0090*/  IMAD.X R29, R29, 0x1, R0, P3 ;  /* 0x000000011d1d7824 */ /* 0x000fc400018e0600 */
[----:B--2---:R-:W-:Y:S01]  /*b00a0*/  IMAD.X R7, R7, 0x1, R0, P2 ;  /* 0x0000000107077824 */ /* 0x004fe200010e0600 */
[----:B---3--:R-:W-:-:S04]  /*b00b0*/  IADD3 R6, P2, R6, R26, RZ ;  /* 0x0000001a06067210 */ /* 0x008fc80007f5e0ff */
[----:B------:R-:W-:Y:S01]  /*b00c0*/  STL [R1+0x1eec], R7 ;  /* 0x001eec0701007387 */ /* 0x000fe20000100800 */
[----:B------:R-:W-:Y:S02]  /*b00d0*/  STL [R1+0x1ec0], R6 ;  /* 0x001ec00601007387 */ /* 0x000fe40000100800 */
[----:B------:R-:W-:Y:S02]  /*b00e0*/  STL [R1+0x1ee4], R24 ;  /* 0x001ee41801007387 */ /* 0x000fe40000100800 */
[----:B------:R-:W-:Y:S01]  /*b00f0*/  STL [R1+0x1eb8], R25 ;  /* 0x001eb81901007387 */ /* 0x000fe20000100800 */
[----:B------:R-:W-:Y:S01]  /*b0100*/  STL [R1+0x1edc], R27 ;  /* 0x001edc1b01007387 */ /* 0x000fe20000100800 */
[----:B------:R-:W-:Y:S02]  /*b0110*/  STL [R1+0x1eb0], R20 ;  /* 0x001eb01401007387 */ /* 0x000fe40000100800 */
[----:B------:R-:W-:Y:S02]  /*b0120*/  STL [R1+0x1ed4], R21 ;  /* 0x001ed41501007387 */ /* 0x000fe40000100800 */
[----:B------:R-:W-:Y:S02]  /*b0130*/  STL [R1+0x1ea8], R22 ;  /* 0x001ea81601007387 */ /* 0x000fe40000100800 */
[--C-:B------:R-:W-:Y:S01]  /*b0140*/  IMAD.X R8, R8, 0x1, R0.reuse, P2 ;  /* 0x0000000108087824 */ /* 0x100fe200010e0600 */
[----:B------:R-:W-:Y:S01]  /*b0150*/  STL [R1+0x1ecc], R23 ;  /* 0x001ecc1701007387 */ /* 0x000fe20000100800 */
[----:B------:R-:W-:Y:S01]  /*b0160*/  IADD3 R10, P2, R10, R26, RZ ;  /* 0x0000001a0a0a7210 */ /* 0x000fe20007f5e0ff */
[----:B------:R-:W-:Y:S02]  /*b0170*/  STL [R1+0x1ea0], R5 ;  /* 0x001ea00501007387 */ /* 0x000fe40000100800 */
[----:B------:R-:W-:Y:S01]  /*b0180*/  STL [R1+0x1ec4], R4 ;  /* 0x001ec40401007387 */ /* 0x000fe20000100800 */
[----:B------:R-:W-:Y:S01]  /*b0190*/  STL [R1+0x1e98], R9 ;  /* 0x001e980901007387 */ /* 0x000fe20000100800 */
[----:B------:R-:W-:Y:S02]  /*b01a0*/  STL [R1+0x1ebc], R8 ;  /* 0x001ebc0801007387 */ /* 0x000fe40000100800 */
        /* <DEDUP_REMOVED lines=8> */
[----:B------:R-:W-:-:S02]  /*b0230*/  IMAD.X R3, R3, 0x1, R0, P2 ;  /* 0x0000000103037824 */ /* 0x000fc400010e0600 */
[----:B------:R-:W-:Y:S01]  /*b0240*/  STL [R1+0x1e70], R13 ;  /* 0x001e700d01007387 */ /* 0x000fe20000100800 */
[-C--:B------:R-:W-:Y:S01]  /*b0250*/  IADD3 R28, P2, R28, R26.reuse, RZ ;  /* 0x0000001a1c1c7210 */ /* 0x080fe20007f5e0ff */
[----:B------:R-:W-:Y:S01]  /*b0260*/  STL [R1+0x1e94], R12 ;  /* 0x001e940c01007387 */ /* 0x000fe20000100800 */
[----:B------:R-:W-:Y:S02]  /*b0270*/  STL [R1+0x1e68], R2 ;  /* 0x001e680201007387 */ /* 0x000fe40000100800 */
[----:B------:R0:W-:Y:S02]  /*b0280*/  STL [R1+0x2be4], R0 ;  /* 0x002be40001007387 */ /* 0x0001e40000100800 */
[----:B------:R-:W-:Y:S01]  /*b0290*/  STL [R1+0x1e8c], R3 ;  /* 0x001e8c0301007387 */ /* 0x000fe20000100800 */
        /* <DEDUP_REMOVED lines=8> */
[----:B--2---:R-:W-:-:S03]  /*b0320*/  IADD3 R0, P3, R0, R26, RZ ;  /* 0x0000001a00007210 */ /* 0x004fc60007f7e0ff */
        /* <DEDUP_REMOVED lines=30> */
[----:B--2---:R-:W-:-:S05]  /*b0510*/  IMAD.X R7, R7, 0x1, R0, P4 ;  /* 0x0000000107077824 */ /* 0x004fca00020e0600 */
[----:B------:R0:W-:Y:S04]  /*b0520*/  STL [R1+0x1e7c], R7 ;  /* 0x001e7c0701007387 */ /* 0x0001e80000100800 */
[----:B0-----:R-:W2:Y:S02]  /*b0530*/  LDL.LU R7, [R1+0x2be0] ;  /* 0x002be00001077983 */ /* 0x001ea40000300800 */
[----:B--2---:R-:W-:-:S05]  /*b0540*/  IADD3 R7, P4, R7, R26, RZ ;  /* 0x0000001a07077210 */ /* 0x004fca0007f9e0ff */
[----:B------:R0:W-:Y:S04]  /*b0550*/  STL [R1+0x1e50], R7 ;  /* 0x001e500701007387 */ /* 0x0001e80000100800 */
[----:B0-----:R-:W2:Y:S02]  /*b0560*/  LDL.LU R7, [R1+0x2bdc] ;  /* 0x002bdc0001077983 */ /* 0x001ea40000300800 */
[----:B--2---:R-:W-:-:S05]  /*b0570*/  IMAD.X R7, R7, 0x1, R0, P5 ;  /* 0x0000000107077824 */ /* 0x004fca00028e0600 */
[----:B------:R0:W-:Y:S04]  /*b0580*/  STL [R1+0x1e74], R7 ;  /* 0x001e740701007387 */ /* 0x0001e80000100800 */
[----:B0-----:R-:W2:Y:S01]  /*b0590*/  LDL.LU R7, [R1+0x2bd8] ;  /* 0x002bd80001077983 */ /* 0x001ea20000300800 */
[--C-:B---3--:R-:W-:Y:S01]  /*b05a0*/  IMAD.X R6, R6, 0x1, R0.reuse, P6 ;  /* 0x0000000106067824 */ /* 0x108fe200030e0600 */
[-C--:B----4-:R-:W-:Y:S01]  /*b05b0*/  IADD3 R24, P6, R24, R26.reuse, RZ ;  /* 0x0000001a18187210 */ /* 0x090fe20007fde0ff */
        /* <DEDUP_REMOVED lines=18> */
[----:B------:R-:W-:Y:S01]  /*b06e0*/  IMAD.X R28, R28, 0x1, R0, P6 ;  /* 0x000000011c1c7824 */ /* 0x000fe200030e0600 */
[----:B------:R-:W-:-:S02]  /*b06f0*/  IADD3 R29, P6, R29, R26, RZ ;  /* 0x0000001a1d1d7210 */ /* 0x000fc40007fde0ff */
[----:B--2---:R-:W-:-:S05]  /*b0700*/  IADD3 R7, P5, R7, R26, RZ ;  /* 0x0000001a07077210 */ /* 0x004fca0007fbe0ff */
[----:B------:R-:W-:Y:S01]  /*b0710*/  STL [R1+0x1e48], R7 ;  /* 0x001e480701007387 */ /* 0x000fe20000100800 */
[----:B------:R-:W-:Y:S02]  /*b0720*/  STL [R1+0x1e6c], R6 ;  /* 0x001e6c0601007387 */ /* 0x000fe40000100800 */
[----:B------:R-:W-:Y:S02]  /*b0730*/  STL [R1+0x1e40], R24 ;  /* 0x001e401801007387 */ /* 0x000fe40000100800 */
[----:B------:R-:W-:Y:S01]  /*b0740*/  STL [R1+0x1e64], R25 ;  /* 0x001e641901007387 */ /* 0x000fe20000100800 */
[----:B------:R-:W-:Y:S01]  /*b0750*/  STL [R1+0x1e38], R27 ;  /* 0x001e381b01007387 */ /* 0x000fe20000100800 */
        /* <DEDUP_REMOVED lines=16> */
[----:B------:R-:W-:-:S02]  /*b0860*/  IMAD.X R2, R2, 0x1, R0, P5 ;  /* 0x0000000102027824 */ /* 0x000fc400028e0600 */
[----:B------:R-:W-:Y:S02]  /*b0870*/  STL [R1+0x1e24], R18 ;  /* 0x001e241201007387 */ /* 0x000fe40000100800 */
[----:B------:R-:W-:Y:S01]  /*b0880*/  STL [R1+0x1df8], R19 ;  /* 0x001df81301007387 */ /* 0x000fe20000100800 */
[----:B------:R-:W-:Y:S01]  /*b0890*/  IADD3 R3, P5, R3, R26, RZ ;  /* 0x0000001a03037210 */ /* 0x000fe20007fbe0ff */
[----:B------:R-:W-:Y:S01]  /*b08a0*/  STL [R1+0x1e1c], R13 ;  /* 0x001e1c0d01007387 */ /* 0x000fe20000100800 */
[----:B------:R-:W-:Y:S02]  /*b08b0*/  STL [R1+0x1df0], R12 ;  /* 0x001df00c01007387 */ /* 0x000fe40000100800 */
[----:B------:R-:W-:Y:S02]  /*b08c0*/  STL [R1+0x1e14], R2 ;  /* 0x001e140201007387 */ /* 0x000fe40000100800 */
[----:B------:R0:W-:Y:S01]  /*b08d0*/  STL [R1+0x2bd4], R26 ;  /* 0x002bd41a01007387 */ /* 0x0001e20000100800 */
        /* <DEDUP_REMOVED lines=1004> */
[-C--:B------:R-:W-:Y:S01]  /*b47a0*/  IADD3 R3, P4, R3, R26.reuse, RZ ;  /* 0x0000001a03037210 */ /* 0x080fe20007f9e0ff */
[----:B------:R-:W-:Y:S01]  /*b47b0*/  STL [R1+0x2034], R13 ;  /* 0x0020340d01007387 */ /* 0x000fe20000100800 */
[----:B------:R-:W-:Y:S02]  /*b47c0*/  STL [R1+0x208c], R12 ;  /* 0x00208c0c01007387 */ /* 0x000fe40000100800 */
[----:B------:R-:W-:Y:S02]  /*b47d0*/  STL [R1+0x2058], R2 ;  /* 0x0020580201007387 */ /* 0x000fe40000100800 */
[----:B------:R0:W-:Y:S01]  /*b47e0*/  STL [R1+0x2060], R28 ;  /* 0x0020601c01007387 */ /* 0x0001e20000100800 */
[----:B------:R-:W-:Y:S04]  /*b47f0*/  STL [R1+0x2090], R3 ;  /* 0x0020900301007387 */ /* 0x000fe80000100800 */
[----:B0-----:R-:W2:Y:S01]  /*b4800*/  LDL.LU R28, [R1+0x2068] ;  /* 0x00206800011c7983 */ /* 0x001ea20000300800 */
[----:B------:R-:W3:Y:S01]  /*b4810*/  LDL.LU R7, [R1+0x2078] ;  /* 0x0020780001077983 */ /* 0x000ee20000300800 */
[----:B------:R-:W-:-:S02]  /*b4820*/  IADD3 R29, P5, R29, R26, RZ ;  /* 0x0000001a1d1d7210 */ /* 0x000fc40007fbe0ff */
[----:B---3--:R0:W-:Y:S03]  /*b4830*/  STL [R1+0x2b2c], R7 ;  /* 0x002b2c0701007387 */ /* 0x0081e60000100800 */
[----:B------:R-:W-:Y:S01]  /*b4840*/  STL [R1+0x209c], R29 ;  /* 0x00209c1d01007387 */ /* 0x000fe20000100800 */
        /* <DEDUP_REMOVED lines=31> */
[----:B------:R0:W-:Y:S02]  /*b4a40*/  STL [R1+0x2068], R28 ;  /* 0x0020681c01007387 */ /* 0x0001e40000100800 */
[----:B0-----:R-:W3:Y:S01]  /*b4a50*/  LDL.LU R28, [R1+0x20e0] ;  /* 0x0020e000011c7983 */ /* 0x001ee20000300800 */
        /* <DEDUP_REMOVED lines=10> */
[-C--:B---3--:R-:W-:Y:S01]  /*b4b00*/  IADD3 R25, P3, R25, R26.reuse, RZ ;  /* 0x0000001a19197210 */ /* 0x088fe20007f7e0ff */
        /* <DEDUP_REMOVED lines=18> */
[----:B--2---:R-:W-:Y:S01]  /*b4c30*/  IMAD.X R7, R7, 0x1, R0, P2 ;  /* 0x0000000107077824 */ /* 0x004fe200010e0600 */
[----:B------:R-:W-:-:S04]  /*b4c40*/  IADD3 R6, P2, R6, R26, RZ ;  /* 0x0000001a06067210 */ /* 0x000fc80007f5e0ff */
        /* <DEDUP_REMOVED lines=10> */
[-C--:B------:R-:W-:Y:S01]  /*b4cf0*/  IADD3 R10, P2, R10, R26.reuse, RZ ;  /* 0x0000001a0a0a7210 */ /* 0x080fe20007f5e0ff */
        /* <DEDUP_REMOVED lines=11> */
[----:B------:R-:W-:Y:S02]  /*b4db0*/  STL [R1+0x20fc], R18 ;  /* 0x0020fc1201007387 */ /* 0x000fe40000100800 */
[----:B------:R-:W-:Y:S02]  /*b4dc0*/  STL [R1+0x20c8], R19 ;  /* 0x0020c81301007387 */ /* 0x000fe40000100800 */
[----:B------:R-:W-:Y:S01]  /*b4dd0*/  STL [R1+0x2104], R13 ;  /* 0x0021040d01007387 */ /* 0x000fe20000100800 */
[----:B------:R0:W-:Y:S01]  /*b4de0*/  STL [R1+0x20d8], R29 ;  /* 0x0020d81d01007387 */ /* 0x0001e20000100800 */
[----:B------:R-:W-:Y:S03]  /*b4df0*/  STL [R1+0x20b4], R12 ;  /* 0x0020b40c01007387 */ /* 0x000fe60000100800 */
[----:B0-----:R-:W2:Y:S01]  /*b4e00*/  LDL.LU R29, [R1+0x211c] ;  /* 0x00211c00011d7983 */ /* 0x001ea20000300800 */
[----:B------:R-:W-:Y:S02]  /*b4e10*/  STL [R1+0x210c], R2 ;  /* 0x00210c0201007387 */ /* 0x000fe40000100800 */
[----:B------:R-:W3:Y:S01]  /*b4e20*/  LDL.LU R7, [R1+0x212c] ;  /* 0x00212c0001077983 */ /* 0x000ee20000300800 */
[-C--:B------:R-:W-:Y:S01]  /*b4e30*/  IADD3 R3, P2, R3, R26.reuse, RZ ;  /* 0x0000001a03037210 */ /* 0x080fe20007f5e0ff */
[----:B------:R-:W-:Y:S01]  /*b4e40*/  IMAD.X R28, R28, 0x1, R0, P3 ;  /* 0x000000011c1c7824 */ /* 0x000fe200018e0600 */
[----:B---3--:R0:W-:Y:S03]  /*b4e50*/  STL [R1+0x2b20], R7 ;  /* 0x002b200701007387 */ /* 0x0081e60000100800 */
[----:B------:R-:W-:Y:S01]  /*b4e60*/  STL [R1+0x2110], R3 ;  /* 0x0021100301007387 */ /* 0x000fe20000100800 */
[----:B0-----:R-:W3:Y:S01]  /*b4e70*/  LDL.LU R7, [R1+0x20d4] ;  /* 0x0020d40001077983 */ /* 0x001ee20000300800 */
[----:B------:R-:W-:Y:S03]  /*b4e80*/  STL [R1+0x20e0], R28 ;  /* 0x0020e01c01007387 */ /* 0x000fe60000100800 */
[----:B---3--:R0:W-:Y:S04]  /*b4e90*/  STL [R1+0x2b24], R7 ;  /* 0x002b240701007387 */ /* 0x0081e80000100800 */
[----:B0-----:R-:W3:Y:S01]  /*b4ea0*/  LDL.LU R7, [R1+0x2124] ;  /* 0x0021240001077983 */ /* 0x001ee20000300800 */
[----:B--2---:R-:W-:-:S03]  /*b4eb0*/  IADD3 R29, P3, R29, R26, RZ ;  /* 0x0000001a1d1d7210 */ /* 0x004fc60007f7e0ff */
        /* <DEDUP_REMOVED lines=26> */
[----:B------:R0:W-:Y:S02]  /*b5060*/  STL [R1+0x211c], R29 ;  /* 0x00211c1d01007387 */ /* 0x0001e40000100800 */
[----:B------:R-:W3:Y:S01]  /*b5070*/  LDL.LU R3, [R1+0x2158] ;  /* 0x0021580001037983 */ /* 0x000ee20000300800 */
[----:B0-----:R-:W3:Y:S01]  /*b5080*/  LDL.LU R29, [R1+0x2190] ;  /* 0x00219000011d7983 */ /* 0x001ee20000300800 */
        /* <DEDUP_REMOVED lines=26> */
[----:B------:R-:W-:Y:S01]  /*b5230*/  IMAD.X R18, R18, 0x1, R0, P3 ;  /* 0x0000000112127824 */ /* 0x000fe200018e0600 */
[-C--:B------:R-:W-:Y:S02]  /*b5240*/  IADD3 R19, P3, R19, R26.reuse, RZ ;  /* 0x0000001a13137210 */ /* 0x080fe40007f7e0ff */
[-C--:B------:R-:W-:Y:S02]  /*b5250*/  IADD3 R13, P4, R13, R26.reuse, RZ ;  /* 0x0000001a0d0d7210 */ /* 0x080fe40007f9e0ff */
        /* <DEDUP_REMOVED lines=22> */
[----:B------:R0:W-:Y:S02]  /*b53c0*/  STL [R1+0x2148], R28 ;  /* 0x0021481c01007387 */ /* 0x0001e40000100800 */
[----:B------:R-:W-:-:S02]  /*b53d0*/  IMAD.X R12, R12, 0x1, R0, P5 ;  /* 0x000000010c0c7824 */ /* 0x000fc400028e0600 */
[----:B------:R-:W-:Y:S01]  /*b53e0*/  STL [R1+0x2140], R18 ;  /* 0x0021401201007387 */ /* 0x000fe20000100800 */
[----:B0-----:R-:W2:Y:S01]  /*b53f0*/  LDL.LU R28, [R1+0x2160] ;  /* 0x00216000011c7983 */ /* 0x001ea20000300800 */
[----:B------:R-:W-:Y:S02]  /*b5400*/  STL [R1+0x217c], R19 ;  /* 0x00217c1301007387 */ /* 0x000fe40000100800 */
[----:B------:R-:W-:Y:S02]  /*b5410*/  STL [R1+0x2184], R13 ;  /* 0x0021840d01007387 */ /* 0x000fe40000100800 */
[----:B------:R-:W-:Y:S01]  /*b5420*/  STL [R1+0x2134], R12 ;  /* 0x0021340c01007387 */ /* 0x000fe20000100800 */
[----:B------:R-:W3:Y:S01]  /*b5430*/  LDL.LU R7, [R1+0x2154] ;  /* 0x0021540001077983 */ /* 0x000ee20000300800 */
[----:B------:R-:W-:Y:S01]  /*b5440*/  IADD3 R2, P5, R2, R26, RZ ;  /* 0x0000001a02027210 */ /* 0x000fe20007fbe0ff */
[----:B------:R-:W-:-:S04]  /*b5450*/  IMAD.X R3, R3, 0x1, R0, P6 ;  /* 0x0000000103037824 */ /* 0x000fc800030e0600 */
[----:B------:R-:W-:Y:S04]  /*b5460*/  STL [R1+0x218c], R2 ;  /* 0x00218c0201007387 */ /* 0x000fe80000100800 */
[----:B---3--:R0:W-:Y:S01]  /*b5470*/  STL [R1+0x2b14], R7 ;  /* 0x002b140701007387 */ /* 0x0081e20000100800 */
[----:B------:R-:W-:Y:S03]  /*b5480*/  STL [R1+0x2158], R3 ;  /* 0x0021580301007387 */ /* 0x000fe60000100800 */
[----:B0-----:R-:W3:Y:S01]  /*b5490*/  LDL.LU R7, [R1+0x21a4] ;  /* 0x0021a40001077983 */ /* 0x001ee20000300800 */
[----:B------:R-:W-:-:S05]  /*b54a0*/  IADD3 R29, P6, R29, R26, RZ ;  /* 0x0000001a1d1d7210 */ /* 0x000fca0007fde0ff */
[----:B------:R-:W-:Y:S04]  /*b54b0*/  STL [R1+0x2190], R29 ;  /* 0x0021901d01007387 */ /* 0x000fe80000100800 */
        /* <DEDUP_REMOVED lines=27> */
[----:B------:R-:W3:Y:S01]  /*b5670*/  LDL.LU R13, [R1+0x21c8] ;  /* 0x0021c800010d7983 */ /* 0x000ee20000300800 */
[----:B------:R-:W3:Y:S01]  /*b5680*/  LDL.LU R12, [R1+0x2204] ;  /* 0x00220400010c7983 */ /* 0x000ee20000300800 */
[----:B------:R-:W3:Y:S02]  /*b5690*/  LDL.LU R2, [R1+0x21b4] ;  /* 0x0021b40001027983 */ /* 0x000ee40000300800 */
[----:B------:R-:W3:Y:S01]  /*b56a0*/  LDL.LU R3, [R1+0x220c] ;  /* 0x00220c0001037983 */ /* 0x000ee20000300800 */
        /* <DEDUP_REMOVED lines=23> */
[--C-:B------:R-:W-:Y:S01]  /*b5820*/  IMAD.X R15, R15, 0x1, R0.reuse, P5 ;  /* 0x000000010f0f7824 */ /* 0x100fe200028e0600 */
[-C--:B------:R-:W-:Y:S02]  /*b5830*/  IADD3 R16, P5, R16, R26.reuse, RZ ;  /* 0x0000001a10107210 */ /* 0x080fe40007fbe0ff */
        /* <DEDUP_REMOVED lines=26> */
[----:B------:R-:W-:Y:S01]  /*b59e0*/  STL [R1+0x2194], R15 ;  /* 0x0021940f01007387 */ /* 0x000fe20000100800 */
[----:B0-----:R-:W2:Y:S01]  /*b59f0*/  LDL.LU R29, [R1+0x2210] ;  /* 0x00221000011d7983 */ /* 0x001ea20000300800 */
[----:B------:R-:W-:Y:S02]  /*b5a00*/  STL [R1+0x21ec], R16 ;  /* 0x0021ec1001007387 */ /* 0x000fe40000100800 */
[----:B------:R-:W-:Y:S02]  /*b5a10*/  STL [R1+0x21f0], R17 ;  /* 0x0021f01101007387 */ /* 0x000fe40000100800 */
[----:B------:R-:W-:Y:S01]  /*b5a20*/  STL [R1+0x21c0], R18 ;  /* 0x0021c01201007387 */ /* 0x000fe20000100800 */
[----:B------:R-:W-:Y:S01]  /*b5a30*/  STL [R1+0x21fc], R19 ;  /* 0x0021fc1301007387 */ /* 0x000fe20000100800 */
[----:B------:R-:W-:Y:S02]  /*b5a40*/  STL [R1+0x21c8], R13 ;  /* 0x0021c80d01007387 */ /* 0x000fe40000100800 */
[----:B------:R-:W-:Y:S02]  /*b5a50*/  STL [R1+0x2204], R12 ;  /* 0x0022040c01007387 */ /* 0x000fe40000100800 */
[----:B------:R-:W3:Y:S02]  /*b5a60*/  LDL.LU R7, [R1+0x2220] ;  /* 0x0022200001077983 */ /* 0x000ee40000300800 */
[----:B------:R-:W-:Y:S01]  /*b5a70*/  IMAD.X R2, R2, 0x1, R0, P3 ;  /* 0x0000000102027824 */ /* 0x000fe200018e0600 */
[----:B------:R-:W-:-:S04]  /*b5a80*/  IADD3 R3, P3, R3, R26, RZ ;  /* 0x0000001a03037210 */ /* 0x000fc80007f7e0ff */
[----:B------:R-:W-:Y:S04]  /*b5a90*/  STL [R1+0x21b4], R2 ;  /* 0x0021b40201007387 */ /* 0x000fe80000100800 */
[----:B---3--:R0:W-:Y:S01]  /*b5aa0*/  STL [R1+0x2b08], R7 ;  /* 0x002b080701007387 */ /* 0x0081e20000100800 */
[----:B------:R-:W-:Y:S03]  /*b5ab0*/  STL [R1+0x220c], R3 ;  /* 0x00220c0301007387 */ /* 0x000fe60000100800 */
[----:B0-----:R-:W3:Y:S01]  /*b5ac0*/  LDL.LU R7, [R1+0x21e8] ;  /* 0x0021e80001077983 */ /* 0x001ee20000300800 */
[----:B------:R-:W-:-:S05]  /*b5ad0*/  IMAD.X R28, R28, 0x1, R0, P4 ;  /* 0x000000011c1c7824 */ /* 0x000fca00020e0600 */
[----:B------:R-:W-:Y:S04]  /*b5ae0*/  STL [R1+0x21d8], R28 ;  /* 0x0021d81c01007387 */ /* 0x000fe80000100800 */
        /* <DEDUP_REMOVED lines=23> */
[----:B------:R0:W-:Y:S01]  /*b5c60*/  STL [R1+0x2210], R29 ;  /* 0x0022101d01007387 */ /* 0x0001e20000100800 */
[----:B------:R-:W3:Y:S01]  /*b5c70*/  LDL.LU R18, [R1+0x1a34] ;  /* 0x001a340001127983 */ /* 0x000ee20000300800 */
[----:B------:R-:W3:Y:S02]  /*b5c80*/  LDL.LU R19, [R1+0x28a0] ;  /* 0x0028a00001137983 */ /* 0x000ee40000300800 */
[----:B------:R-:W3:Y:S02]  /*b5c90*/  LDL.LU R13, [R1+0x223c] ;  /* 0x00223c00010d7983 */ /* 0x000ee40000300800 */
[----:B------:R-:W3:Y:S01]  /*b5ca0*/  LDL.LU R12, [R1+0x289c] ;  /* 0x00289c00010c7983 */ /* 0x000ee20000300800 */
[----:B------:R-:W3:Y:S01]  /*b5cb0*/  LDL.LU R2, [R1+0x2238] ;  /* 0x0022380001027983 */ /* 0x000ee20000300800 */
[----:B------:R-:W3:Y:S02]  /*b5cc0*/  LDL.LU R3, [R1+0x2894] ;  /* 0x0028940001037983 */ /* 0x000ee40000300800 */
        /* <DEDUP_REMOVED lines=14> */
[----:B------:R-:W-:Y:S01]  /*b5db0*/  IADD3 R27, P2, R27, R26, RZ ;  /* 0x0000001a1b1b7210 */ /* 0x000fe20007f5e0ff */
[--C-:B------:R-:W-:Y:S01]  /*b5dc0*/  IMAD.X R20, R20, 0x1, R0.reuse, P3 ;  /* 0x0000000114147824 */ /* 0x100fe200018e0600 */
[----:B------:R-:W-:Y:S01]  /*b5dd0*/  IADD3 R21, P3, R21, UR8, RZ ;  /* 0x0000000815157c10 */ /* 0x000fe2000ff7e0ff */
[--C-:B------:R-:W-:Y:S01]  /*b5de0*/  IMAD.X R22, R22, 0x1, R0.reuse, P4 ;  /* 0x0000000116167824 */ /* 0x100fe200020e0600 */
[----:B------:R-:W-:Y:S01]  /*b5df0*/  IADD3 R23, P4, R23, UR8, RZ ;  /* 0x0000000817177c10 */ /* 0x000fe2000ff9e0ff */
[--C-:B------:R-:W-:Y:S01]  /*b5e00*/  IMAD.X R5, R5, 0x1, R0.reuse, P5 ;  /* 0x0000000105057824 */ /* 0x100fe200028e0600 */
[----:B------:R-:W-:Y:S01]  /*b5e10*/  IADD3 R4, P5, R4, UR8, RZ ;  /* 0x0000000804047c10 */ /* 0x000fe2000ffbe0ff */
[--C-:B------:R-:W-:Y:S01]  /*b5e20*/  IMAD.X R10, R10, 0x1, R0.reuse, P1 ;  /* 0x000000010a0a7824 */ /* 0x100fe200008e0600 */
[----:B------:R-:W-:Y:S01]  /*b5e30*/  IADD3 R11, P1, R11, UR8, RZ ;  /* 0x000000080b0b7c10 */ /* 0x000fe2000ff3e0ff */
[----:B------:R-:W-:Y:S01]  /*b5e40*/  IMAD.X R14, R14, 0x1, R0, P2 ;  /* 0x000000010e0e7824 */ /* 0x000fe200010e0600 */
[----:B------:R-:W-:-:S02]  /*b5e50*/  IADD3 R15, P2, R15, UR8, RZ ;  /* 0x000000080f0f7c10 */ /* 0x000fc4000ff5e0ff */
[----:B------:R-:W-:Y:S01]  /*b5e60*/  IADD3.X R16, R16, UR5, RZ, P3, !PT ;  /* 0x0000000510107c10 */ /* 0x000fe20009ffe4ff */
[----:B------:R-:W-:Y:S01]  /*b5e70*/  IADD3 R17, P3, R17, UR8, RZ ;  /* 0x0000000811117c10 */ /* 0x000fe2000ff7e0ff */
[----:B------:R-:W-:Y:S01]  /*b5e80*/  IADD3.X R18, R18, UR5, RZ, P4, !PT ;  /* 0x0000000512127c10 */ /* 0x000fe2000a7fe4ff */
[----:B------:R-:W-:Y:S01]  /*b5e90*/  IADD3 R19, P4, R19, UR8, RZ ;  /* 0x0000000813137c10 */ /* 0x000fe2000ff9e0ff */
[----:B------:R-:W-:Y:S01]  /*b5ea0*/  IADD3.X R13, R13, UR5, RZ, P5, !PT ;  /* 0x000000050d0d7c10 */ /* 0x000fe2000affe4ff */
[----:B------:R-:W-:Y:S01]  /*b5eb0*/  IADD3 R12, P5, R12, UR8, RZ ;  /* 0x000000080c0c7c10 */ /* 0x000fe2000ffbe0ff */
        /* <DEDUP_REMOVED lines=8> */
[----:B------:R-:W-:Y:S01]  /*b5f40*/  IMAD.X R9, R9, 0x1, R0, P6 ;  /* 0x0000000109097824 */ /* 0x000fe200030e0600 */
[----:B------:R-:W-:Y:S01]  /*b5f50*/  STL [R1+0x2208], R22 ;  /* 0x0022081601007387 */ /* 0x000fe20000100800 */
[----:B------:R-:W-:Y:S01]  /*b5f60*/  IADD3 R8, P6, R8, UR8, RZ ;  /* 0x0000000808087c10 */ /* 0x000fe2000ffde0ff */
[----:B------:R-:W-:Y:S02]  /*b5f70*/  STL [R1+0x2240], R23 ;  /* 0x0022401701007387 */ /* 0x000fe40000100800 */
[----:B------:R-:W-:Y:S01]  /*b5f80*/  STL [R1+0x21f4], R5 ;  /* 0x0021f40501007387 */ /* 0x000fe20000100800 */
[----:B------:R-:W-:Y:S01]  /*b5f90*/  STL [R1+0x28b4], R4 ;  /* 0x0028b40401007387 */ /* 0x000fe20000100800 */
[----:B------:R-:W-:Y:S02]  /*b5fa0*/  STL [R1+0x2218], R9 ;  /* 0x0022180901007387 */ /* 0x000fe40000100800 */
[----:B------:R-:W-:Y:S02]  /*b5fb0*/  STL [R1+0x28b0], R8 ;  /* 0x0028b00801007387 */ /* 0x000fe40000100800 */
[----:B------:R0:W-:Y:S01]  /*b5fc0*/  STL [R1+0x2a84], R0 ;  /* 0x002a840001007387 */ /* 0x0001e20000100800 */
[----:B------:R-:W-:Y:S01]  /*b5fd0*/  STL [R1+0x2214], R10 ;  /* 0x0022140a01007387 */ /* 0x000fe20000100800 */
[----:B------:R-:W-:Y:S02]  /*b5fe0*/  STL [R1+0x28ac], R11 ;  /* 0x0028ac0b01007387 */ /* 0x000fe40000100800 */
[----:B------:R-:W-:Y:S02]  /*b5ff0*/  STL [R1+0x1a38], R14 ;  /* 0x001a380e01007387 */ /* 0x000fe40000100800 */
[----:B------:R-:W-:Y:S01]  /*b6000*/  STL [R1+0x28a8], R15 ;  /* 0x0028a80f01007387 */ /* 0x000fe20000100800 */
[----:B------:R-:W-:Y:S01]  /*b6010*/  STL [R1+0x28b8], R16 ;  /* 0x0028b81001007387 */ /* 0x000fe20000100800 */
[----:B------:R-:W-:Y:S01]  /*b6020*/  STL [R1+0x28a4], R17 ;  /* 0x0028a41101007387 */ /* 0x000fe20000100800 */
[----:B------:R-:W-:Y:S01]  /*b6030*/  IADD3.X R2, R2, UR5, RZ, P6, !PT ;  /* 0x0000000502027c10 */ /* 0x000fe2000b7fe4ff */
[----:B------:R-:W-:Y:S01]  /*b6040*/  STL [R1+0x1a34], R18 ;  /* 0x001a341201007387 */ /* 0x000fe20000100800 */
[----:B------:R-:W-:Y:S01]  /*b6050*/  STL [R1+0x28a0], R19 ;  /* 0x0028a01301007387 */ /* 0x000fe20000100800 */
[----:B------:R-:W-:Y:S02]  /*b6060*/  STL [R1+0x223c], R13 ;  /* 0x00223c0d01007387 */ /* 0x000fe40000100800 */
[----:B------:R-:W-:Y:S02]  /*b6070*/  STL [R1+0x289c], R12 ;  /* 0x00289c0c01007387 */ /* 0x000fe40000100800 */
[----:B------:R-:W-:Y:S01]  /*b6080*/  STL [R1+0x2238], R2 ;  /* 0x0022380201007387 */ /* 0x000fe20000100800 */
[----:B0-----:R-:W2:Y:S01]  /*b6090*/  LDL.LU R0, [R1+0x222c] ;  /* 0x00222c0001007983 */ /* 0x001ea20000300800 */
[----:B------:R-:W-:-:S02]  /*b60a0*/  IADD3 R3, P6, R3, UR8, RZ ;  /* 0x0000000803037c10 */ /* 0x000fc4000ffde0ff */
[----:B------:R-:W-:-:S03]  /*b60b0*/  IADD3.X R28, R28, UR5, RZ, P1, !PT ;  /* 0x000000051c1c7c10 */ /* 0x000fc60008ffe4ff */
[----:B------:R-:W-:Y:S04]  /*b60c0*/  STL [R1+0x2894], R3 ;  /* 0x0028940301007387 */ /* 0x000fe80000100800 */
[----:B--2---:R0:W-:Y:S01]  /*b60d0*/  STL [R1+0x2b00], R0 ;  /* 0x002b000001007387 */ /* 0x0041e20000100800 */
[----:B------:R-:W-:Y:S03]  /*b60e0*/  STL [R1+0x2234], R28 ;  /* 0x0022341c01007387 */ /* 0x000fe60000100800 */
[----:B0-----:R-:W2:Y:S01]  /*b60f0*/  LDL.LU R0, [R1+0x2884] ;  /* 0x0028840001007983 */ /* 0x001ea20000300800 */
[----:B------:R-:W-:-:S05]  /*b6100*/  IADD3 R29, P1, R29, UR8, RZ ;  /* 0x000000081d1d7c10 */ /* 0x000fca000ff3e0ff */
[----:B------:R-:W-:Y:S04]  /*b6110*/  STL [R1+0x288c], R29 ;  /* 0x00288c1d01007387 */ /* 0x000fe80000100800 */
[----:B--2---:R0:W-:Y:S04]  /*b6120*/  STL [R1+0x2b04], R0 ;  /* 0x002b040001007387 */ /* 0x0041e80000100800 */
        /* <DEDUP_REMOVED lines=29> */
[----:B--2---:R-:W-:-:S05]  /*b6300*/  IADD3.X R0, R0, UR5, RZ, P2, !PT ;  /* 0x0000000500007c10 */ /* 0x004fca00097fe4ff */
[----:B------:R0:W-:Y:S04]  /*b6310*/  STL [R1+0x2230], R0 ;  /* 0x0022300001007387 */ /* 0x0001e80000100800 */
[----:B0-----:R-:W2:Y:S02]  /*b6320*/  LDL.LU R0, [R1+0x2b04] ;  /* 0x002b040001007983 */ /* 0x001ea40000300800 */
[----:B--2---:R-:W-:-:S05]  /*b6330*/  IADD3 R0, P2, R0, UR8, RZ ;  /* 0x0000000800007c10 */ /* 0x004fca000ff5e0ff */
[----:B------:R0:W-:Y:S04]  /*b6340*/  STL [R1+0x2884], R0 ;  /* 0x0028840001007387 */ /* 0x0001e80000100800 */
[----:B0-----:R-:W2:Y:S01]  /*b6350*/  LDL.LU R0, [R1+0x2b00] ;  /* 0x002b000001007983 */ /* 0x001ea20000300800 */
[----:B----4-:R-:W-:Y:S01]  /*b6360*/  IADD3.X R6, R6, UR5, RZ, P4, !PT ;  /* 0x0000000506067c10 */ /* 0x010fe2000a7fe4ff */
[----:B---3--:R-:W-:Y:S01]  /*b6370*/  IADD3 R24, P4, R24, UR8, RZ ;  /* 0x0000000818187c10 */ /* 0x008fe2000ff9e0ff */
[----:B------:R-:W-:Y:S01]  /*b6380*/  IADD3.X R25, R25, UR5, RZ, P5, !PT ;  /* 0x0000000519197c10 */ /* 0x000fe2000affe4ff */
[----:B------:R-:W-:Y:S01]  /*b6390*/  IADD3 R26, P5, R26, UR8, RZ ;  /* 0x000000081a1a7c10 */ /* 0x000fe2000ffbe0ff */
        /* <DEDUP_REMOVED lines=16> */
[----:B--2---:R-:W-:Y:S01]  /*b64a0*/  IADD3.X R0, R0, UR5, RZ, P3, !PT ;  /* 0x0000000500007c10 */ /* 0x004fe20009ffe4ff */
[----:B------:R-:W-:-:S04]  /*b64b0*/  IADD3 R7, P3, R7, UR8, RZ ;  /* 0x0000000807077c10 */ /* 0x000fc8000ff7e0ff */
[----:B------:R0:W-:Y:S01]  /*b64c0*/  STL [R1+0x222c], R0 ;  /* 0x00222c0001007387 */ /* 0x0001e20000100800 */
[----:B------:R-:W-:Y:S02]  /*b64d0*/  STL [R1+0x287c], R7 ;  /* 0x00287c0701007387 */ /* 0x000fe40000100800 */
[----:B------:R-:W-:Y:S02]  /*b64e0*/  STL [R1+0x2228], R6 ;  /* 0x0022280601007387 */ /* 0x000fe40000100800 */
[----:B------:R-:W-:Y:S01]  /*b64f0*/  STL [R1+0x2874], R24 ;  /* 0x0028741801007387 */ /* 0x000fe20000100800 */
[----:B------:R-:W-:Y:S01]  /*b6500*/  STL [R1+0x2898], R25 ;  /* 0x0028981901007387 */ /* 0x000fe20000100800 */
[----:B------:R-:W-:Y:S02]  /*b6510*/  STL [R1+0x286c], R26 ;  /* 0x00286c1a01007387 */ /* 0x000fe40000100800 */
[----:B------:R-:W-:Y:S02]  /*b6520*/  STL [R1+0x2890], R27 ;  /* 0x0028901b01007387 */ /* 0x000fe40000100800 */
[----:B------:R-:W-:Y:S01]  /*b6530*/  STL [R1+0x2864], R20 ;  /* 0x0028641401007387 */ /* 0x000fe20000100800 */
[----:B------:R-:W-:Y:S01]  /*b6540*/  IADD3.X R4, R4, UR5, RZ, P3, !PT ;  /* 0x0000000504047c10 */ /* 0x000fe20009ffe4ff */
[----:B------:R-:W-:Y:S01]  /*b6550*/  STL [R1+0x2888], R21 ;  /* 0x0028881501007387 */ /* 0x000fe20000100800 */
[----:B------:R-:W-:Y:S01]  /*b6560*/  IADD3 R9, P3, R9, UR8, RZ ;  /* 0x0000000809097c10 */ /* 0x000fe2000ff7e0ff */
        /* <DEDUP_REMOVED lines=11> */
[----:B------:R-:W-:Y:S01]  /*b6620*/  IADD3.X R12, R12, UR5, RZ, P3, !PT ;  /* 0x000000050c0c7c10 */ /* 0x000fe20009ffe4ff */
[----:B------:R-:W-:Y:S01]  /*b6630*/  STL [R1+0x2858], R17 ;  /* 0x0028581101007387 */ /* 0x000fe20000100800 */
[----:B------:R-:W-:Y:S01]  /*b6640*/  IADD3 R2, P3, R2, UR8, RZ ;  /* 0x0000000802027c10 */ /* 0x000fe2000ff7e0ff */
[----:B------:R-:W-:Y:S01]  /*b6650*/  STL [R1+0x282c], R18 ;  /* 0x00282c1201007387 */ /* 0x000fe20000100800 */
[----:B------:R-:W-:Y:S02]  /*b6660*/  STL [R1+0x2850], R19 ;  /* 0x0028501301007387 */ /* 0x000fe40000100800 */
[----:B------:R-:W-:Y:S02]  /*b6670*/  STL [R1+0x2824], R13 ;  /* 0x0028240d01007387 */ /* 0x000fe40000100800 */
[----:B------:R-:W-:Y:S01]  /*b6680*/  STL [R1+0x2848], R12 ;  /* 0x0028480c01007387 */ /* 0x000fe20000100800 */
[----:B------:R-:W-:Y:S01]  /*b6690*/  STL [R1+0x281c], R2 ;  /* 0x00281c0201007387 */ /* 0x000fe20000100800 */
[----:B0-----:R-:W2:Y:S01]  /*b66a0*/  LDL.LU R0, [R1+0x2804] ;  /* 0x0028040001007983 */ /* 0x001ea20000300800 */
[----:B------:R-:W-:Y:S01]  /*b66b0*/  IADD3.X R3, R3, UR5, RZ, P4, !PT ;  /* 0x0000000503037c10 */ /* 0x000fe2000a7fe4ff */
[----:B------:R-:W-:-:S04]  /*b66c0*/  IADD3 R28, P4, R28, UR8, RZ ;  /* 0x000000081c1c7c10 */ /* 0x000fc8000ff9e0ff */
[----:B------:R-:W-:Y:S04]  /*b66d0*/  STL [R1+0x2840], R3 ;  /* 0x0028400301007387 */ /* 0x000fe80000100800 */
[----:B--2---:R0:W-:Y:S01]  /*b66e0*/  STL [R1+0x2af8], R0 ;  /* 0x002af80001007387 */ /* 0x0041e20000100800 */
[----:B------:R-:W-:Y:S03]  /*b66f0*/  STL [R1+0x2814], R28 ;  /* 0x0028141c01007387 */ /* 0x000fe60000100800 */
[----:B0-----:R-:W2:Y:S01]  /*b6700*/  LDL.LU R0, [R1+0x2830] ;  /* 0x0028300001007983 */ /* 0x001ea20000300800 */
[----:B------:R-:W-:-:S05]  /*b6710*/  IADD3.X R29, R29, UR5, RZ, P5, !PT ;  /* 0x000000051d1d7c10 */ /* 0x000fca000affe4ff */
        /* <DEDUP_REMOVED lines=31> */
[----:B--2---:R-:W-:-:S05]  /*b6910*/  IADD3 R0, P5, R0, UR8, RZ ;  /* 0x0000000800007c10 */ /* 0x004fca000ffbe0ff */
[----:B------:R0:W-:Y:S04]  /*b6920*/  STL [R1+0x280c], R0 ;  /* 0x00280c0001007387 */ /* 0x0001e80000100800 */
[----:B0-----:R-:W2:Y:S02]  /*b6930*/  LDL.LU R0, [R1+0x2afc] ;  /* 0x002afc0001007983 */ /* 0x001ea40000300800 */
[----:B--2---:R-:W-:-:S05]  /*b6940*/  IADD3.X R0, R0, UR5, RZ, P6, !PT ;  /* 0x0000000500007c10 */ /* 0x004fca000b7fe4ff */
[----:B------:R0:W-:Y:S04]  /*b6950*/  STL [R1+0x2830], R0 ;  /* 0x0028300001007387 */ /* 0x0001e80000100800 */
[----:B0-----:R-:W2:Y:S01]  /*b6960*/  LDL.LU R0, [R1+0x2af8] ;  /* 0x002af80001007983 */ /* 0x001ea20000300800 */
[----:B---3--:R-:W-:Y:S01]  /*b6970*/  IADD3.X R7, R7, UR5, RZ, P1, !PT ;  /* 0x0000000507077c10 */ /* 0x008fe20008ffe4ff */
[----:B----4-:R-:W-:Y:S01]  /*b6980*/  IADD3 R6, P1, R6, UR8, RZ ;  /* 0x0000000806067c10 */ /* 0x010fe2000ff3e0ff */
        /* <DEDUP_REMOVED lines=18> */
[----:B------:R-:W-:-:S02]  /*b6ab0*/  IADD3.X R2, R2, UR5, RZ, P1, !PT ;  /* 0x0000000502027c10 */ /* 0x000fc40008ffe4ff */
[----:B--2---:R-:W-:-:S05]  /*b6ac0*/  IADD3 R0, P6, R0, UR8, RZ ;  /* 0x0000000800007c10 */ /* 0x004fca000ffde0ff */
[----:B------:R0:W-:Y:S01]  /*b6ad0*/  STL [R1+0x2804], R0 ;  /* 0x0028040001007387 */ /* 0x0001e20000100800 */
[----:B------:R-:W-:Y:S02]  /*b6ae0*/  STL [R1+0x2828], R7 ;  /* 0x0028280701007387 */ /* 0x000fe40000100800 */
[----:B------:R-:W-:Y:S02]  /*b6af0*/  STL [R1+0x27fc], R6 ;  /* 0x0027fc0601007387 */ /* 0x000fe40000100800 */
[----:B------:R-:W-:Y:S01]  /*b6b00*/  STL [R1+0x2820], R24 ;  /* 0x0028201801007387 */ /* 0x000fe20000100800 */
[----:B------:R-:W-:Y:S01]  /*b6b10*/  STL [R1+0x27f4], R25 ;  /* 0x0027f41901007387 */ /* 0x000fe20000100800 */
        /* <DEDUP_REMOVED lines=24> */
[----:B------:R-:W-:Y:S02]  /*b6ca0*/  STL [R1+0x27c8], R2 ;  /* 0x0027c80201007387 */ /* 0x000fe40000100800 */
        /* <DEDUP_REMOVED lines=1314> */
[----:B--2---:R-:W-:-:S05]  /*bbed0*/  IADD3 R0, P1, R0, UR8, RZ ;  /* 0x0000000800007c10 */ /* 0x004fca000ff3e0ff */
[----:B------:R0:W-:Y:S04]  /*bbee0*/  STL [R1+0x29e4], R0 ;  /* 0x0029e40001007387 */ /* 0x0001e80000100800 */
[----:B0-----:R0:W5:Y:S01]  /*bbef0*/  LDL.LU R0, [R1+0x2a84] ;  /* 0x002a840001007983 */ /* 0x0011620000300800 */
[----:B------:R1:W-:Y:S03]  /*bbf00*/  STL [R1+0x2980], R6 ;  /* 0x0029800601007387 */ /* 0x0003e60000100800 */
[----:B-1----:R0:W5:Y:S01]  /*bbf10*/  LDL.LU R6, [R1+0x2a80] ;  /* 0x002a800001067983 */ /* 0x0021620000300800 */
[----:B------:R1:W-:Y:S03]  /*bbf20*/  STL [R1+0x29ec], R7 ;  /* 0x0029ec0701007387 */ /* 0x0003e60000100800 */
[----:B-1----:R0:W5:Y:S01]  /*bbf30*/  LDL.LU R7, [R1+0x2a7c] ;  /* 0x002a7c0001077983 */ /* 0x0021620000300800 */
[----:B------:R1:W-:Y:S03]  /*bbf40*/  STL [R1+0x2988], R5 ;  /* 0x0029880501007387 */ /* 0x0003e60000100800 */
[----:B-1----:R-:W2:Y:S01]  /*bbf50*/  LDL.LU R5, [R1+0x2a78] ;  /* 0x002a780001057983 */ /* 0x002ea20000300800 */
[----:B------:R1:W-:Y:S03]  /*bbf60*/  STL [R1+0x29f4], R4 ;  /* 0x0029f40401007387 */ /* 0x0003e60000100800 */
[----:B-1----:R-:W3:Y:S01]  /*bbf70*/  LDL.LU R4, [R1+0x2a74] ;  /* 0x002a740001047983 */ /* 0x002ee20000300800 */
[----:B------:R1:W-:Y:S03]  /*bbf80*/  STL [R1+0x2990], R9 ;  /* 0x0029900901007387 */ /* 0x0003e60000100800 */
[----:B-1----:R-:W4:Y:S01]  /*bbf90*/  LDL.LU R9, [R1+0x2a70] ;  /* 0x002a700001097983 */ /* 0x002f220000300800 */
[----:B------:R1:W-:Y:S03]  /*bbfa0*/  STL [R1+0x29fc], R8 ;  /* 0x0029fc0801007387 */ /* 0x0003e60000100800 */
[----:B-1----:R-:W2:Y:S01]  /*bbfb0*/  LDL.LU R8, [R1+0x2a6c] ;  /* 0x002a6c0001087983 */ /* 0x002ea20000300800 */
[----:B------:R-:W-:Y:S01]  /*bbfc0*/  IADD3.X R28, R28, UR5, RZ, P6, !PT ;  /* 0x000000051c1c7c10 */ /* 0x000fe2000b7fe4ff */
[----:B------:R1:W-:Y:S01]  /*bbfd0*/  STL [R1+0x2998], R13 ;  /* 0x0029980d01007387 */ /* 0x0003e20000100800 */
[----:B------:R-:W-:-:S02]  /*bbfe0*/  IADD3 R3, P6, R3, UR8, RZ ;  /* 0x0000000803037c10 */ /* 0x000fc4000ffde0ff */
[----:B------:R-:W-:Y:S01]  /*bbff0*/  IADD3.X R2, R2, UR5, RZ, P1, !PT ;  /* 0x0000000502027c10 */ /* 0x000fe20008ffe4ff */
[----:B------:R-:W-:Y:S01]  /*bc000*/  IADD3 R29, P1, R29, UR8, RZ ;  /* 0x000000081d1d7c10 */ /* 0x000fe2000ff3e0ff */
[----:B------:R-:W-:Y:S01]  /*bc010*/  IADD3.X R24, R24, UR5, RZ, P2, !PT ;  /* 0x0000000518187c10 */ /* 0x000fe200097fe4ff */
[----:B-1----:R0:W5:Y:S01]  /*bc020*/  LDL.LU R13, [R1+0x2a68] ;  /* 0x002a6800010d7983 */ /* 0x0021620000300800 */
[----:B------:R1:W-:Y:S01]  /*bc030*/  STL [R1+0x2a04], R12 ;  /* 0x002a040c01007387 */ /* 0x0003e20000100800 */
[----:B------:R-:W-:Y:S02]  /*bc040*/  IADD3 R25, P2, R25, UR8, RZ ;  /* 0x0000000819197c10 */ /* 0x000fe4000ff5e0ff */
[----:B------:R-:W-:Y:S01]  /*bc050*/  IADD3.X R26, R26, UR5, RZ, P3, !PT ;  /* 0x000000051a1a7c10 */ /* 0x000fe20009ffe4ff */
[----:B------:R-:W-:Y:S01]  /*bc060*/  IADD3 R27, P3, R27, UR8, RZ ;  /* 0x000000081b1b7c10 */ /* 0x000fe2000ff7e0ff */
[----:B-1----:R0:W5:Y:S01]  /*bc070*/  LDL.LU R12, [R1+0x2a64] ;  /* 0x002a6400010c7983 */ /* 0x0021620000300800 */
[----:B------:R1:W-:Y:S01]  /*bc080*/  STL [R1+0x29a0], R28 ;  /* 0x0029a01c01007387 */ /* 0x0003e20000100800 */
[----:B------:R-:W-:Y:S01]  /*bc090*/  IADD3.X R20, R20, UR5, RZ, P4, !PT ;  /* 0x0000000514147c10 */ /* 0x000fe2000a7fe4ff */
[----:B------:R-:W-:Y:S01]  /*bc0a0*/  IADD3 R21, P4, R21, UR8, RZ ;  /* 0x0000000815157c10 */ /* 0x000fe2000ff9e0ff */
[----:B------:R-:W-:Y:S01]  /*bc0b0*/  IADD3.X R22, R22, UR5, RZ, P5, !PT ;  /* 0x0000000516167c10 */ /* 0x000fe2000affe4ff */
[----:B-1----:R0:W5:Y:S01]  /*bc0c0*/  LDL.LU R28, [R1+0x2a60] ;  /* 0x002a6000011c7983 */ /* 0x0021620000300800 */
[----:B------:R1:W-:Y:S01]  /*bc0d0*/  STL [R1+0x2a0c], R3 ;  /* 0x002a0c0301007387 */ /* 0x0003e20000100800 */
[----:B------:R-:W-:-:S02]  /*bc0e0*/  IADD3 R23, P5, R23, UR8, RZ ;  /* 0x0000000817177c10 */ /* 0x000fc4000ffbe0ff */
[----:B------:R-:W-:Y:S01]  /*bc0f0*/  IADD3.X R10, R10, UR5, RZ, P6, !PT ;  /* 0x000000050a0a7c10 */ /* 0x000fe2000b7fe4ff */
[----:B-1----:R0:W5:Y:S01]  /*bc100*/  LDL.LU R3, [R1+0x2a5c] ;  /* 0x002a5c0001037983 */ /* 0x0021620000300800 */
[----:B------:R1:W-:Y:S01]  /*bc110*/  STL [R1+0x29a8], R2 ;  /* 0x0029a80201007387 */ /* 0x0003e20000100800 */
[----:B------:R-:W-:Y:S02]  /*bc120*/  IADD3 R11, P6, R11, UR8, RZ ;  /* 0x000000080b0b7c10 */ /* 0x000fe4000ffde0ff */
[----:B------:R-:W-:Y:S01]  /*bc130*/  IADD3.X R14, R14, UR5, RZ, P1, !PT ;  /* 0x000000050e0e7c10 */ /* 0x000fe20008ffe4ff */
[----:B-1----:R0:W5:Y:S01]  /*bc140*/  LDL.LU R2, [R1+0x2a58] ;  /* 0x002a580001027983 */ /* 0x0021620000300800 */
[----:B------:R1:W-:Y:S02]  /*bc150*/  STL [R1+0x2a08], R29 ;  /* 0x002a081d01007387 */ /* 0x0003e40000100800 */
[----:B------:R-:W-:Y:S02]  /*bc160*/  STL [R1+0x29b0], R24 ;  /* 0x0029b01801007387 */ /* 0x000fe40000100800 */
[----:B------:R-:W-:Y:S01]  /*bc170*/  STL [R1+0x2a10], R25 ;  /* 0x002a101901007387 */ /* 0x000fe20000100800 */
        /* <DEDUP_REMOVED lines=8> */
[----:B------:R-:W-:Y:S01]  /*bc200*/  IADD3.X R16, R16, UR5, RZ, P3, !PT ;  /* 0x0000000510107c10 */ /* 0x000fe20009ffe4ff */
[----:B-1----:R-:W1:Y:S04]  /*bc210*/  S2R R29, SR_TID.X ;  /* 0x00000000001d7919 */ /* 0x002e680000002100 */
[----:B------:R3:W-:Y:S01]  /*bc220*/  STL [R1+0x2a14], R11 ;  /* 0x002a140b01007387 */ /* 0x0007e20000100800 */
[----:B------:R-:W-:-:S02]  /*bc230*/  IADD3.X R17, R17, UR5, RZ, P4, !PT ;  /* 0x0000000511117c10 */ /* 0x000fc4000a7fe4ff */
[----:B------:R-:W-:Y:S01]  /*bc240*/  IADD3.X R18, R18, UR5, RZ, P5, !PT ;  /* 0x0000000512127c10 */ /* 0x000fe2000affe4ff */
[----:B------:R0:W-:Y:S01]  /*bc250*/  STL [R1+0x29d8], R14 ;  /* 0x0029d80e01007387 */ /* 0x0001e20000100800 */
[----:B------:R0:W-:Y:S01]  /*bc260*/  STL [R1+0x29e0], R15 ;  /* 0x0029e00f01007387 */ /* 0x0001e20000100800 */
[----:B------:R-:W-:Y:S01]  /*bc270*/  IADD3.X R19, R19, UR5, RZ, P6, !PT ;  /* 0x0000000513137c10 */ /* 0x000fe2000b7fe4ff */
[----:B------:R0:W-:Y:S02]  /*bc280*/  STL [R1+0x29e8], R16 ;  /* 0x0029e81001007387 */ /* 0x0001e40000100800 */
[----:B------:R0:W-:Y:S01]  /*bc290*/  STL [R1+0x29f0], R17 ;  /* 0x0029f01101007387 */ /* 0x0001e20000100800 */
[----:B------:R0:W-:Y:S01]  /*bc2a0*/  STL [R1+0x29f8], R18 ;  /* 0x0029f81201007387 */ /* 0x0001e20000100800 */
[----:B-1----:R-:W-:-:S05]  /*bc2b0*/  LOP3.LUT R29, R29, 0xff, RZ, 0xc0, !PT ;  /* 0x000000ff1d1d7812 */ /* 0x002fca00078ec0ff */
[----:B------:R-:W-:Y:S02]  /*bc2c0*/  IMAD.SHL.U32 R29, R29, 0x2, RZ ;  /* 0x000000021d1d7824 */ /* 0x000fe400078e00ff */
[----:B---3--:R-:W-:Y:S02]  /*bc2d0*/  IMAD.MOV.U32 R11, RZ, RZ, R4 ;  /* 0x000000ffff0b7224 */ /* 0x008fe400078e0004 */
[----:B----4-:R-:W-:-:S05]  /*bc2e0*/  IMAD.MOV.U32 R4, RZ, RZ, R9 ;  /* 0x000000ffff047224 */ /* 0x010fca00078e0009 */
[----:B--2---:R0:W-:Y:S01]  /*bc2f0*/  STL.64 [R1+0x1a20], R4 ;  /* 0x001a200401007387 */ /* 0x0041e20000100a00 */
[----:B------:R0:W-:Y:S02]  /*bc300*/  STL [R1+0x2a00], R19 ;  /* 0x002a001301007387 */ /* 0x0001e40000100800 */
[----:B------:R-:W-:-:S05]  /*bc310*/  IMAD.MOV.U32 R10, RZ, RZ, R8 ;  /* 0x000000ffff0a7224 */ /* 0x000fca00078e0008 */
[----:B------:R0:W-:Y:S01]  /*bc320*/  STL.64 [R1+0x1a28], R10 ;  /* 0x001a280a01007387 */ /* 0x0001e20000100a00 */
[----:B------:R-:W-:Y:S01]  /*bc330*/  @!P0 CALL.REL.NOINC `(.L_x_1) ;  /* 0x0000001000008944 */ /* 0x000fe20003c00000 */
[----:B------:R-:W-:Y:S05]  /*bc340*/  BRA `(.L_x_2) ;  /* 0xfff6615000007947 */ /* 0x000fea000383ffff */
.L_x_1:
[----:B-----5:R-:W2:Y:S04]  /*bc350*/  LDL.LU R2, [R1+0x118] ;  /* 0x0001180001027983 */ /* 0x020ea80000300800 */
[----:B--2---:R1:W-:Y:S04]  /*bc360*/  STL [R1+0x32a8], R2 ;  /* 0x0032a80201007387 */ /* 0x0043e80000100800 */
[----:B-1----:R-:W2:Y:S04]  /*bc370*/  LDL.LU R2, [R1+0xfc] ;  /* 0x0000fc0001027983 */ /* 0x002ea80000300800 */
        /* <DEDUP_REMOVED lines=17> */
[----:B------:R-:W2:Y:S01]  /*bc490*/  LDL.LU R28, [R1+0x1fc] ;  /* 0x0001fc00011c7983 */ /* 0x000ea20000300800 */
[----:B-1----:R-:W-:-:S03]  /*bc4a0*/  IMAD.MOV.U32 R2, RZ, RZ, R7 ;  /* 0x000000ffff027224 */ /* 0x002fc600078e0007 */
        /* <DEDUP_REMOVED lines=17> */
[----:B------:R-:W2:Y:S04]  /*bc5c0*/  LDL.LU R3, [R1+0x1f8] ;  /* 0x0001f80001037983 */ /* 0x000ea80000300800 */
[----:B------:R-:W3:Y:S04]  /*bc5d0*/  LDL.LU R29, [R1+0xd4] ;  /* 0x0000d400011d7983 */ /* 0x000ee80000300800 */
[----:B------:R-:W3:Y:S04]  /*bc5e0*/  LDL.LU R0, [R1+0xd0] ;  /* 0x0000d00001007983 */ /* 0x000ee80000300800 */
[----:B------:R-:W4:Y:S04]  /*bc5f0*/  LDL.LU R9, [R1+0xf4] ;  /* 0x0000f40001097983 */ /* 0x000f280000300800 */
[----:B0-----:R-:W4:Y:S04]  /*bc600*/  LDL.LU R5, [R1+0xf0] ;  /* 0x0000f00001057983 */ /* 0x001f280000300800 */
[----:B------:R-:W2:Y:S04]  /*bc610*/  LDL.LU R8, [R1+0x114] ;  /* 0x0001140001087983 */ /* 0x000ea80000300800 */
[----:B------:R-:W2:Y:S01]  /*bc620*/  LDL.LU R4, [R1+0x110] ;  /* 0x0001100001047983 */ /* 0x000ea20000300800 */
[----:B-1----:R-:W-:-:S03]  /*bc630*/  IMAD.MOV.U32 R28, RZ, RZ, R6 ;  /* 0x000000ffff1c7224 */ /* 0x002fc600078e0006 */
        /* <DEDUP_REMOVED lines=15> */
[----:B------:R-:W-:-:S03]  /*bc730*/  F2FP.BF16.PACK_AB R2, R28, R2 ;  /* 0x000000021c02723e */ /* 0x000fc600000010ff */
[----:B------:R-:W2:Y:S04]  /*bc740*/  LDL.LU R17, [R1+0x11b0] ;  /* 0x0011b00001117983 */ /* 0x000ea80000300800 */
[----:B------:R-:W2:Y:S04]  /*bc750*/  LDL.LU R18, [R1+0x11c4] ;  /* 0x0011c40001127983 */ /* 0x000ea80000300800 */
[----:B------:R-:W2:Y:S04]  /*bc760*/  LDL.LU R19, [R1+0x11c0] ;  /* 0x0011c00001137983 */ /* 0x000ea80000300800 */
[----:B------:R0:W-:Y:S04]  /*bc770*/  STL [R1+0x2d8c], R13 ;  /* 0x002d8c0d01007387 */ /* 0x0001e80000100800 */
[----:B0-----:R-:W2:Y:S04]  /*bc780*/  LDL.LU R13, [R1+0x11c] ;  /* 0x00011c00010d7983 */ /* 0x001ea80000300800 */
[----:B------:R0:W-:Y:S04]  /*bc790*/  STL [R1+0x2d88], R12 ;  /* 0x002d880c01007387 */ /* 0x0001e80000100800 */
[----:B0-----:R-:W2:Y:S04]  /*bc7a0*/  LDL.LU R12, [R1+0xf8] ;  /* 0x0000f800010c7983 */ /* 0x001ea80000300800 */
[----:B------:R-:W2:Y:S04]  /*bc7b0*/  LDL.LU R28, [R1+0x32f0] ;  /* 0x0032f000011c7983 */ /* 0x000ea80000300800 */
[----:B------:R0:W-:Y:S04]  /*bc7c0*/  STL [R1+0x81c], R2 ;  /* 0x00081c0201007387 */ /* 0x0001e80000100800 */
[----:B0-----:R-:W2:Y:S02]  /*bc7d0*/  LDL.LU R2, [R1+0x32ec] ;  /* 0x0032ec0001027983 */ /* 0x001ea40000300800 */
[----:B--2---:R-:W-:-:S02]  /*bc7e0*/  F2FP.BF16.PACK_AB R2, R28, R2 ;  /* 0x000000021c02723e */ /* 0x004fc400000010ff */
        /* <DEDUP_REMOVED lines=33> */
[----:B------:R0:W-:Y:S02]  /*bca00*/  STL [R1+0x7f8], R12 ;  /* 0x0007f80c01007387 */ /* 0x0001e40000100800 */
[----:B0-----:R-:W-:Y:S02]  /*bca10*/  F2FP.BF16.PACK_AB R12, R28, R3 ;  /* 0x000000031c0c723e */ /* 0x001fe400000010ff */
[----:B---3--:R-:W-:Y:S02]  /*bca20*/  F2FP.BF16.PACK_AB R3, R29, R0 ;  /* 0x000000001d03723e */ /* 0x008fe400000010ff */
[----:B------:R-:W-:-:S02]  /*bca30*/  F2FP.BF16.PACK_AB R0, R8, R4 ;  /* 0x000000040800723e */ /* 0x000fc400000010ff */
[----:B--2---:R-:W-:-:S05]  /*bca40*/  F2FP.BF16.PACK_AB R2, R13, R2 ;  /* 0x000000020d02723e */ /* 0x004fca00000010ff */
[----:B------:R4:W-:Y:S04]  /*bca50*/  STL [R1+0x7f4], R2 ;  /* 0x0007f40201007387 */ /* 0x0009e80000100800 */
[----:B------:R-:W-:Y:S04]  /*bca60*/  STL [R1+0x7f0], R12 ;  /* 0x0007f00c01007387 */ /* 0x000fe80000100800 */
[----:B------:R0:W-:Y:S01]  /*bca70*/  STL [R1+0x7ec], R3 ;  /* 0x0007ec0301007387 */ /* 0x0001e20000100800 */
[----:B----4-:R-:W-:-:S05]  /*bca80*/  F2FP.BF16.PACK_AB R2, R9, R5 ;  /* 0x000000050902723e */ /* 0x010fca00000010ff */
[----:B------:R1:W-:Y:S01]  /*bca90*/  STL [R1+0x7e8], R2 ;  /* 0x0007e80201007387 */ /* 0x0003e20000100800 */
[----:B0-----:R-:W-:-:S03]  /*bcaa0*/  F2FP.BF16.PACK_AB R3, R24, R25 ;  /* 0x000000191803723e */ /* 0x001fc600000010ff */
[----:B------:R0:W-:Y:S04]  /*bcab0*/  STL [R1+0x7e4], R0 ;  /* 0x0007e40001007387 */ /* 0x0001e80000100800 */
[----:B------:R2:W-:Y:S01]  /*bcac0*/  STL [R1+0x7e0], R3 ;  /* 0x0007e00301007387 */ /* 0x0005e20000100800 */
[----:B-1----:R-:W-:Y:S02]  /*bcad0*/  F2FP.BF16.PACK_AB R2, R26, R27 ;  /* 0x0000001b1a02723e */ /* 0x002fe400000010ff */
[----:B0-----:R-:W-:-:S03]  /*bcae0*/  F2FP.BF16.PACK_AB R0, R6, R7 ;  /* 0x000000070600723e */ /* 0x001fc600000010ff */
[----:B------:R0:W-:Y:S01]  /*bcaf0*/  STL [R1+0x7dc], R2 ;  /* 0x0007dc0201007387 */ /* 0x0001e20000100800 */
[----:B--2---:R-:W-:-:S03]  /*bcb00*/  F2FP.BF16.PACK_AB R3, R20, R21 ;  /* 0x000000151403723e */ /* 0x004fc600000010ff */
[----:B------:R1:W-:Y:S04]  /*bcb10*/  STL [R1+0x7d8], R0 ;  /* 0x0007d80001007387 */ /* 0x0003e80000100800 */
[----:B------:R2:W-:Y:S01]  /*bcb20*/  STL [R1+0x7d4], R3 ;  /* 0x0007d40301007387 */ /* 0x0005e20000100800 */
[----:B0-----:R-:W-:Y:S02]  /*bcb30*/  F2FP.BF16.PACK_AB R2, R22, R23 ;  /* 0x000000171602723e */ /* 0x001fe400000010ff */
[----:B-1----:R-:W-:-:S03]  /*bcb40*/  F2FP.BF16.PACK_AB R0, R10, R11 ;  /* 0x0000000b0a00723e */ /* 0x002fc600000010ff */
[----:B------:R0:W-:Y:S01]  /*bcb50*/  STL [R1+0x7d0], R2 ;  /* 0x0007d00201007387 */ /* 0x0001e20000100800 */
[----:B--2---:R-:W-:-:S03]  /*bcb60*/  F2FP.BF16.PACK_AB R3, R14, R15 ;  /* 0x0000000f0e03723e */ /* 0x004fc600000010ff */
[----:B------:R1:W-:Y:S04]  /*bcb70*/  STL [R1+0x7cc], R0 ;  /* 0x0007cc0001007387 */ /* 0x0003e80000100800 */
[----:B------:R-:W-:Y:S04]  /*bcb80*/  STL [R1+0x7c8], R3 ;  /* 0x0007c80301007387 */ /* 0x000fe80000100800 */
[----:B------:R-:W2:Y:S01]  /*bcb90*/  LDL.LU R12, [R1+0x868] ;  /* 0x00086800010c7983 */ /* 0x000ea20000300800 */
[----:B0-----:R-:W-:Y:S02]  /*bcba0*/  F2FP.BF16.PACK_AB R2, R16, R17 ;  /* 0x000000111002723e */ /* 0x001fe400000010ff */
[----:B-1----:R-:W-:-:S03]  /*bcbb0*/  F2FP.BF16.PACK_AB R0, R18, R19 ;  /* 0x000000131200723e */ /* 0x002fc600000010ff */
        /* <DEDUP_REMOVED lines=36> */
[----:B------:R-:W3:Y:S04]  /*bce00*/  LDL.LU R13, [R1+0x87c] ;  /* 0x00087c00010d7983 */ /* 0x000ee80000300800 */
[----:B---3--:R0:W-:Y:S04]  /*bce10*/  STL [R1+0x321c], R13 ;  /* 0x00321c0d01007387 */ /* 0x0081e80000100800 */
[----:B0-----:R-:W3:Y:S04]  /*bce20*/  LDL.LU R13, [R1+0x86c] ;  /* 0x00086c00010d7983 */ /* 0x001ee80000300800 */
        /* <DEDUP_REMOVED lines=33> */
[----:B0-----:R-:W2:Y:S04]  /*bd040*/  LDL.LU R13, [R1+0x32c] ;  /* 0x00032c00010d7983 */ /* 0x001ea80000300800 */
[----:B------:R-:W3:Y:S04]  /*bd050*/  LDL.LU R2, [R1+0x878] ;  /* 0x0008780001027983 */ /* 0x000ee80000300800 */
[----:B------:R-:W4:Y:S04]  /*bd060*/  LDL.LU R28, [R1+0x88c] ;  /* 0x00088c00011c7983 */ /* 0x000f280000300800 */
[----:B------:R-:W4:Y:S04]  /*bd070*/  LDL.LU R3, [R1+0x888] ;  /* 0x0008880001037983 */ /* 0x000f280000300800 */
        /* <DEDUP_REMOVED lines=24> */
[----:B--2---:R-:W-:-:S03]  /*bd200*/  F2FP.BF16.PACK_AB R12, R13, R12 ;  /* 0x0000000c0d0c723e */ /* 0x004fc600000010ff */
        /* <DEDUP_REMOVED lines=70> */
[----:B----4-:R-:W-:Y:S02]  /*bd670*/  F2FP.BF16.PACK_AB R12, R28, R3 ;  /* 0x000000031c0c723e */ /* 0x010fe400000010ff */
[----:B---3--:R-:W-:Y:S02]  /*bd680*/  F2FP.BF16.PACK_AB R3, R29, R0 ;  /* 0x000000001d03723e */ /* 0x008fe400000010ff */
[----:B------:R-:W-:-:S02]  /*bd690*/  F2FP.BF16.PACK_AB R0, R8, R4 ;  /* 0x000000040800723e */ /* 0x000fc400000010ff */
[----:B--2---:R-:W-:-:S05]  /*bd6a0*/  F2FP.BF16.PACK_AB R2, R13, R2 ;  /* 0x000000020d02723e */ /* 0x004fca00000010ff */
[----:B------:R0:W-:Y:S04]  /*bd6b0*/  STL [R1+0x774], R2 ;  /* 0x0007740201007387 */ /* 0x0001e80000100800 */
[----:B------:R-:W-:Y:S04]  /*bd6c0*/  STL [R1+0x770], R12 ;  /* 0x0007700c01007387 */ /* 0x000fe80000100800 */
[----:B------:R1:W-:Y:S01]  /*bd6d0*/  STL [R1+0x76c], R3 ;  /* 0x00076c0301007387 */ /* 0x0003e20000100800 */
[----:B0-----:R-:W-:-:S05]  /*bd6e0*/  F2FP.BF16.PACK_AB R2, R9, R5 ;  /* 0x000000050902723e */ /* 0x001fca00000010ff */
[----:B------:R0:W-:Y:S01]  /*bd6f0*/  STL [R1+0x768], R2 ;  /* 0x0007680201007387 */ /* 0x0001e20000100800 */
[----:B-1----:R-:W-:-:S03]  /*bd700*/  F2FP.BF16.PACK_AB R3, R24, R25 ;  /* 0x000000191803723e */ /* 0x002fc600000010ff */
[----:B------:R1:W-:Y:S04]  /*bd710*/  STL [R1+0x764], R0 ;  /* 0x0007640001007387 */ /* 0x0003e80000100800 */
[----:B------:R2:W-:Y:S01]  /*bd720*/  STL [R1+0x760], R3 ;  /* 0x0007600301007387 */ /* 0x0005e20000100800 */
[----:B0-----:R-:W-:Y:S02]  /*bd730*/  F2FP.BF16.PACK_AB R2, R26, R27 ;  /* 0x0000001b1a02723e */ /* 0x001fe400000010ff */
[----:B-1----:R-:W-:-:S03]  /*bd740*/  F2FP.BF16.PACK_AB R0, R6, R7 ;  /* 0x000000070600723e */ /* 0x002fc600000010ff */
        /* <DEDUP_REMOVED lines=877> */
[----:B0-----:R-:W2:Y:S01]  /*c0e20*/  LDL.LU R13, [R1+0x95c] ;  /* 0x00095c00010d7983 */ /* 0x001ea20000300800 */
[----:B------:R-:W3:Y:S02]  /*c0e30*/  LDL.LU R2, [R1+0xa18] ;  /* 0x000a180001027983 */ /* 0x000ee40000300800 */
[----:B------:R-:W4:Y:S02]  /*c0e40*/  LDL.LU R28, [R1+0xa2c] ;  /* 0x000a2c00011c7983 */ /* 0x000f240000300800 */
[----:B------:R-:W4:Y:S01]  /*c0e50*/  LDL.LU R3, [R1+0xa28] ;  /* 0x000a280001037983 */ /* 0x000f220000300800 */
        /* <DEDUP_REMOVED lines=24> */
[----:B--2---:R-:W-:-:S02]  /*c0fe0*/  F2FP.BF16.PACK_AB R12, R13, R12 ;  /* 0x0000000c0d0c723e */ /* 0x004fc400000010ff */
[----:B------:R-:W2:Y:S03]  /*c0ff0*/  LDL.LU R13, [R1+0x2fe8] ;  /* 0x002fe800010d7983 */ /* 0x000ea60000300800 */
[----:B------:R0:W-:Y:S02]  /*c1000*/  STL [R1+0x53c], R12 ;  /* 0x00053c0c01007387 */ /* 0x0001e40000100800 */
[----:B0-----:R-:W2:Y:S02]  /*c1010*/  LDL.LU R12, [R1+0x2fe4] ;  /* 0x002fe400010c7983 */ /* 0x001ea40000300800 */
[----:B--2---:R-:W-:Y:S02]  /*c1020*/  F2FP.BF16.PACK_AB R12, R13, R12 ;  /* 0x0000000c0d0c723e */ /* 0x004fe400000010ff */
[----:B------:R-:W2:Y:S03]  /*c1030*/  LDL.LU R13, [R1+0x2fe0] ;  /* 0x002fe000010d7983 */ /* 0x000ea60000300800 */
[----:B------:R0:W-:Y:S02]  /*c1040*/  STL [R1+0x538], R12 ;  /* 0x0005380c01007387 */ /* 0x0001e40000100800 */
[----:B0-----:R-:W2:Y:S02]  /*c1050*/  LDL.LU R12, [R1+0x2fdc] ;  /* 0x002fdc00010c7983 */ /* 0x001ea40000300800 */
        /* <DEDUP_REMOVED lines=63> */
[----:B----4-:R-:W-:Y:S01]  /*c1450*/  F2FP.BF16.PACK_AB R12, R28, R3 ;  /* 0x000000031c0c723e */ /* 0x010fe200000010ff */
[----:B---3--:R-:W-:Y:S01]  /*c1460*/  F2FP.BF16.PACK_AB R3, R29, R0 ;  /* 0x000000001d03723e */ /* 0x008fe200000010ff */
[----:B------:R-:W-:-:S02]  /*c1470*/  F2FP.BF16.PACK_AB R0, R8, R4 ;  /* 0x000000040800723e */ /* 0x000fc400000010ff */
[----:B--2---:R-:W-:-:S05]  /*c1480*/  F2FP.BF16.PACK_AB R2, R13, R2 ;  /* 0x000000020d02723e */ /* 0x004fca00000010ff */
[----:B------:R0:W-:Y:S01]  /*c1490*/  STL [R1+0x4f4], R2 ;  /* 0x0004f40201007387 */ /* 0x0001e20000100800 */
[----:B------:R-:W-:Y:S02]  /*c14a0*/  STL [R1+0x4f0], R12 ;  /* 0x0004f00c01007387 */ /* 0x000fe40000100800 */
[----:B------:R1:W-:Y:S01]  /*c14b0*/  STL [R1+0x4ec], R3 ;  /* 0x0004ec0301007387 */ /* 0x0003e20000100800 */
[----:B0-----:R-:W-:Y:S02]  /*c14c0*/  F2FP.BF16.PACK_AB R2, R9, R5 ;  /* 0x000000050902723e */ /* 0x001fe400000010ff */
[----:B-1----:R-:W-:-:S03]  /*c14d0*/  F2FP.BF16.PACK_AB R3, R24, R25 ;  /* 0x000000191803723e */ /* 0x002fc600000010ff */
[----:B------:R0:W-:Y:S01]  /*c14e0*/  STL [R1+0x4e8], R2 ;  /* 0x0004e80201007387 */ /* 0x0001e20000100800 */
[----:B------:R1:W-:Y:S02]  /*c14f0*/  STL [R1+0x4e4], R0 ;  /* 0x0004e40001007387 */ /* 0x0003e40000100800 */
[----:B------:R2:W-:Y:S01]  /*c1500*/  STL [R1+0x4e0], R3 ;  /* 0x0004e00301007387 */ /* 0x0005e20000100800 */
[----:B0-----:R-:W-:Y:S02]  /*c1510*/  F2FP.BF16.PACK_AB R2, R26, R27 ;  /* 0x0000001b1a02723e */ /* 0x001fe400000010ff */
[----:B-1----:R-:W-:Y:S02]  /*c1520*/  F2FP.BF16.PACK_AB R0, R6, R7 ;  /* 0x000000070600723e */ /* 0x002fe400000010ff */
[----:B--2---:R-:W-:Y:S01]  /*c1530*/  F2FP.BF16.PACK_AB R3, R20, R21 ;  /* 0x000000151403723e */ /* 0x004fe200000010ff */
[----:B------:R0:W-:Y:S02]  /*c1540*/  STL [R1+0x4dc], R2 ;  /* 0x0004dc0201007387 */ /* 0x0001e40000100800 */
[----:B------:R1:W-:Y:S02]  /*c1550*/  STL [R1+0x4d8], R0 ;  /* 0x0004d80001007387 */ /* 0x0003e40000100800 */
[----:B------:R2:W-:Y:S01]  /*c1560*/  STL [R1+0x4d4], R3 ;  /* 0x0004d40301007387 */ /* 0x0005e20000100800 */
[----:B0-----:R-:W-:-:S02]  /*c1570*/  F2FP.BF16.PACK_AB R2, R22, R23 ;  /* 0x000000171602723e */ /* 0x001fc400000010ff */
[----:B-1----:R-:W-:Y:S02]  /*c1580*/  F2FP.BF16.PACK_AB R0, R10, R11 ;  /* 0x0000000b0a00723e */ /* 0x002fe400000010ff */
[----:B--2---:R-:W-:Y:S01]  /*c1590*/  F2FP.BF16.PACK_AB R3, R14, R15 ;  /* 0x0000000f0e03723e */ /* 0x004fe200000010ff */
[----:B------:R0:W-:Y:S02]  /*c15a0*/  STL [R1+0x4d0], R2 ;  /* 0x0004d00201007387 */ /* 0x0001e40000100800 */
[----:B------:R1:W-:Y:S02]  /*c15b0*/  STL [R1+0x4cc], R0 ;  /* 0x0004cc0001007387 */ /* 0x0003e40000100800 */
[----:B------:R-:W-:Y:S02]  /*c15c0*/  STL [R1+0x4c8], R3 ;  /* 0x0004c80301007387 */ /* 0x000fe40000100800 */
[----:B------:R-:W2:Y:S01]  /*c15d0*/  LDL.LU R12, [R1+0xb48] ;  /* 0x000b4800010c7983 */ /* 0x000ea20000300800 */
[----:B0-----:R-:W-:-:S02]  /*c15e0*/  F2FP.BF16.PACK_AB R2, R16, R17 ;  /* 0x000000111002723e */ /* 0x001fc400000010ff */
[----:B-1----:R-:W-:-:S03]  /*c15f0*/  F2FP.BF16.PACK_AB R0, R18, R19 ;  /* 0x000000131200723e */ /* 0x002fc600000010ff */
[----:B------:R-:W-:Y:S04]  /*c1600*/  STL [R1+0x4c4], R2 ;  /* 0x0004c40201007387 */ /* 0x000fe80000100800 */
[----:B--2---:R0:W-:Y:S01]  /*c1610*/  STL [R1+0x2ed8], R12 ;  /* 0x002ed80c01007387 */ /* 0x0041e20000100800 */
[----:B------:R-:W-:Y:S03]  /*c1620*/  STL [R1+0x4c0], R0 ;  /* 0x0004c00001007387 */ /* 0x000fe60000100800 */
        /* <DEDUP_REMOVED lines=32> */
[----:B0-----:R-:W2:Y:S01]  /*c1830*/  LDL.LU R12, [R1+0xaa8] ;  /* 0x000aa800010c7983 */ /* 0x001ea20000300800 */
[----:B------:R-:W3:Y:S03]  /*c1840*/  LDL.LU R13, [R1+0xb5c] ;  /* 0x000b5c00010d7983 */ /* 0x000ee60000300800 */
        /* <DEDUP_REMOVED lines=630> */
[----:B------:R-:W3:Y:S03]  /*c3fb0*/  LDL.LU R12, [R1+0x2d90] ;  /* 0x002d9000010c7983 */ /* 0x000ee60000300800 */
[----:B------:R0:W-:Y:S02]  /*c3fc0*/  STL [R1+0x2a8], R13 ;  /* 0x0002a80d01007387 */ /* 0x0001e40000100800 */
[----:B0-----:R-:W2:Y:S01]  /*c3fd0*/  LDL.LU R13, [R1+0x2d8c] ;  /* 0x002d8c00010d7983 */ /* 0x001ea20000300800 */
[----:B---3--:R-:W-:-:S03]  /*c3fe0*/  F2FP.BF16.PACK_AB R2, R12, R2 ;  /* 0x000000020c02723e */ /* 0x008fc600000010ff */
[----:B------:R-:W3:Y:S02]  /*c3ff0*/  LDL.LU R12, [R1+0x2d88] ;  /* 0x002d8800010c7983 */ /* 0x000ee40000300800 */
[----:B------:R4:W-:Y:S01]  /*c4000*/  STL [R1+0x2a4], R2 ;  /* 0x0002a40201007387 */ /* 0x0009e20000100800 */
[----:B------:R-:W-:Y:S02]  /*c4010*/  F2FP.BF16.PACK_AB R27, R29, R27 ;  /* 0x0000001b1d1b723e */ /* 0x000fe400000010ff */
[----:B------:R-:W-:Y:S02]  /*c4020*/  F2FP.BF16.PACK_AB R26, R0, R26 ;  /* 0x0000001a001a723e */ /* 0x000fe400000010ff */
[----:B------:R-:W-:Y:S02]  /*c4030*/  F2FP.BF16.PACK_AB R25, R9, R25 ;  /* 0x000000190919723e */ /* 0x000fe400000010ff */
[----:B------:R-:W-:Y:S02]  /*c4040*/  F2FP.BF16.PACK_AB R24, R5, R24 ;  /* 0x000000180518723e */ /* 0x000fe400000010ff */
[----:B------:R-:W-:Y:S01]  /*c4050*/  F2FP.BF16.PACK_AB R23, R8, R23 ;  /* 0x000000170817723e */ /* 0x000fe200000010ff */
[----:B------:R-:W-:Y:S01]  /*c4060*/  STL [R1+0x2a58], R27 ;  /* 0x002a581b01007387 */ /* 0x000fe20000100800 */
[----:B----4-:R-:W-:-:S02]  /*c4070*/  F2FP.BF16.PACK_AB R2, R28, R3 ;  /* 0x000000031c02723e */ /* 0x010fc400000010ff */
[----:B------:R-:W-:Y:S02]  /*c4080*/  F2FP.BF16.PACK_AB R22, R4, R22 ;  /* 0x000000160416723e */ /* 0x000fe400000010ff */
[----:B------:R-:W-:Y:S02]  /*c4090*/  F2FP.BF16.PACK_AB R21, R6, R21 ;  /* 0x000000150615723e */ /* 0x000fe400000010ff */
[----:B------:R-:W-:Y:S01]  /*c40a0*/  F2FP.BF16.PACK_AB R20, R7, R20 ;  /* 0x000000140714723e */ /* 0x000fe200000010ff */
[----:B------:R-:W-:Y:S01]  /*c40b0*/  STL [R1+0x2a0], R2 ;  /* 0x0002a00201007387 */ /* 0x000fe20000100800 */
[----:B------:R-:W-:Y:S02]  /*c40c0*/  STL [R1+0x2a5c], R26 ;  /* 0x002a5c1a01007387 */ /* 0x000fe40000100800 */
[----:B------:R-:W-:Y:S02]  /*c40d0*/  STL [R1+0x2a60], R25 ;  /* 0x002a601901007387 */ /* 0x000fe40000100800 */
[----:B------:R-:W-:Y:S01]  /*c40e0*/  STL [R1+0x2a64], R24 ;  /* 0x002a641801007387 */ /* 0x000fe20000100800 */
[----:B------:R-:W-:Y:S01]  /*c40f0*/  F2FP.BF16.PACK_AB R15, R10, R15 ;  /* 0x0000000f0a0f723e */ /* 0x000fe200000010ff */
[----:B------:R-:W-:Y:S01]  /*c4100*/  STL [R1+0x2a68], R23 ;  /* 0x002a681701007387 */ /* 0x000fe20000100800 */
[----:B------:R-:W-:Y:S01]  /*c4110*/  F2FP.BF16.PACK_AB R14, R11, R14 ;  /* 0x0000000e0b0e723e */ /* 0x000fe200000010ff */
[----:B------:R-:W-:Y:S01]  /*c4120*/  STL [R1+0x2a6c], R22 ;  /* 0x002a6c1601007387 */ /* 0x000fe20000100800 */
[----:B--2---:R-:W-:Y:S01]  /*c4130*/  F2FP.BF16.PACK_AB R13, R16, R13 ;  /* 0x0000000d100d723e */ /* 0x004fe200000010ff */
[----:B------:R-:W-:Y:S01]  /*c4140*/  STL [R1+0x2a70], R21 ;  /* 0x002a701501007387 */ /* 0x000fe20000100800 */
[----:B------:R-:W-:Y:S02]  /*c4150*/  STL [R1+0x2a74], R20 ;  /* 0x002a741401007387 */ /* 0x000fe40000100800 */
[----:B------:R-:W-:Y:S02]  /*c4160*/  STL [R1+0x2a78], R15 ;  /* 0x002a780f01007387 */ /* 0x000fe40000100800 */
[----:B------:R-:W-:Y:S01]  /*c4170*/  STL [R1+0x2a7c], R14 ;  /* 0x002a7c0e01007387 */ /* 0x000fe20000100800 */
[----:B------:R-:W-:Y:S01]  /*c4180*/  STL [R1+0x2a80], R13 ;  /* 0x002a800d01007387 */ /* 0x000fe20000100800 */
[----:B---3--:R-:W-:-:S05]  /*c4190*/  F2FP.BF16.PACK_AB R12, R17, R12 ;  /* 0x0000000c110c723e */ /* 0x008fca00000010ff */
[----:B------:R-:W-:Y:S01]  /*c41a0*/  STL [R1+0x2a84], R12 ;  /* 0x002a840c01007387 */ /* 0x000fe20000100800 */
[----:B------:R-:W2:Y:S02]  /*c41b0*/  LDL.LU R10, [R1+0xa50] ;  /* 0x000a5000010a7983 */ /* 0x000ea40000300800 */
[----:B------:R-:W3:Y:S02]  /*c41c0*/  LDL.LU R9, [R1+0xa30] ;  /* 0x000a300001097983 */ /* 0x000ee40000300800 */
[----:B---3--:R0:W-:Y:S04]  /*c41d0*/  STL [R1+0x2d84], R9 ;  /* 0x002d840901007387 */ /* 0x0081e80000100800 */
[----:B0-----:R-:W2:Y:S01]  /*c41e0*/  LDL.LU R9, [R1+0xa54] ;  /* 0x000a540001097983 */ /* 0x001ea20000300800 */
[----:B------:R-:W3:Y:S03]  /*c41f0*/  LDL.LU R8, [R1+0xa60] ;  /* 0x000a600001087983 */ /* 0x000ee60000300800 */
[----:B---3--:R0:W-:Y:S04]  /*c4200*/  STL [R1+0x2d80], R8 ;  /* 0x002d800801007387 */ /* 0x0081e80000100800 */
[----:B0-----:R-:W3:Y:S01]  /*c4210*/  LDL.LU R8, [R1+0xa34] ;  /* 0x000a340001087983 */ /* 0x001ee20000300800 */
[----:B------:R-:W4:Y:S03]  /*c4220*/  LDL.LU R7, [R1+0x1498] ;  /* 0x0014980001077983 */ /* 0x000f260000300800 */
[----:B----4-:R0:W-:Y:S04]  /*c4230*/  STL [R1+0x2d7c], R7 ;  /* 0x002d7c0701007387 */ /* 0x0101e80000100800 */
[----:B0-----:R-:W4:Y:S01]  /*c4240*/  LDL.LU R7, [R1+0xa64] ;  /* 0x000a640001077983 */ /* 0x001f220000300800 */
[----:B------:R-:W2:Y:S03]  /*c4250*/  LDL.LU R6, [R1+0x14a8] ;  /* 0x0014a80001067983 */ /* 0x000ea60000300800 */
[----:B--2---:R0:W-:Y:S04]  /*c4260*/  STL [R1+0x2d78], R6 ;  /* 0x002d780601007387 */ /* 0x0041e80000100800 */
[----:B0-----:R-:W2:Y:S01]  /*c4270*/  LDL.LU R6, [R1+0x149c] ;  /* 0x00149c0001067983 */ /* 0x001ea20000300800 */
[----:B------:R-:W2:Y:S01]  /*c4280*/  LDL.LU R5, [R1+0x1488] ;  /* 0x0014880001057983 */ /* 0x000ea20000300800 */
[----:B------:R-:W-:-:S02]  /*c4290*/  F2FP.BF16.PACK_AB R11, R18, R19 ;  /* 0x00000013120b723e */ /* 0x000fc400000010ff */
[----:B------:R-:W-:Y:S01]  /*c42a0*/  F2FP.BF16.PACK_AB R10, R9, R10 ;  /* 0x0000000a090a723e */ /* 0x000fe200000010ff */
[----:B--2---:R0:W-:Y:S04]  /*c42b0*/  STL [R1+0x2d74], R5 ;  /* 0x002d740501007387 */ /* 0x0041e80000100800 */
        /* <DEDUP_REMOVED lines=24> */
[----:B0-----:R-:W2:Y:S01]  /*c4440*/  LDL.LU R11, [R1+0x1484] ;  /* 0x00148400010b7983 */ /* 0x001ea20000300800 */
[----:B------:R-:W3:Y:S02]  /*c4450*/  LDL.LU R9, [R1+0x2d84] ;  /* 0x002d840001097983 */ /* 0x000ee40000300800 */
[----:B------:R0:W-:Y:S02]  /*c4460*/  STL [R1+0x2a8c], R10 ;  /* 0x002a8c0a01007387 */ /* 0x0001e40000100800 */
[----:B0-----:R-:W2:Y:S01]  /*c4470*/  LDL.LU R10, [R1+0x14a4] ;  /* 0x0014a400010a7983 */ /* 0x001ea20000300800 */
[----:B---3--:R-:W-:-:S03]  /*c4480*/  F2FP.BF16.PACK_AB R9, R8, R9 ;  /* 0x000000090809723e */ /* 0x008fc600000010ff */
[----:B------:R-:W4:Y:S02]  /*c4490*/  LDL.LU R8, [R1+0x2d80] ;  /* 0x002d800001087983 */ /* 0x000f240000300800 */
[----:B------:R0:W-:Y:S02]  /*c44a0*/  STL [R1+0x2a90], R9 ;  /* 0x002a900901007387 */ /* 0x0001e40000100800 */
[----:B0-----:R-:W3:Y:S01]  /*c44b0*/  LDL.LU R9, [R1+0x1494] ;  /* 0x0014940001097983 */ /* 0x001ee20000300800 */
[----:B----4-:R-:W-:-:S03]  /*c44c0*/  F2FP.BF16.PACK_AB R8, R7, R8 ;  /* 0x000000080708723e */ /* 0x010fc600000010ff */
[----:B------:R-:W4:Y:S02]  /*c44d0*/  LDL.LU R7, [R1+0x2d7c] ;  /* 0x002d7c0001077983 */ /* 0x000f240000300800 */
[----:B------:R0:W-:Y:S02]  /*c44e0*/  STL [R1+0x2a94], R8 ;  /* 0x002a940801007387 */ /* 0x0001e40000100800 */
[----:B0-----:R-:W2:Y:S01]  /*c44f0*/  LDL.LU R8, [R1+0x14bc] ;  /* 0x0014bc0001087983 */ /* 0x001ea20000300800 */
[----:B----4-:R-:W-:-:S03]  /*c4500*/  F2FP.BF16.PACK_AB R7, R6, R7 ;  /* 0x000000070607723e */ /* 0x010fc600000010ff */
[----:B------:R-:W2:Y:S02]  /*c4510*/  LDL.LU R6, [R1+0x2d78] ;  /* 0x002d780001067983 */ /* 0x000ea40000300800 */
[----:B------:R0:W-:Y:S02]  /*c4520*/  STL [R1+0x2a98], R7 ;  /* 0x002a980701007387 */ /* 0x0001e40000100800 */
[----:B0-----:R-:W4:Y:S01]  /*c4530*/  LDL.LU R7, [R1+0x148c] ;  /* 0x00148c0001077983 */ /* 0x001f220000300800 */
[----:B--2---:R-:W-:-:S03]  /*c4540*/  F2FP.BF16.PACK_AB R6, R5, R6 ;  /* 0x000000060506723e */ /* 0x004fc600000010ff */
[----:B------:R-:W4:Y:S01]  /*c4550*/  LDL.LU R5, [R1+0x2d74] ;  /* 0x002d740001057983 */ /* 0x000f220000300800 */
[----:B------:R-:W-:Y:S02]  /*c4560*/  F2FP.BF16.PACK_AB R4, R8, R4 ;  /* 0x000000040804723e */ /* 0x000fe400000010ff */
[----:B---3--:R-:W-:Y:S02]  /*c4570*/  F2FP.BF16.PACK_AB R19, R9, R19 ;  /* 0x000000130913723e */ /* 0x008fe400000010ff */
[----:B------:R-:W-:Y:S01]  /*c4580*/  F2FP.BF16.PACK_AB R18, R10, R18 ;  /* 0x000000120a12723e */ /* 0x000fe200000010ff */
[----:B------:R0:W-:Y:S01]  /*c4590*/  STL [R1+0x2a9c], R6 ;  /* 0x002a9c0601007387 */ /* 0x0001e20000100800 */
[----:B------:R-:W-:Y:S02]  /*c45a0*/  F2FP.BF16.PACK_AB R17, R11, R17 ;  /* 0x000000110b11723e */ /* 0x000fe400000010ff */
[----:B------:R-:W-:Y:S02]  /*c45b0*/  F2FP.BF16.PACK_AB R16, R12, R16 ;  /* 0x000000100c10723e */ /* 0x000fe400000010ff */
[----:B0-----:R-:W-:-:S02]  /*c45c0*/  F2FP.BF16.PACK_AB R6, R13, R14 ;  /* 0x0000000e0d06723e */ /* 0x001fc400000010ff */
[----:B----4-:R-:W-:-:S05]  /*c45d0*/  F2FP.BF16.PACK_AB R5, R7, R5 ;  /* 0x000000050705723e */ /* 0x010fca00000010ff */
[----:B------:R0:W-:Y:S01]  /*c45e0*/  STL [R1+0x2aa0], R5 ;  /* 0x002aa00501007387 */ /* 0x0001e20000100800 */
[----:B------:R1:W-:Y:S02]  /*c45f0*/  STL [R1+0x2aa4], R4 ;  /* 0x002aa40401007387 */ /* 0x0003e40000100800 */
[----:B------:R-:W-:Y:S02]  /*c4600*/  STL [R1+0x2aa8], R19 ;  /* 0x002aa81301007387 */ /* 0x000fe40000100800 */
[----:B------:R-:W-:Y:S01]  /*c4610*/  STL [R1+0x2aac], R18 ;  /* 0x002aac1201007387 */ /* 0x000fe20000100800 */
[----:B------:R-:W-:Y:S01]  /*c4620*/  STL [R1+0x2ab0], R17 ;  /* 0x002ab01101007387 */ /* 0x000fe20000100800 */
[----:B------:R-:W-:Y:S02]  /*c4630*/  STL [R1+0x2ab4], R16 ;  /* 0x002ab41001007387 */ /* 0x000fe40000100800 */
[----:B------:R2:W-:Y:S01]  /*c4640*/  STL [R1+0xc], R6 ;  /* 0x00000c0601007387 */ /* 0x0005e20000100800 */
[----:B0-----:R-:W-:-:S02]  /*c4650*/  F2FP.BF16.PACK_AB R5, R15, R20 ;  /* 0x000000140f05723e */ /* 0x001fc400000010ff */
[----:B-1----:R-:W-:-:S03]  /*c4660*/  F2FP.BF16.PACK_AB R4, R21, R22 ;  /* 0x000000161504723e */ /* 0x002fc600000010ff */
[----:B------:R0:W-:Y:S01]  /*c4670*/  STL [R1+0x8], R5 ;  /* 0x0000080501007387 */ /* 0x0001e20000100800 */
[----:B--2---:R-:W-:Y:S01]  /*c4680*/  F2FP.BF16.PACK_AB R6, R23, R24 ;  /* 0x000000181706723e */ /* 0x004fe200000010ff */
[----:B------:R1:W-:Y:S04]  /*c4690*/  STL [R1+0x4], R4 ;  /* 0x0000040401007387 */ /* 0x0003e80000100800 */
[----:B------:R-:W-:Y:S01]  /*c46a0*/  STL [R1], R6 ;  /* 0x0000000601007387 */ /* 0x000fe20000100800 */
[----:B0-----:R-:W-:Y:S02]  /*c46b0*/  F2FP.BF16.PACK_AB R5, R25, R26 ;  /* 0x0000001a1905723e */ /* 0x001fe400000010ff */
[----:B-1----:R-:W-:-:S03]  /*c46c0*/  F2FP.BF16.PACK_AB R4, R27, R2 ;  /* 0x000000021b04723e */ /* 0x002fc600000010ff */
[----:B------:R-:W-:Y:S02]  /*c46d0*/  STL [R1+0x1c], R5 ;  /* 0x00001c0501007387 */ /* 0x000fe40000100800 */
[----:B------:R-:W-:Y:S02]  /*c46e0*/  STL [R1+0x18], R4 ;  /* 0x0000180401007387 */ /* 0x000fe40000100800 */
[----:B------:R-:W2:Y:S01]  /*c46f0*/  LDL.LU R16, [R1+0x16a8] ;  /* 0x0016a80001107983 */ /* 0x000ea20000300800 */
[----:B------:R-:W-:Y:S02]  /*c4700*/  F2FP.BF16.PACK_AB R2, R28, R3 ;  /* 0x000000031c02723e */ /* 0x000fe400000010ff */
[----:B------:R-:W-:-:S03]  /*c4710*/  F2FP.BF16.PACK_AB R0, R29, R0 ;  /* 0x000000001d00723e */ /* 0x000fc600000010ff */
        /* <DEDUP_REMOVED lines=174> */
[----:B------:R-:W-:Y:S02]  /*c5200*/  F2FP.BF16.PACK_AB R5, R9, R10 ;  /* 0x0000000a0905723e */ /* 0x000fe400000010ff */
[----:B--2---:R-:W-:-:S05]  /*c5210*/  F2FP.BF16.PACK_AB R17, R17, R18 ;  /* 0x000000121111723e */ /* 0x004fca00000010ff */
[----:B------:R-:W-:Y:S01]  /*c5220*/  STL [R1+0x64], R17 ;  /* 0x0000641101007387 */ /* 0x000fe20000100800 */
[----:B------:R-:W-:Y:S02]  /*c5230*/  STL [R1+0x60], R16 ;  /* 0x0000601001007387 */ /* 0x000fe40000100800 */
[----:B------:R0:W-:Y:S02]  /*c5240*/  STL [R1+0x7c], R4 ;  /* 0x00007c0401007387 */ /* 0x0001e40000100800 */
[----:B------:R1:W-:Y:S01]  /*c5250*/  STL [R1+0x78], R6 ;  /* 0x0000780601007387 */ /* 0x0003e20000100800 */
        /* <DEDUP_REMOVED lines=11> */
[----:B------:R-:W-:Y:S02]  /*c5310*/  STL [R1+0x80], R6 ;  /* 0x0000800601007387 */ /* 0x000fe40000100800 */
[----:B------:R-:W-:Y:S01]  /*c5320*/  STL [R1+0x9c], R5 ;  /* 0x00009c0501007387 */ /* 0x000fe20000100800 */
[----:B0-----:R-:W-:-:S05]  /*c5330*/  F2FP.BF16.PACK_AB R4, R27, R2 ;  /* 0x000000021b04723e */ /* 0x001fca00000010ff */
[----:B------:R-:W-:Y:S01]  /*c5340*/  STL [R1+0x98], R4 ;  /* 0x0000980401007387 */ /* 0x000fe20000100800 */
        /* <DEDUP_REMOVED lines=767> */
[----:B------:R0:W-:Y:S01]  /*c8340*/  STL [R1+0x268], R16 ;  /* 0x0002681001007387 */ /* 0x0001e20000100800 */
[----:B----4-:R-:W-:-:S02]  /*c8350*/  F2FP.BF16.PACK_AB R4, R19, R4 ;  /* 0x000000041304723e */ /* 0x010fc400000010ff */
[----:B---3--:R-:W-:Y:S02]  /*c8360*/  F2FP.BF16.PACK_AB R6, R5, R6 ;  /* 0x000000060506723e */ /* 0x008fe400000010ff */
[----:B------:R-:W-:Y:S01]  /*c8370*/  F2FP.BF16.PACK_AB R8, R7, R8 ;  /* 0x000000080708723e */ /* 0x000fe200000010ff */
[----:B0-----:R0:W5:Y:S01]  /*c8380*/  LDL.LU R16, [R1+0x2ab4] ;  /* 0x002ab40001107983 */ /* 0x0011620000300800 */
[----:B------:R-:W-:Y:S02]  /*c8390*/  F2FP.BF16.PACK_AB R10, R9, R10 ;  /* 0x0000000a090a723e */ /* 0x000fe400000010ff */
[----:B------:R-:W-:Y:S02]  /*c83a0*/  F2FP.BF16.PACK_AB R12, R11, R12 ;  /* 0x0000000c0b0c723e */ /* 0x000fe400000010ff */
[----:B------:R-:W-:Y:S02]  /*c83b0*/  F2FP.BF16.PACK_AB R14, R13, R14 ;  /* 0x0000000e0d0e723e */ /* 0x000fe400000010ff */
[----:B------:R-:W-:-:S02]  /*c83c0*/  F2FP.BF16.PACK_AB R20, R15, R20 ;  /* 0x000000140f14723e */ /* 0x000fc400000010ff */
[----:B------:R-:W-:Y:S02]  /*c83d0*/  F2FP.BF16.PACK_AB R22, R21, R22 ;  /* 0x000000161516723e */ /* 0x000fe400000010ff */
[----:B------:R-:W-:Y:S02]  /*c83e0*/  F2FP.BF16.PACK_AB R24, R23, R24 ;  /* 0x000000181718723e */ /* 0x000fe400000010ff */
[----:B------:R-:W-:Y:S02]  /*c83f0*/  F2FP.BF16.PACK_AB R26, R25, R26 ;  /* 0x0000001a191a723e */ /* 0x000fe400000010ff */
[----:B------:R-:W-:Y:S02]  /*c8400*/  F2FP.BF16.PACK_AB R2, R27, R2 ;  /* 0x000000021b02723e */ /* 0x000fe400000010ff */
[----:B------:R-:W-:Y:S02]  /*c8410*/  F2FP.BF16.PACK_AB R0, R29, R0 ;  /* 0x000000001d00723e */ /* 0x000fe400000010ff */
[----:B--2---:R-:W-:-:S02]  /*c8420*/  F2FP.BF16.PACK_AB R18, R17, R18 ;  /* 0x000000121112723e */ /* 0x004fc400000010ff */
[----:B------:R0:W5:Y:S03]  /*c8430*/  LDL.LU R17, [R1+0x2ab0] ;  /* 0x002ab00001117983 */ /* 0x0001660000300800 */
[----:B------:R1:W-:Y:S02]  /*c8440*/  STL [R1+0x264], R18 ;  /* 0x0002641201007387 */ /* 0x0003e40000100800 */
[----:B-1----:R0:W5:Y:S01]  /*c8450*/  LDL.LU R18, [R1+0x2aac] ;  /* 0x002aac0001127983 */ /* 0x0021620000300800 */
[----:B------:R0:W5:Y:S02]  /*c8460*/  LDL.LU R19, [R1+0x2aa8] ;  /* 0x002aa80001137983 */ /* 0x0001640000300800 */
        /* <DEDUP_REMOVED lines=31> */
[----:B------:R0:W-:Y:S01]  /*c8660*/  STL [R1+0x290], R0 ;  /* 0x0002900001007387 */ /* 0x0001e20000100800 */
[----:B-1----:R-:W-:-:S05]  /*c8670*/  F2FP.BF16.PACK_AB R2, R28, R3 ;  /* 0x000000031c02723e */ /* 0x002fca00000010ff */
[----:B------:R0:W-:Y:S02]  /*c8680*/  STL [R1+0x294], R2 ;  /* 0x0002940201007387 */ /* 0x0001e40000100800 */
.L_x_0:
[----:B-----5:R-:W-:Y:S04]  /*c8690*/  STL.64 [R1+0x2ea8], R18 ;  /* 0x002ea81201007387 */ /* 0x020fe80000100a00 */
[----:B------:R2:W-:Y:S04]  /*c86a0*/  STL.64 [R1+0x2ea0], R16 ;  /* 0x002ea01001007387 */ /* 0x0005e80000100a00 */
[----:B--2---:R-:W2:Y:S04]  /*c86b0*/  LDL.LU R16, [R1+0x1a0] ;  /* 0x0001a00001107983 */ /* 0x004ea80000300800 */
[----:B------:R-:W2:Y:S04]  /*c86c0*/  LDL.LU R17, [R1+0x1a4] ;  /* 0x0001a40001117983 */ /* 0x000ea80000300800 */
[----:B------:R-:W3:Y:S04]  /*c86d0*/  LDL.LU R18, [R1+0x1a8] ;  /* 0x0001a80001127983 */ /* 0x000ee80000300800 */
[----:B------:R-:W3:Y:S04]  /*c86e0*/  LDL.LU R19, [R1+0x1ac] ;  /* 0x0001ac0001137983 */ /* 0x000ee80000300800 */
[----:B------:R-:W-:Y:S06]  /*c86f0*/  BAR.SYNC.DEFER_BLOCKING 0x0 ;  /* 0x0000000000007b1d */ /* 0x000fec0000010000 */
[----:B---3--:R-:W-:Y:S04]  /*c8700*/  STL.64 [R1+0x2fa8], R18 ;  /* 0x002fa81201007387 */ /* 0x008fe80000100a00 */
[----:B--2---:R-:W-:Y:S04]  /*c8710*/  STL.64 [R1+0x2fa0], R16 ;  /* 0x002fa01001007387 */ /* 0x004fe80000100a00 */
[----:B------:R-:W-:Y:S04]  /*c8720*/  STL.64 [R1+0x2e98], R6 ;  /* 0x002e980601007387 */ /* 0x000fe80000100a00 */
[----:B------:R2:W-:Y:S04]  /*c8730*/  STL.64 [R1+0x2e90], R4 ;  /* 0x002e900401007387 */ /* 0x0005e80000100a00 */
[----:B--2---:R-:W2:Y:S04]  /*c8740*/  LDL.LU R4, [R1+0x1b0] ;  /* 0x0001b00001047983 */ /* 0x004ea80000300800 */
[----:B------:R-:W2:Y:S04]  /*c8750*/  LDL.LU R5, [R1+0x1b4] ;  /* 0x0001b40001057983 */ /* 0x000ea80000300800 */
[----:B------:R-:W3:Y:S04]  /*c8760*/  LDL.LU R6, [R1+0x1b8] ;  /* 0x0001b80001067983 */ /* 0x000ee80000300800 */
[----:B------:R-:W3:Y:S04]  /*c8770*/  LDL.LU R7, [R1+0x1bc] ;  /* 0x0001bc0001077983 */ /* 0x000ee80000300800 */
        /* <DEDUP_REMOVED lines=33> */
[----:B--2---:R2:W-:Y:S04]  /*c8990*/  STL.64 [R1+0x2ff0], R24 ;  /* 0x002ff01801007387 */ /* 0x0045e80000100a00 */
[----:B------:R-:W3:Y:S04]  /*c89a0*/  LDL.LU R16, [R1+0x200] ;  /* 0x0002000001107983 */ /* 0x000ee80000300800 */
[----:B------:R-:W3:Y:S04]  /*c89b0*/  LDL.LU R17, [R1+0x204] ;  /* 0x0002040001117983 */ /* 0x000ee80000300800 */
[----:B------:R-:W4:Y:S04]  /*c89c0*/  LDL.LU R18, [R1+0x208] ;  /* 0x0002080001127983 */ /* 0x000f280000300800 */
[----:B------:R-:W4:Y:S04]  /*c89d0*/  LDL.LU R19, [R1+0x20c] ;  /* 0x00020c0001137983 */ /* 0x000f280000300800 */
[----:B----4-:R-:W-:Y:S04]  /*c89e0*/  STL.64 [R1+0x3008], R18 ;  /* 0x0030081201007387 */ /* 0x010fe80000100a00 */
[----:B---3--:R-:W-:Y:S04]  /*c89f0*/  STL.64 [R1+0x3000], R16 ;  /* 0x0030001001007387 */ /* 0x008fe80000100a00 */
        /* <DEDUP_REMOVED lines=10> */
[----:B--2---:R-:W2:Y:S04]  /*c8aa0*/  LDL.LU R24, [R1+0x28c] ;  /* 0x00028c0001187983 */ /* 0x004ea80000300800 */
[----:B------:R-:W2:Y:S04]  /*c8ab0*/  LDL.LU R26, [R1+0x294] ;  /* 0x00029400011a7983 */ /* 0x000ea80000300800 */
[----:B------:R-:W2:Y:S04]  /*c8ac0*/  LDL.LU R27, [R1+0x298] ;  /* 0x00029800011b7983 */ /* 0x000ea80000300800 */
[----:B------:R-:W2:Y:S04]  /*c8ad0*/  LDL.LU R4, [R1+0x29c] ;  /* 0x00029c0001047983 */ /* 0x000ea80000300800 */
[----:B------:R-:W2:Y:S04]  /*c8ae0*/  LDL.LU R25, [R1+0x290] ;  /* 0x0002900001197983 */ /* 0x000ea80000300800 */
[----:B------:R-:W2:Y:S04]  /*c8af0*/  LDL.LU R6, [R1+0x254] ;  /* 0x0002540001067983 */ /* 0x000ea80000300800 */
[----:B------:R-:W2:Y:S04]  /*c8b00*/  LDL.LU R7, [R1+0x258] ;  /* 0x0002580001077983 */ /* 0x000ea80000300800 */
[----:B-1----:R-:W2:Y:S04]  /*c8b10*/  LDL.LU R29, [R1+0x25c] ;  /* 0x00025c00011d7983 */ /* 0x002ea80000300800 */
[----:B------:R-:W2:Y:S04]  /*c8b20*/  LDL.LU R5, [R1+0x250] ;  /* 0x0002500001057983 */ /* 0x000ea80000300800 */
[----:B------:R-:W2:Y:S04]  /*c8b30*/  LDL.LU R3, [R1+0x214] ;  /* 0x0002140001037983 */ /* 0x000ea80000300800 */
[----:B0-----:R-:W2:Y:S04]  /*c8b40*/  LDL.LU R2, [R1+0x218] ;  /* 0x0002180001027983 */ /* 0x001ea80000300800 */
[----:B------:R-:W2:Y:S04]  /*c8b50*/  LDL.LU R0, [R1+0x21c] ;  /* 0x00021c0001007983 */ /* 0x000ea80000300800 */
[----:B------:R-:W2:Y:S04]  /*c8b60*/  LDL.LU R28, [R1+0x210] ;  /* 0x00021000011c7983 */ /* 0x000ea80000300800 */
[----:B----4-:R0:W-:Y:S04]  /*c8b70*/  STL.64 [R1+0x3028], R14 ;  /* 0x0030280e01007387 */ /* 0x0101e80000100a00 */
[----:B0-----:R-:W4:Y:S04]  /*c8b80*/  LDL.LU R14, [R1+0x284] ;  /* 0x00028400010e7983 */ /* 0x001f280000300800 */
[----:B------:R-:W2:Y:S04]  /*c8b90*/  LDL.LU R15, [R1+0x288] ;  /* 0x00028800010f7983 */ /* 0x000ea80000300800 */
[----:B---3--:R0:W-:Y:S04]  /*c8ba0*/  STL.64 [R1+0x3020], R12 ;  /* 0x0030200c01007387 */ /* 0x0081e80000100a00 */
[----:B0-----:R-:W3:Y:S04]  /*c8bb0*/  LDL.LU R13, [R1+0x280] ;  /* 0x00028000010d7983 */ /* 0x001ee80000300800 */
[----:B------:R-:W2:Y:S04]  /*c8bc0*/  LDL.LU R20, [R1+0x240] ;  /* 0x0002400001147983 */ /* 0x000ea80000300800 */
[----:B------:R-:W2:Y:S04]  /*c8bd0*/  LDL.LU R21, [R1+0x244] ;  /* 0x0002440001157983 */ /* 0x000ea80000300800 */
[----:B------:R-:W2:Y:S04]  /*c8be0*/  LDL.LU R22, [R1+0x248] ;  /* 0x0002480001167983 */ /* 0x000ea80000300800 */
[----:B------:R-:W2:Y:S04]  /*c8bf0*/  LDL.LU R23, [R1+0x24c] ;  /* 0x00024c0001177983 */ /* 0x000ea80000300800 */
[----:B--2---:R0:W-:Y:S04]  /*c8c00*/  STL.64 [R1+0x3038], R22 ;  /* 0x0030381601007387 */ /* 0x0041e80000100a00 */
[----:B------:R-:W-:Y:S04]  /*c8c10*/  STL.64 [R1+0x3030], R20 ;  /* 0x0030301401007387 */ /* 0x000fe80000100a00 */
[----:B------:R-:W2:Y:S01]  /*c8c20*/  LDL.LU R16, [R1+0x260] ;  /* 0x0002600001107983 */ /* 0x000ea20000300800 */
[----:B0-----:R-:W-:-:S02]  /*c8c30*/  IMAD.MOV.U32 R22, RZ, RZ, R27 ;  /* 0x000000ffff167224 */ /* 0x001fc400078e001b */
[----:B------:R-:W-:Y:S02]  /*c8c40*/  IMAD.MOV.U32 R27, RZ, RZ, R29 ;  /* 0x000000ffff1b7224 */ /* 0x000fe400078e001d */
[----:B------:R-:W0:Y:S04]  /*c8c50*/  S2R R29, SR_TID.X ;  /* 0x00000000001d7919 */ /* 0x000e280000002100 */
[----:B--2---:R1:W-:Y:S04]  /*c8c60*/  STL [R1+0x3040], R16 ;  /* 0x0030401001007387 */ /* 0x0043e80000100800 */
[----:B------:R-:W2:Y:S04]  /*c8c70*/  LDL.LU R17, [R1+0x264] ;  /* 0x0002640001117983 */ /* 0x000ea80000300800 */
[----:B------:R-:W2:Y:S04]  /*c8c80*/  LDL.LU R18, [R1+0x268] ;  /* 0x0002680001127983 */ /* 0x000ea80000300800 */
[----:B------:R-:W2:Y:S04]  /*c8c90*/  LDL.LU R19, [R1+0x26c] ;  /* 0x00026c0001137983 */ /* 0x000ea80000300800 */
[----:B------:R-:W2:Y:S04]  /*c8ca0*/  LDL.LU R8, [R1+0x270] ;  /* 0x0002700001087983 */ /* 0x000ea80000300800 */
[----:B------:R-:W2:Y:S04]  /*c8cb0*/  LDL.LU R9, [R1+0x274] ;  /* 0x0002740001097983 */ /* 0x000ea80000300800 */
[----:B------:R-:W2:Y:S04]  /*c8cc0*/  LDL.LU R10, [R1+0x278] ;  /* 0x00027800010a7983 */ /* 0x000ea80000300800 */
[----:B------:R-:W2:Y:S04]  /*c8cd0*/  LDL.LU R11, [R1+0x27c] ;  /* 0x00027c00010b7983 */ /* 0x000ea80000300800 */
[----:B-1----:R-:W2:Y:S01]  /*c8ce0*/  LDL R16, [R1+0x1a10] ;  /* 0x001a100001107983 */ /* 0x002ea20000100800 */
[----:B------:R-:W-:-:S02]  /*c8cf0*/  IMAD.MOV.U32 R21, RZ, RZ, R26 ;  /* 0x000000ffff157224 */ /* 0x000fc400078e001a */
[----:B------:R-:W-:Y:S02]  /*c8d00*/  IMAD.MOV.U32 R26, RZ, RZ, R7 ;  /* 0x000000ffff1a7224 */ /* 0x000fe400078e0007 */
[----:B------:R-:W-:Y:S02]  /*c8d10*/  IMAD.MOV.U32 R7, RZ, RZ, R0 ;  /* 0x000000ffff077224 */ /* 0x000fe400078e0000 */
[----:B---3--:R-:W-:Y:S02]  /*c8d20*/  IMAD.MOV.U32 R12, RZ, RZ, R13 ;  /* 0x000000ffff0c7224 */ /* 0x008fe400078e000d */
[----:B----4-:R-:W-:Y:S02]  /*c8d30*/  IMAD.MOV.U32 R13, RZ, RZ, R14 ;  /* 0x000000ffff0d7224 */ /* 0x010fe400078e000e */
[----:B------:R-:W-:Y:S02]  /*c8d40*/  IMAD.MOV.U32 R20, RZ, RZ, R25 ;  /* 0x000000ffff147224 */ /* 0x000fe400078e0019 */
[----:B------:R-:W-:-:S02]  /*c8d50*/  IMAD.MOV.U32 R14, RZ, RZ, R15 ;  /* 0x000000ffff0e7224 */ /* 0x000fc400078e000f */
[----:B------:R-:W-:Y:S02]  /*c8d60*/  IMAD.MOV.U32 R25, RZ, RZ, R6 ;  /* 0x000000ffff197224 */ /* 0x000fe400078e0006 */
[----:B------:R-:W-:Y:S02]  /*c8d70*/  IMAD.MOV.U32 R15, RZ, RZ, R24 ;  /* 0x000000ffff0f7224 */ /* 0x000fe400078e0018 */
[----:B------:R-:W-:Y:S02]  /*c8d80*/  IMAD.MOV.U32 R6, RZ, RZ, R2 ;  /* 0x000000ffff067224 */ /* 0x000fe400078e0002 */
[----:B------:R-:W-:Y:S02]  /*c8d90*/  IMAD.MOV.U32 R24, RZ, RZ, R5 ;  /* 0x000000ffff187224 */ /* 0x000fe400078e0005 */
[----:B0-----:R-:W-:Y:S02]  /*c8da0*/  IMAD.SHL.U32 R2, R29, 0x800, RZ ;  /* 0x000008001d027824 */ /* 0x001fe400078e00ff */
[----:B------:R-:W-:-:S02]  /*c8db0*/  IMAD.MOV.U32 R5, RZ, RZ, R3 ;  /* 0x000000ffff057224 */ /* 0x000fc400078e0003 */
[----:B------:R-:W-:Y:S01]  /*c8dc0*/  IMAD.SHL.U32 R3, R29, 0x20, RZ ;  /* 0x000000201d037824 */ /* 0x000fe200078e00ff */
[----:B------:R-:W-:Y:S01]  /*c8dd0*/  LOP3.LUT R2, R2, 0xc000, RZ, 0xc0, !PT ;  /* 0x0000c00002027812 */ /* 0x000fe200078ec0ff */
[----:B------:R-:W-:Y:S02]  /*c8de0*/  IMAD.MOV.U32 R23, RZ, RZ, R4 ;  /* 0x000000ffff177224 */ /* 0x000fe400078e0004 */
[----:B------:R-:W-:Y:S01]  /*c8df0*/  IMAD.MOV.U32 R4, RZ, RZ, R28 ;  /* 0x000000ffff047224 */ /* 0x000fe200078e001c */
[----:B------:R-:W-:Y:S01]  /*c8e00*/  LOP3.LUT R3, R3, 0x60, RZ, 0xc0, !PT ;  /* 0x0000006003037812 */ /* 0x000fe200078ec0ff */
[----:B------:R-:W-:Y:S01]  /*c8e10*/  IMAD.SHL.U32 R28, R29, 0x4, RZ ;  /* 0x000000041d1c7824 */ /* 0x000fe200078e00ff */
[----:B--2---:R-:W-:-:S04]  /*c8e20*/  IADD3 R0, R16, 0x1, RZ ;  /* 0x0000000110007810 */ /* 0x004fc80007ffe0ff */
[----:B------:R-:W-:Y:S02]  /*c8e30*/  ISETP.GE.AND P5, PT, R0, c[0x0][0x17c], PT ;  /* 0x00005f0000007a0c */ /* 0x000fe40003fa6270 */
[----:B------:R-:W-:-:S04]  /*c8e40*/  IADD3 R0, R16, 0x2, RZ ;  /* 0x0000000210007810 */ /* 0x000fc80007ffe0ff */
[----:B------:R-:W-:Y:S02]  /*c8e50*/  ISETP.GE.AND P4, PT, R0, c[0x0][0x17c], PT ;  /* 0x00005f0000007a0c */ /* 0x000fe40003f86270 */
[C---:B------:R-:W-:Y:S01]  /*c8e60*/  LOP3.LUT R0, R29.reuse, 0x80, RZ, 0xc0, !PT ;  /* 0x000000801d007812 */ /* 0x040fe200078ec0ff */
[----:B------:R-:W-:-:S04]  /*c8e70*/  IMAD.SHL.U32 R29, R29, 0x80, RZ ;  /* 0x000000801d1d7824 */ /* 0x000fc800078e00ff */
[----:B------:R-:W-:Y:S01]  /*c8e80*/  IMAD R2, R0, 0x2, R2 ;  /* 0x0000000200027824 */ /* 0x000fe200078e0202 */
[----:B------:R-:W-:Y:S02]  /*c8e90*/  LOP3.LUT R0, R3, 0x70, R28, 0x78, !PT ;  /* 0x0000007003007812 */ /* 0x000fe400078e781c */
[C---:B------:R-:W-:Y:S02]  /*c8ea0*/  IADD3 R3, R16.reuse, 0x3, RZ ;  /* 0x0000000310037810 */ /* 0x040fe40007ffe0ff */
[----:B------:R-:W-:Y:S02]  /*c8eb0*/  IADD3 R28, R16, 0x4, RZ ;  /* 0x00000004101c7810 */ /* 0x000fe40007ffe0ff */
[----:B------:R-:W2:Y:S01]  /*c8ec0*/  LDL.LU R16, [R1+0x3040] ;  /* 0x0030400001107983 */ /* 0x000ea20000300800 */
[----:B------:R-:W-:-:S04]  /*c8ed0*/  LOP3.LUT R29, R29, 0x3000, RZ, 0xc0, !PT ;  /* 0x000030001d1d7812 */ /* 0x000fc800078ec0ff */
[----:B------:R-:W-:-:S05]  /*c8ee0*/  IADD3 R0, R0, R2, R29 ;  /* 0x0000000200007210 */ /* 0x000fca0007ffe01d */
[----:B------:R0:W-:Y:S04]  /*c8ef0*/  STS.128 [R0], R20 ;  /* 0x0000001400007388 */ /* 0x0001e80000000c00 */
[----:B------:R1:W-:Y:S04]  /*c8f00*/  STS.128 [R0+0x80], R12 ;  /* 0x0000800c00007388 */ /* 0x0003e80000000c00 */
[----:B------:R3:W-:Y:S04]  /*c8f10*/  STS.128 [R0+0x200], R8 ;  /* 0x0002000800007388 */ /* 0x0007e80000000c00 */
[----:B0-----:R-:W4:Y:S04]  /*c8f20*/  LDL.LU.64 R22, [R1+0x3038] ;  /* 0x0030380001167983 */ /* 0x001f280000300a00 */
[----:B------:R-:W4:Y:S04]  /*c8f30*/  LDL.LU.64 R20, [R1+0x3030] ;  /* 0x0030300001147983 */ /* 0x000f280000300a00 */
[----:B-1----:R-:W4:Y:S04]  /*c8f40*/  LDL.LU.64 R14, [R1+0x3028] ;  /* 0x00302800010e7983 */ /* 0x002f280000300a00 */
[----:B------:R-:W4:Y:S04]  /*c8f50*/  LDL.LU.64 R12, [R1+0x3020] ;  /* 0x00302000010c7983 */ /* 0x000f280000300a00 */
[----:B---3--:R-:W3:Y:S04]  /*c8f60*/  LDL.LU.64 R10, [R1+0x3018] ;  /* 0x00301800010a7983 */ /* 0x008ee80000300a00 */
[----:B------:R-:W3:Y:S04]  /*c8f70*/  LDL.LU.64 R8, [R1+0x3010] ;  /* 0x0030100001087983 */ /* 0x000ee80000300a00 */
[----:B--2---:R0:W-:Y:S04]  /*c8f80*/  STS.128 [R0+0x280], R16 ;  /* 0x0002801000007388 */ /* 0x0041e80000000c00 */
[----:B0-----:R-:W2:Y:S04]  /*c8f90*/  LDL.LU.64 R18, [R1+0x3008] ;  /* 0x0030080001127983 */ /* 0x001ea80000300a00 */
[----:B------:R-:W2:Y:S04]  /*c8fa0*/  LDL.LU.64 R16, [R1+0x3000] ;  /* 0x0030000001107983 */ /* 0x000ea80000300a00 */
[----:B------:R0:W-:Y:S04]  /*c8fb0*/  STS.128 [R0+0x400], R24 ;  /* 0x0004001800007388 */ /* 0x0001e80000000c00 */
[----:B----4-:R1:W-:Y:S04]  /*c8fc0*/  STS.128 [R0+0x480], R20 ;  /* 0x0004801400007388 */ /* 0x0103e80000000c00 */
[----:B0-----:R-:W4:Y:S04]  /*c8fd0*/  LDL.LU.64 R26, [R1+0x2ff8] ;  /* 0x002ff800011a7983 */ /* 0x001f280000300a00 */
[----:B------:R-:W4:Y:S04]  /*c8fe0*/  LDL.LU.64 R24, [R1+0x2ff0] ;  /* 0x002ff00001187983 */ /* 0x000f280000300a00 */
[----:B-1----:R-:W4:Y:S04]  /*c8ff0*/  LDL.LU.64 R22, [R1+0x2fe8] ;  /* 0x002fe80001167983 */ /* 0x002f280000300a00 */
[----:B------:R-:W4:Y:S04]  /*c9000*/  LDL.LU.64 R20, [R1+0x2fe0] ;  /* 0x002fe00001147983 */ /* 0x000f280000300a00 */
[----:B------:R0:W-:Y:S04]  /*c9010*/  STS.128 [R0+0x600], R12 ;  /* 0x0006000c00007388 */ /* 0x0001e80000000c00 */
[----:B---3--:R1:W-:Y:S04]  /*c9020*/  STS.128 [R0+0x680], R8 ;  /* 0x0006800800007388 */ /* 0x0083e80000000c00 */
        /* <DEDUP_REMOVED lines=10> */
[----:B--2---:R0:W-:Y:S04]  /*c90d0*/  STS.128 [R0+0xe80], R16 ;  /* 0x000e801000007388 */ /* 0x0041e80000000c00 */
[----:B0-----:R-:W2:Y:S04]  /*c90e0*/  LDL.LU R16, [R1+0xd0] ;  /* 0x0000d00001107983 */ /* 0x001ea80000300800 */
[----:B------:R-:W2:Y:S04]  /*c90f0*/  LDL.LU R17, [R1+0xd4] ;  /* 0x0000d40001117983 */ /* 0x000ea80000300800 */
[----:B------:R-:W2:Y:S04]  /*c9100*/  LDL.LU R18, [R1+0xd8] ;  /* 0x0000d80001127983 */ /* 0x000ea80000300800 */
[----:B------:R-:W2:Y:S04]  /*c9110*/  LDL.LU R19, [R1+0xdc] ;  /* 0x0000dc0001137983 */ /* 0x000ea80000300800 */
[----:B---3--:R0:W-:Y:S04]  /*c9120*/  STS.128 [R0+0xe00], R4 ;  /* 0x000e000400007388 */ /* 0x0081e80000000c00 */
[----:B--2---:R-:W-:Y:S04]  /*c9130*/  STL.64 [R1+0x2f28], R18 ;  /* 0x002f281201007387 */ /* 0x004fe80000100a00 */
[----:B------:R-:W-:Y:S04]  /*c9140*/  STL.64 [R1+0x2f20], R16 ;  /* 0x002f201001007387 */ /* 0x000fe80000100a00 */
[----:B0-----:R-:W2:Y:S04]  /*c9150*/  LDL.LU R4, [R1+0xe0] ;  /* 0x0000e00001047983 */ /* 0x001ea80000300800 */
[----:B------:R-:W2:Y:S04]  /*c9160*/  LDL.LU R5, [R1+0xe4] ;  /* 0x0000e40001057983 */ /* 0x000ea80000300800 */
[----:B------:R-:W3:Y:S04]  /*c9170*/  LDL.LU R6, [R1+0xe8] ;  /* 0x0000e80001067983 */ /* 0x000ee80000300800 */
[----:B------:R-:W3:Y:S04]  /*c9180*/  LDL.LU R7, [R1+0xec] ;  /* 0x0000ec0001077983 */ /* 0x000ee80000300800 */
[----:B----4-:R0:W-:Y:S04]  /*c9190*/  STS.128 [R0+0xc80], R8 ;  /* 0x000c800800007388 */ /* 0x0101e80000000c00 */
[----:B---3--:R-:W-:Y:S04]  /*c91a0*/  STL.64 [R1+0x2f38], R6 ;  /* 0x002f380601007387 */ /* 0x008fe80000100a00 */
[----:B--2---:R-:W-:Y:S04]  /*c91b0*/  STL.64 [R1+0x2f30], R4 ;  /* 0x002f300401007387 */ /* 0x004fe80000100a00 */
[----:B0-----:R-:W2:Y:S04]  /*c91c0*/  LDL.LU R8, [R1+0xf0] ;  /* 0x0000f00001087983 */ /* 0x001ea80000300800 */
[----:B------:R-:W2:Y:S04]  /*c91d0*/  LDL.LU R9, [R1+0xf4] ;  /* 0x0000f40001097983 */ /* 0x000ea80000300800 */
[----:B------:R-:W3:Y:S04]  /*c91e0*/  LDL.LU R10, [R1+0xf8] ;  /* 0x0000f800010a7983 */ /* 0x000ee80000300800 */
[----:B------:R-:W3:Y:S04]  /*c91f0*/  LDL.LU R11, [R1+0xfc] ;  /* 0x0000fc00010b7983 */ /* 0x000ee80000300800 */
[----:B------:R0:W-:Y:S04]  /*c9200*/  STS.128 [R0+0xa80], R20 ;  /* 0x000a801400007388 */ /* 0x0001e80000000c00 */
        /* <DEDUP_REMOVED lines=8> */
[----:B--2---:R1:W-:Y:S04]  /*c9290*/  STL.64 [R1+0x2f50], R20 ;  /* 0x002f501401007387 */ /* 0x0043e80000100a00 */
[----:B0-----:R-:W2:Y:S04]  /*c92a0*/  LDL.LU R24, [R1+0x120] ;  /* 0x0001200001187983 */ /* 0x001ea80000300800 */
[----:B------:R-:W2:Y:S04]  /*c92b0*/  LDL.LU R25, [R1+0x124] ;  /* 0x0001240001197983 */ /* 0x000ea80000300800 */
[----:B------:R-:W3:Y:S04]  /*c92c0*/  LDL.LU R26, [R1+0x128] ;  /* 0x00012800011a7983 */ /* 0x000ee80000300800 */
[----:B------:R-:W3:Y:S04]  /*c92d0*/  LDL.LU R27, [R1+0x12c] ;  /* 0x00012c00011b7983 */ /* 0x000ee80000300800 */
[----:B---3--:R-:W-:Y:S04]  /*c92e0*/  STL.64 [R1+0x2f68], R26 ;  /* 0x002f681a01007387 */ /* 0x008fe80000100a00 */
[----:B--2---:R0:W-:Y:S04]  /*c92f0*/  STL.64 [R1+0x2f60], R24 ;  /* 0x002f601801007387 */ /* 0x0041e80000100a00 */
[----:B------:R-:W2:Y:S04]  /*c9300*/  LDL.LU R16, [R1+0x130] ;  /* 0x0001300001107983 */ /* 0x000ea80000300800 */
[----:B------:R-:W2:Y:S04]  /*c9310*/  LDL.LU R17, [R1+0x134] ;  /* 0x0001340001117983 */ /* 0x000ea80000300800 */
[----:B------:R-:W3:Y:S04]  /*c9320*/  LDL.LU R18, [R1+0x138] ;  /* 0x0001380001127983 */ /* 0x000ee80000300800 */
[----:B------:R-:W3:Y:S04]  /*c9330*/  LDL.LU R19, [R1+0x13c] ;  /* 0x00013c0001137983 */ /* 0x000ee80000300800 */
[----:B---3--:R-:W-:Y:S04]  /*c9340*/  STL.64 [R1+0x2f78], R18 ;  /* 0x002f781201007387 */ /* 0x008fe80000100a00 */
[----:B--2---:R-:W-:Y:S04]  /*c9350*/  STL.64 [R1+0x2f70], R16 ;  /* 0x002f701001007387 */ /* 0x004fe80000100a00 */
[----:B------:R-:W2:Y:S04]  /*c9360*/  LDL.LU R8, [R1+0x150] ;  /* 0x0001500001087983 */ /* 0x000ea80000300800 */
[----:B------:R-:W2:Y:S04]  /*c9370*/  LDL.LU R9, [R1+0x154] ;  /* 0x0001540001097983 */ /* 0x000ea80000300800 */
[----:B------:R-:W3:Y:S04]  /*c9380*/  LDL.LU R10, [R1+0x158] ;  /* 0x00015800010a7983 */ /* 0x000ee80000300800 */
[----:B------:R-:W3:Y:S04]  /*c9390*/  LDL.LU R11, [R1+0x15c] ;  /* 0x00015c00010b7983 */ /* 0x000ee80000300800 */
[----:B------:R-:W4:Y:S04]  /*c93a0*/  S2R R29, SR_TID.X ;  /* 0x00000000001d7919 */ /* 0x000f280000002100 */
[----:B------:R-:W-:Y:S04]  /*c93b0*/  STS.128 [R0+0xc00], R12 ;  /* 0x000c000c00007388 */ /* 0x000fe80000000c00 */
[----:B---3--:R-:W-:Y:S04]  /*c93c0*/  STL.64 [R1+0x2f88], R10 ;  /* 0x002f880a01007387 */ /* 0x008fe80000100a00 */
[----:B--2---:R2:W-:Y:S04]  /*c93d0*/  STL.64 [R1+0x2f80], R8 ;  /* 0x002f800801007387 */ /* 0x0045e80000100a00 */
[----:B-1----:R-:W3:Y:S04]  /*c93e0*/  LDL.LU R20, [R1+0x160] ;  /* 0x0001600001147983 */ /* 0x002ee80000300800 */
[----:B------:R-:W3:Y:S04]  /*c93f0*/  LDL.LU R21, [R1+0x164] ;  /* 0x0001640001157983 */ /* 0x000ee80000300800 */
[----:B------:R-:W2:Y:S04]  /*c9400*/  LDL.LU R22, [R1+0x168] ;  /* 0x0001680001167983 */ /* 0x000ea80000300800 */
[----:B------:R-:W2:Y:S01]  /*c9410*/  LDL.LU R23, [R1+0x16c] ;  /* 0x00016c0001177983 */ /* 0x000ea20000300800 */
[C---:B----4-:R-:W-:Y:S01]  /*c9420*/  IMAD.SHL.U32 R2, R29.reuse, 0x2000, RZ ;  /* 0x000020001d027824 */ /* 0x050fe200078e00ff */
[----:B------:R-:W-:-:S04]  /*c9430*/  LOP3.LUT R29, R29, 0xff, RZ, 0xc0, !PT ;  /* 0x000000ff1d1d7812 */ /* 0x000fc800078ec0ff */
[----:B------:R-:W-:-:S05]  /*c9440*/  LOP3.LUT R2, R2, 0xc000, RZ, 0xc0, !PT ;  /* 0x0000c00002027812 */ /* 0x000fca00078ec0ff */
[----:B------:R-:W-:Y:S01]  /*c9450*/  IMAD R2, R29, 0x10, R2 ;  /* 0x000000101d027824 */ /* 0x000fe200078e0202 */
[----:B------:R-:W-:Y:S01]  /*c9460*/  BAR.SYNC.DEFER_BLOCKING 0x0 ;  /* 0x0000000000007b1d */ /* 0x000fe20000010000 */
[----:B------:R-:W-:-:S03]  /*c9470*/  ISETP.GE.AND P6, PT, R28, c[0x0][0x17c], PT ;  /* 0x00005f001c007a0c */ /* 0x000fc60003fc6270 */
[C---:B------:R-:W-:Y:S02]  /*c9480*/  LOP3.LUT R28, R2.reuse, 0x20, RZ, 0x3c, !PT ;  /* 0x00000020021c7812 */ /* 0x040fe400078e3cff */
[----:B--2---:R-:W-:Y:S04]  /*c9490*/  STL.64 [R1+0x2f98], R22 ;  /* 0x002f981601007387 */ /* 0x004fe80000100a00 */
[----:B---3--:R-:W-:Y:S04]  /*c94a0*/  STL.64 [R1+0x2f90], R20 ;  /* 0x002f901401007387 */ /* 0x008fe80000100a00 */
[----:B------:R-:W1:Y:S04]  /*c94b0*/  LDS.128 R20, [R2] ;  /* 0x0000000002147984 */ /* 0x000e680000000c00 */
[----:B0-----:R-:W3:Y:S04]  /*c94c0*/  LDL.LU R24, [R1+0x170] ;  /* 0x0001700001187983 */ /* 0x001ee80000300800 */
[----:B------:R-:W3:Y:S04]  /*c94d0*/  LDL.LU R25, [R1+0x174] ;  /* 0x0001740001197983 */ /* 0x000ee80000300800 */
[----:B------:R-:W3:Y:S04]  /*c94e0*/  LDL.LU R26, [R1+0x178] ;  /* 0x00017800011a7983 */ /* 0x000ee80000300800 */
[----:B------:R-:W3:Y:S04]  /*c94f0*/  LDL.LU R27, [R1+0x17c] ;  /* 0x00017c00011b7983 */ /* 0x000ee80000300800 */
[----:B------:R-:W3:Y:S04]  /*c9500*/  LDL.LU R8, [R1+0x190] ;  /* 0x0001900001087983 */ /* 0x000ee80000300800 */
[----:B------:R-:W3:Y:S04]  /*c9510*/  LDL.LU R9, [R1+0x194] ;  /* 0x0001940001097983 */ /* 0x000ee80000300800 */
[----:B------:R-:W3:Y:S04]  /*c9520*/  LDL.LU R10, [R1+0x198] ;  /* 0x00019800010a7983 */ /* 0x000ee80000300800 */
[----:B------:R-:W3:Y:S04]  /*c9530*/  LDL.LU R11, [R1+0x19c] ;  /* 0x00019c00010b7983 */ /* 0x000ee80000300800 */
[----:B------:R-:W4:Y:S04]  /*c9540*/  LDL.LU R16, [R1+0x180] ;  /* 0x0001800001107983 */ /* 0x000f280000300800 */
[----:B------:R-:W4:Y:S04]  /*c9550*/  LDL.LU R17, [R1+0x184] ;  /* 0x0001840001117983 */ /* 0x000f280000300800 */
        /* <DEDUP_REMOVED lines=10> */
[----:B-1----:R-:W-:Y:S04]  /*c9600*/  STL.64 [R1+0x1a0], R20 ;  /* 0x0001a01401007387 */ /* 0x002fe80000100a00 */
[----:B------:R-:W-:Y:S04]  /*c9610*/  STL.64 [R1+0x1a8], R22 ;  /* 0x0001a81601007387 */ /* 0x000fe80000100a00 */
[----:B------:R-:W0:Y:S04]  /*c9620*/  LDS.128 R20, [R2+0x1000] ;  /* 0x0010000002147984 */ /* 0x000e280000000c00 */
[----:B0-----:R-:W-:Y:S04]  /*c9630*/  STL.64 [R1+0x1e0], R20 ;  /* 0x0001e01401007387 */ /* 0x001fe80000100a00 */
[----:B------:R-:W-:Y:S04]  /*c9640*/  STL.64 [R1+0x1e8], R22 ;  /* 0x0001e81601007387 */ /* 0x000fe80000100a00 */
[----:B------:R-:W0:Y:S04]  /*c9650*/  LDS.128 R20, [R2+0x2000] ;  /* 0x0020000002147984 */ /* 0x000e280000000c00 */
[----:B0-----:R-:W-:Y:S04]  /*c9660*/  STL.64 [R1+0x220], R20 ;  /* 0x0002201401007387 */ /* 0x001fe80000100a00 */
[----:B------:R-:W-:Y:S04]  /*c9670*/  STL.64 [R1+0x228], R22 ;  /* 0x0002281601007387 */ /* 0x000fe80000100a00 */
[----:B------:R-:W0:Y:S04]  /*c9680*/  LDS.128 R20, [R2+0x3000] ;  /* 0x0030000002147984 */ /* 0x000e280000000c00 */
[----:B0-----:R-:W-:Y:S04]  /*c9690*/  STL.64 [R1+0x260], R20 ;  /* 0x0002601401007387 */ /* 0x001fe80000100a00 */
[----:B------:R-:W-:Y:S04]  /*c96a0*/  STL.64 [R1+0x268], R22 ;  /* 0x0002681601007387 */ /* 0x000fe80000100a00 */
[----:B------:R-:W0:Y:S04]  /*c96b0*/  LDS.128 R20, [R28] ;  /* 0x000000001c147984 */ /* 0x000e280000000c00 */
[----:B0-----:R-:W-:Y:S04]  /*c96c0*/  STL.64 [R1+0x1b0], R20 ;  /* 0x0001b01401007387 */ /* 0x001fe80000100a00 */
[----:B------:R-:W-:Y:S04]  /*c96d0*/  STL.64 [R1+0x1b8], R22 ;  /* 0x0001b81601007387 */ /* 0x000fe80000100a00 */
[----:B------:R-:W0:Y:S04]  /*c96e0*/  LDS.128 R20, [R28+0x1000] ;  /* 0x001000001c147984 */ /* 0x000e280000000c00 */
[----:B0-----:R-:W-:Y:S04]  /*c96f0*/  STL.64 [R1+0x1f0], R20 ;  /* 0x0001f01401007387 */ /* 0x001fe80000100a00 */
[----:B------:R-:W-:Y:S04]  /*c9700*/  STL.64 [R1+0x1f8], R22 ;  /* 0x0001f81601007387 */ /* 0x000fe80000100a00 */
[----:B------:R-:W0:Y:S01]  /*c9710*/  LDS.128 R20, [R28+0x2000] ;  /* 0x002000001c147984 */ /* 0x000e220000000c00 */
[----:B------:R-:W-:-:S03]  /*c9720*/  LOP3.LUT R29, R2, 0x40, RZ, 0x3c, !PT ;  /* 0x00000040021d7812 */ /* 0x000fc600078e3cff */
        /* <DEDUP_REMOVED lines=12> */
[----:B------:R-:W-:-:S03]  /*c97f0*/  ISETP.GE.AND P0, PT, R3, c[0x0][0x17c], PT ;  /* 0x00005f0003007a0c */ /* 0x000fc60003f06270 */
[----:B0-----:R-:W-:Y:S04]  /*c9800*/  STL.64 [R1+0x240], R20 ;  /* 0x0002401401007387 */ /* 0x001fe80000100a00 */
[----:B------:R-:W-:Y:S04]  /*c9810*/  STL.64 [R1+0x248], R22 ;  /* 0x0002481601007387 */ /* 0x000fe80000100a00 */
[----:B------:R-:W0:Y:S01]  /*c9820*/  LDS.128 R20, [R29+0x3000] ;  /* 0x003000001d147984 */ /* 0x000e220000000c00 */
[----:B------:R-:W-:-:S03]  /*c9830*/  LOP3.LUT R3, R2, 0x60, RZ, 0x3c, !PT ;  /* 0x0000006002037812 */ /* 0x000fc600078e3cff */
        /* <DEDUP_REMOVED lines=12> */
[----:B------:R-:W-:Y:S06]  /*c9900*/  BAR.SYNC.DEFER_BLOCKING 0x0 ;  /* 0x0000000000007b1d */ /* 0x000fec0000010000 */
[----:B0-----:R-:W-:Y:S04]  /*c9910*/  STL.64 [R1+0x290], R20 ;  /* 0x0002901401007387 */ /* 0x001fe80000100a00 */
[----:B------:R0:W-:Y:S04]  /*c9920*/  STL.64 [R1+0x298], R22 ;  /* 0x0002981601007387 */ /* 0x0001e80000100a00 */
[----:B0-----:R-:W2:Y:S04]  /*c9930*/  LDL.LU.64 R22, [R1+0x2f98] ;  /* 0x002f980001167983 */ /* 0x001ea80000300a00 */
[----:B------:R-:W2:Y:S04]  /*c9940*/  LDL.LU.64 R20, [R1+0x2f90] ;  /* 0x002f900001147983 */ /* 0x000ea80000300a00 */
[----:B---3--:R0:W-:Y:S04]  /*c9950*/  STS.128 [R0], R8 ;  /* 0x0000000800007388 */ /* 0x0081e80000000c00 */
[----:B----4-:R1:W-:Y:S04]  /*c9960*/  STS.128 [R0+0x80], R16 ;  /* 0x0000801000007388 */ /* 0x0103e80000000c00 */
        /* <DEDUP_REMOVED lines=10> */
[----:B----4-:R0:W-:Y:S04]  /*c9a10*/  STS.128 [R0+0x400], R8 ;  /* 0x0004000800007388 */ /* 0x0101e80000000c00 */
[----:B------:R1:W-:Y:S04]  /*c9a20*/  STS.128 [R0+0x480], R4 ;  /* 0x0004800400007388 */ /* 0x0003e80000000c00 */
[----:B------:R4:W-:Y:S04]  /*c9a30*/  STS.128 [R0+0x600], R16 ;  /* 0x0006001000007388 */ /* 0x0009e80000000c00 */
[----:B0-----:R-:W3:Y:S04]  /*c9a40*/  LDL.LU.64 R10, [R1+0x2f48] ;  /* 0x002f4800010a7983 */ /* 0x001ee80000300a00 */
[----:B------:R-:W3:Y:S04]  /*c9a50*/  LDL.LU.64 R8, [R1+0x2f40] ;  /* 0x002f400001087983 */ /* 0x000ee80000300a00 */
[----:B-1----:R-:W3:Y:S04]  /*c9a60*/  LDL.LU.64 R6, [R1+0x2f38] ;  /* 0x002f380001067983 */ /* 0x002ee80000300a00 */
[----:B------:R-:W3:Y:S04]  /*c9a70*/  LDL.LU.64 R4, [R1+0x2f30] ;  /* 0x002f300001047983 */ /* 0x000ee80000300a00 */
[----:B----4-:R-:W4:Y:S04]  /*c9a80*/  LDL.LU.64 R18, [R1+0x2f28] ;  /* 0x002f280001127983 */ /* 0x010f280000300a00 */
[----:B------:R-:W4:Y:S04]  /*c9a90*/  LDL.LU.64 R16, [R1+0x2f20] ;  /* 0x002f200001107983 */ /* 0x000f280000300a00 */
[----:B--2---:R0:W-:Y:S04]  /*c9aa0*/  STS.128 [R0+0x800], R20 ;  /* 0x0008001400007388 */ /* 0x0041e80000000c00 */
[----:B0-----:R-:W2:Y:S04]  /*c9ab0*/  LDL.LU R20, [R1+0x10] ;  /* 0x0000100001147983 */ /* 0x001ea80000300800 */
[----:B------:R-:W2:Y:S04]  /*c9ac0*/  LDL.LU R21, [R1+0x14] ;  /* 0x0000140001157983 */ /* 0x000ea80000300800 */
[----:B------:R-:W2:Y:S04]  /*c9ad0*/  LDL.LU R22, [R1+0x18] ;  /* 0x0000180001167983 */ /* 0x000ea80000300800 */
[----:B------:R-:W2:Y:S04]  /*c9ae0*/  LDL.LU R23, [R1+0x1c] ;  /* 0x00001c0001177983 */ /* 0x000ea80000300800 */
[----:B------:R0:W-:Y:S04]  /*c9af0*/  STS.128 [R0+0x880], R12 ;  /* 0x0008800c00007388 */ /* 0x0001e80000000c00 */
[----:B--2---:R-:W-:Y:S04]  /*c9b00*/  STL.64 [R1+0x2eb8], R22 ;  /* 0x002eb81601007387 */ /* 0x004fe80000100a00 */
[----:B------:R-:W-:Y:S04]  /*c9b10*/  STL.64 [R1+0x2eb0], R20 ;  /* 0x002eb01401007387 */ /* 0x000fe80000100a00 */
        /* <DEDUP_REMOVED lines=40> */
[----:B------:R-:W2:Y:S04]  /*c9da0*/  LDL.LU R22, [R1+0xc8] ;  /* 0x0000c80001167983 */ /* 0x000ea80000300800 */
[----:B------:R-:W2:Y:S04]  /*c9db0*/  LDL.LU R23, [R1+0xcc] ;  /* 0x0000cc0001177983 */ /* 0x000ea80000300800 */
        /* <DEDUP_REMOVED lines=11> */
[----:B------:R0:W-:Y:S04]  /*c9e70*/  STS.128 [R0+0xa80], R4 ;  /* 0x000a800400007388 */ /* 0x0001e80000000c00 */
[----:B------:R-:W3:Y:S04]  /*c9e80*/  LDL.LU R11, [R1+0x8c] ;  /* 0x00008c00010b7983 */ /* 0x000ee80000300800 */
[----:B------:R1:W-:Y:S04]  /*c9e90*/  STS.128 [R0+0x680], R24 ;  /* 0x0006801800007388 */ /* 0x0003e80000000c00 */
[----:B0-----:R-:W3:Y:S04]  /*c9ea0*/  LDL.LU R4, [R1+0x40] ;  /* 0x0000400001047983 */ /* 0x001ee80000300800 */
[----:B------:R-:W3:Y:S04]  /*c9eb0*/  LDL.LU R5, [R1+0x44] ;  /* 0x0000440001057983 */ /* 0x000ee80000300800 */
[----:B------:R-:W3:Y:S04]  /*c9ec0*/  LDL.LU R6, [R1+0x48] ;  /* 0x0000480001067983 */ /* 0x000ee80000300800 */
[----:B------:R-:W3:Y:S04]  /*c9ed0*/  LDL.LU R7, [R1+0x4c] ;  /* 0x00004c0001077983 */ /* 0x000ee80000300800 */
[----:B-1----:R-:W3:Y:S04]  /*c9ee0*/  LDL.LU R24, [R1] ;  /* 0x0000000001187983 */ /* 0x002ee80000300800 */
[----:B------:R-:W3:Y:S04]  /*c9ef0*/  LDL.LU R25, [R1+0x4] ;  /* 0x0000040001197983 */ /* 0x000ee80000300800 */
[----:B------:R-:W3:Y:S04]  /*c9f00*/  LDL.LU R26, [R1+0x8] ;  /* 0x00000800011a7983 */ /* 0x000ee80000300800 */
[----:B------:R-:W3:Y:S04]  /*c9f10*/  LDL.LU R27, [R1+0xc] ;  /* 0x00000c00011b7983 */ /* 0x000ee80000300800 */
[----:B--2---:R0:W-:Y:S04]  /*c9f20*/  STS.128 [R0+0xc80], R20 ;  /* 0x000c801400007388 */ /* 0x0041e80000000c00 */
[----:B0-----:R-:W2:Y:S04]  /*c9f30*/  LDL.LU.64 R22, [R1+0x2f18] ;  /* 0x002f180001167983 */ /* 0x001ea80000300a00 */
[----:B------:R-:W2:Y:S04]  /*c9f40*/  LDL.LU.64 R20, [R1+0x2f10] ;  /* 0x002f100001147983 */ /* 0x000ea80000300a00 */
[----:B--2---:R0:W-:Y:S04]  /*c9f50*/  STS.128 [R0+0xe00], R20 ;  /* 0x000e001400007388 */ /* 0x0041e80000000c00 */
[----:B0-----:R-:W2:Y:S04]  /*c9f60*/  LDL.LU.64 R22, [R1+0x2f08] ;  /* 0x002f080001167983 */ /* 0x001ea80000300a00 */
[----:B------:R-:W2:Y:S04]  /*c9f70*/  LDL.LU.64 R20, [R1+0x2f00] ;  /* 0x002f000001147983 */ /* 0x000ea80000300a00 */
[----:B--2---:R-:W-:Y:S04]  /*c9f80*/  STS.128 [R0+0xe80], R20 ;  /* 0x000e801400007388 */ /* 0x004fe80000000c00 */
[----:B------:R-:W-:Y:S06]  /*c9f90*/  BAR.SYNC.DEFER_BLOCKING 0x0 ;  /* 0x0000000000007b1d */ /* 0x000fec0000010000 */
        /* <DEDUP_REMOVED lines=51> */
[----:B----4-:R0:W-:Y:S04]  /*ca2d0*/  STS.128 [R0], R16 ;  /* 0x0000001000007388 */ /* 0x0101e80000000c00 */
        /* <DEDUP_REMOVED lines=14> */
[----:B0-----:R-:W2:Y:S04]  /*ca3c0*/  LDL.LU.64 R18, [R1+0x2ea8] ;  /* 0x002ea80001127983 */ /* 0x001ea80000300a00 */
[----:B------:R-:W2:Y:S04]  /*ca3d0*/  LDL.LU.64 R16, [R1+0x2ea0] ;  /* 0x002ea00001107983 */ /* 0x000ea80000300a00 */
[----:B-1----:R-:W2:Y:S04]  /*ca3e0*/  LDL.LU.64 R6, [R1+0x2e98] ;  /* 0x002e980001067983 */ /* 0x002ea80000300a00 */
[----:B------:R-:W2:Y:S04]  /*ca3f0*/  LDL.LU.64 R4, [R1+0x2e90] ;  /* 0x002e900001047983 */ /* 0x000ea80000300a00 */
[----:B----4-:R-:W4:Y:S04]  /*ca400*/  LDL.LU.64 R10, [R1+0x2e88] ;  /* 0x002e8800010a7983 */ /* 0x010f280000300a00 */
[----:B------:R-:W4:Y:S04]  /*ca410*/  LDL.LU.64 R8, [R1+0x2e80] ;  /* 0x002e800001087983 */ /* 0x000f280000300a00 */
[----:B---3--:R0:W-:Y:S04]  /*ca420*/  STS.128 [R0+0x680], R12 ;  /* 0x0006800c00007388 */ /* 0x0081e80000000c00 */
[----:B------:R-:W-:Y:S04]  /*ca430*/  STS.128 [R0+0x880], R24 ;  /* 0x0008801800007388 */ /* 0x000fe80000000c00 */
[----:B0-----:R-:W3:Y:S04]  /*ca440*/  LDL.LU.64 R14, [R1+0x2e78] ;  /* 0x002e7800010e7983 */ /* 0x001ee80000300a00 */
[----:B------:R-:W3:Y:S04]  /*ca450*/  LDL.LU.64 R12, [R1+0x2e70] ;  /* 0x002e7000010c7983 */ /* 0x000ee80000300a00 */
[----:B--2---:R0:W-:Y:S04]  /*ca460*/  STS.128 [R0+0x800], R20 ;  /* 0x0008001400007388 */ /* 0x0041e80000000c00 */
[----:B0-----:R-:W2:Y:S04]  /*ca470*/  LDL.LU.64 R22, [R1+0x2e68] ;  /* 0x002e680001167983 */ /* 0x001ea80000300a00 */
[----:B------:R-:W2:Y:S04]  /*ca480*/  LDL.LU.64 R20, [R1+0x2e60] ;  /* 0x002e600001147983 */ /* 0x000ea80000300a00 */
[----:B------:R-:W2:Y:S04]  /*ca490*/  LDL.LU.64 R26, [R1+0x2e58] ;  /* 0x002e5800011a7983 */ /* 0x000ea80000300a00 */
[----:B------:R-:W2:Y:S04]  /*ca4a0*/  LDL.LU.64 R24, [R1+0x2e50] ;  /* 0x002e500001187983 */ /* 0x000ea80000300a00 */
[----:B------:R-:W-:Y:S04]  /*ca4b0*/  STS.128 [R0+0xa00], R16 ;  /* 0x000a001000007388 */ /* 0x000fe80000000c00 */
[----:B------:R-:W-:Y:S04]  /*ca4c0*/  STS.128 [R0+0xa80], R4 ;  /* 0x000a800400007388 */ /* 0x000fe80000000c00 */
[----:B----4-:R-:W-:Y:S04]  /*ca4d0*/  STS.128 [R0+0xc00], R8 ;  /* 0x000c000800007388 */ /* 0x010fe80000000c00 */
[----:B---3--:R-:W-:Y:S04]  /*ca4e0*/  STS.128 [R0+0xc80], R12 ;  /* 0x000c800c00007388 */ /* 0x008fe80000000c00 */
[----:B--2---:R-:W-:Y:S04]  /*ca4f0*/  STS.128 [R0+0xe00], R20 ;  /* 0x000e001400007388 */ /* 0x004fe80000000c00 */
[----:B------:R-:W-:Y:S04]  /*ca500*/  STS.128 [R0+0xe80], R24 ;  /* 0x000e801800007388 */ /* 0x000fe80000000c00 */
[----:B------:R-:W-:Y:S06]  /*ca510*/  BAR.SYNC.DEFER_BLOCKING 0x0 ;  /* 0x0000000000007b1d */ /* 0x000fec0000010000 */
[----:B------:R-:W0:Y:S04]  /*ca520*/  LDS.128 R4, [R2] ;  /* 0x0000000002047984 */ /* 0x000e280000000c00 */
[----:B------:R-:W1:Y:S04]  /*ca530*/  LDS.128 R12, [R2+0x1000] ;  /* 0x00100000020c7984 */ /* 0x000e680000000c00 */
[----:B------:R-:W2:Y:S04]  /*ca540*/  LDS.128 R8, [R2+0x2000] ;  /* 0x0020000002087984 */ /* 0x000ea80000000c00 */
[----:B------:R-:W-:Y:S04]  /*ca550*/  STL [R1+0x2a94], R20 ;  /* 0x002a941401007387 */ /* 0x000fe80000100800 */
[----:B0-----:R0:W-:Y:S04]  /*ca560*/  STL.64 [R1+0x50], R4 ;  /* 0x0000500401007387 */ /* 0x0011e80000100a00 */
[----:B------:R3:W-:Y:S04]  /*ca570*/  STL.64 [R1+0x58], R6 ;  /* 0x0000580601007387 */ /* 0x0007e80000100a00 */
[----:B0-----:R-:W4:Y:S04]  /*ca580*/  LDL.LU R4, [R1+0x380] ;  /* 0x0003800001047983 */ /* 0x001f280000300800 */
[----:B-1----:R-:W-:Y:S04]  /*ca590*/  STL.64 [R1+0x440], R12 ;  /* 0x0004400c01007387 */ /* 0x002fe80000100a00 */
[----:B------:R-:W-:Y:S04]  /*ca5a0*/  STL.64 [R1+0x448], R14 ;  /* 0x0004480e01007387 */ /* 0x000fe80000100a00 */
[----:B--2---:R0:W-:Y:S04]  /*ca5b0*/  STL.64 [R1+0x480], R8 ;  /* 0x0004800801007387 */ /* 0x0041e80000100a00 */
[----:B------:R1:W-:Y:S04]  /*ca5c0*/  STL.64 [R1+0x488], R10 ;  /* 0x0004880a01007387 */ /* 0x0003e80000100a00 */
[----:B------:R-:W4:Y:S04]  /*ca5d0*/  LDL.LU R5, [R1+0x384] ;  /* 0x0003840001057983 */ /* 0x000f280000300800 */
[----:B---3--:R-:W2:Y:S04]  /*ca5e0*/  LDL.LU R6, [R1+0x388] ;  /* 0x0003880001067983 */ /* 0x008ea80000300800 */
[----:B------:R-:W2:Y:S04]  /*ca5f0*/  LDL.LU R7, [R1+0x38c] ;  /* 0x00038c0001077983 */ /* 0x000ea80000300800 */
[----:B--2---:R-:W-:Y:S04]  /*ca600*/  STL.64 [R1+0x2d98], R6 ;  /* 0x002d980601007387 */ /* 0x004fe80000100a00 */
[----:B----4-:R2:W-:Y:S04]  /*ca610*/  STL.64 [R1+0x2d90], R4 ;  /* 0x002d900401007387 */ /* 0x0105e80000100a00 */
[----:B0-----:R-:W3:Y:S04]  /*ca620*/  LDL.LU R8, [R1+0x370] ;  /* 0x0003700001087983 */ /* 0x001ee80000300800 */
[----:B------:R-:W3:Y:S04]  /*ca630*/  LDL.LU R9, [R1+0x374] ;  /* 0x0003740001097983 */ /* 0x000ee80000300800 */
[----:B-1----:R-:W4:Y:S04]  /*ca640*/  LDL.LU R10, [R1+0x378] ;  /* 0x00037800010a7983 */ /* 0x002f280000300800 */
[----:B------:R-:W4:Y:S04]  /*ca650*/  LDL.LU R11, [R1+0x37c] ;  /* 0x00037c00010b7983 */ /* 0x000f280000300800 */
[----:B----4-:R-:W-:Y:S04]  /*ca660*/  STL.64 [R1+0x2da8], R10 ;  /* 0x002da80a01007387 */ /* 0x010fe80000100a00 */
[----:B---3--:R0:W-:Y:S04]  /*ca670*/  STL.64 [R1+0x2da0], R8 ;  /* 0x002da00801007387 */ /* 0x0081e80000100a00 */
[----:B------:R-:W3:Y:S04]  /*ca680*/  LDL.LU R12, [R1+0x360] ;  /* 0x00036000010c7983 */ /* 0x000ee80000300800 */
[----:B------:R-:W3:Y:S04]  /*ca690*/  LDL.LU R13, [R1+0x364] ;  /* 0x00036400010d7983 */ /* 0x000ee80000300800 */
[----:B------:R-:W4:Y:S04]  /*ca6a0*/  LDL.LU R14, [R1+0x368] ;  /* 0x00036800010e7983 */ /* 0x000f280000300800 */
[----:B------:R-:W4:Y:S04]  /*ca6b0*/  LDL.LU R15, [R1+0x36c] ;  /* 0x00036c00010f7983 */ /* 0x000f280000300800 */
[----:B----4-:R-:W-:Y:S04]  /*ca6c0*/  STL.64 [R1+0x2db8], R14 ;  /* 0x002db80e01007387 */ /* 0x010fe80000100a00 */
[----:B---3--:R1:W-:Y:S04]  /*ca6d0*/  STL.64 [R1+0x2db0], R12 ;  /* 0x002db00c01007387 */ /* 0x0083e80000100a00 */
[----:B--2---:R-:W2:Y:S04]  /*ca6e0*/  LDL.LU R4, [R1+0x340] ;  /* 0x0003400001047983 */ /* 0x004ea80000300800 */
[----:B------:R-:W2:Y:S04]  /*ca6f0*/  LDL.LU R5, [R1+0x344] ;  /* 0x0003440001057983 */ /* 0x000ea80000300800 */
[----:B------:R-:W3:Y:S04]  /*ca700*/  LDL.LU R6, [R1+0x348] ;  /* 0x0003480001067983 */ /* 0x000ee80000300800 */
[----:B------:R-:W3:Y:S04]  /*ca710*/  LDL.LU R7, [R1+0x34c] ;  /* 0x00034c0001077983 */ /* 0x000ee80000300800 */
[----:B---3--:R-:W-:Y:S04]  /*ca720*/  STL.64 [R1+0x2dc8], R6 ;  /* 0x002dc80601007387 */ /* 0x008fe80000100a00 */
[----:B--2---:R-:W-:Y:S04]  /*ca730*/  STL.64 [R1+0x2dc0], R4 ;  /* 0x002dc00401007387 */ /* 0x004fe80000100a00 */
[----:B0-----:R-:W2:Y:S04]  /*ca740*/  LDL.LU R8, [R1+0x330] ;  /* 0x0003300001087983 */ /* 0x001ea80000300800 */
[----:B------:R-:W2:Y:S04]  /*ca750*/  LDL.LU R9, [R1+0x334] ;  /* 0x0003340001097983 */ /* 0x000ea80000300800 */
[----:B------:R-:W3:Y:S04]  /*ca760*/  LDL.LU R10, [R1+0x338] ;  /* 0x00033800010a7983 */ /* 0x000ee80000300800 */
[----:B------:R-:W3:Y:S04]  /*ca770*/  LDL.LU R11, [R1+0x33c] ;  /* 0x00033c00010b7983 */ /* 0x000ee80000300800 */
[----:B---3--:R-:W-:Y:S04]  /*ca780*/  STL.64 [R1+0x2dd8], R10 ;  /* 0x002dd80a01007387 */ /* 0x008fe80000100a00 */
[----:B--2---:R0:W-:Y:S04]  /*ca790*/  STL.64 [R1+0x2dd0], R8 ;  /* 0x002dd00801007387 */ /* 0x0041e80000100a00 */
[----:B-1----:R-:W2:Y:S04]  /*ca7a0*/  LDL.LU R12, [R1+0x320] ;  /* 0x00032000010c7983 */ /* 0x002ea80000300800 */
        /* <DEDUP_REMOVED lines=40> */
[----:B--2---:R-:W-:Y:S04]  /*caa30*/  STL.64 [R1+0x2e40], R8 ;  /* 0x002e400801007387 */ /* 0x004fe80000100a00 */
[----:B------:R-:W0:Y:S04]  /*caa40*/  LDS.128 R8, [R2+0x3000] ;  /* 0x0030000002087984 */ /* 0x000e280000000c00 */
[----:B------:R-:W2:Y:S04]  /*caa50*/  LDL.LU R12, [R1+0x2d0] ;  /* 0x0002d000010c7983 */ /* 0x000ea80000300800 */
        /* <DEDUP_REMOVED lines=11> */
[----:B------:R-:W2:Y:S04]  /*cab10*/  LDL.LU R16, [R1+0x390] ;  /* 0x0003900001107983 */ /* 0x000ea80000300800 */
[----:B------:R-:W2:Y:S04]  /*cab20*/  LDL.LU R17, [R1+0x394] ;  /* 0x0003940001117983 */ /* 0x000ea80000300800 */
[----:B------:R-:W2:Y:S04]  /*cab30*/  LDL.LU R18, [R1+0x398] ;  /* 0x0003980001127983 */ /* 0x000ea80000300800 */
[----:B------:R-:W2:Y:S04]  /*cab40*/  LDL.LU R19, [R1+0x39c] ;  /* 0x00039c0001137983 */ /* 0x000ea80000300800 */
        /* <DEDUP_REMOVED lines=42> */
[----:B--2---:R0:W-:Y:S04]  /*cadf0*/  STS.128 [R0], R8 ;  /* 0x0000000800007388 */ /* 0x0041e80000000c00 */
[----:B0-----:R-:W2:Y:S04]  /*cae00*/  LDL.LU.64 R10, [R1+0x2e38] ;  /* 0x002e3800010a7983 */ /* 0x001ea80000300a00 */
[----:B------:R-:W2:Y:S04]  /*cae10*/  LDL.LU.64 R8, [R1+0x2e30] ;  /* 0x002e300001087983 */ /* 0x000ea80000300a00 */
[----:B--2---:R0:W-:Y:S04]  /*cae20*/  STS.128 [R0+0x80], R8 ;  /* 0x0000800800007388 */ /* 0x0041e80000000c00 */
[----:B0-----:R-:W2:Y:S04]  /*cae30*/  LDL.LU.64 R10, [R1+0x2e28] ;  /* 0x002e2800010a7983 */ /* 0x001ea80000300a00 */
[----:B------:R-:W2:Y:S04]  /*cae40*/  LDL.LU.64 R8, [R1+0x2e20] ;  /* 0x002e200001087983 */ /* 0x000ea80000300a00 */
[----:B--2---:R0:W-:Y:S04]  /*cae50*/  STS.128 [R0+0x200], R8 ;  /* 0x0002000800007388 */ /* 0x0041e80000000c00 */
[----:B0-----:R-:W2:Y:S04]  /*cae60*/  LDL.LU.64 R10, [R1+0x2e18] ;  /* 0x002e1800010a7983 */ /* 0x001ea80000300a00 */
[----:B------:R-:W2:Y:S04]  /*cae70*/  LDL.LU.64 R8, [R1+0x2e10] ;  /* 0x002e100001087983 */ /* 0x000ea80000300a00 */
[----:B------:R0:W-:Y:S04]  /*cae80*/  STS.128 [R0+0x280], R12 ;  /* 0x0002800c00007388 */ /* 0x0001e80000000c00 */
[----:B0-----:R-:W3:Y:S04]  /*cae90*/  LDL.LU.64 R14, [R1+0x2e08] ;  /* 0x002e0800010e7983 */ /* 0x001ee80000300a00 */
[----:B------:R-:W3:Y:S04]  /*caea0*/  LDL.LU.64 R12, [R1+0x2e00] ;  /* 0x002e0000010c7983 */ /* 0x000ee80000300a00 */
[----:B--2---:R0:W-:Y:S04]  /*caeb0*/  STS.128 [R0+0x400], R8 ;  /* 0x0004000800007388 */ /* 0x0041e80000000c00 */
[----:B0-----:R-:W2:Y:S04]  /*caec0*/  LDL.LU.64 R10, [R1+0x2df8] ;  /* 0x002df800010a7983 */ /* 0x001ea80000300a00 */
[----:B------:R-:W2:Y:S04]  /*caed0*/  LDL.LU.64 R8, [R1+0x2df0] ;  /* 0x002df00001087983 */ /* 0x000ea80000300a00 */
[----:B---3--:R0:W-:Y:S04]  /*caee0*/  STS.128 [R0+0x480], R12 ;  /* 0x0004800c00007388 */ /* 0x0081e80000000c00 */
[----:B------:R-:W-:Y:S04]  /*caef0*/  STS.128 [R0+0x680], R4 ;  /* 0x0006800400007388 */ /* 0x000fe80000000c00 */
[----:B0-----:R-:W3:Y:S04]  /*caf00*/  LDL.LU.64 R14, [R1+0x2de8] ;  /* 0x002de800010e7983 */ /* 0x001ee80000300a00 */
[----:B------:R-:W3:Y:S04]  /*caf10*/  LDL.LU.64 R12, [R1+0x2de0] ;  /* 0x002de000010c7983 */ /* 0x000ee80000300a00 */
[----:B--2---:R0:W-:Y:S04]  /*caf20*/  STS.128 [R0+0x600], R8 ;  /* 0x0006000800007388 */ /* 0x0041e80000000c00 */
[----:B0-----:R-:W2:Y:S04]  /*caf30*/  LDL.LU.64 R10, [R1+0x2dd8] ;  /* 0x002dd800010a7983 */ /* 0x001ea80000300a00 */
[----:B------:R-:W2:Y:S04]  /*caf40*/  LDL.LU.64 R8, [R1+0x2dd0] ;  /* 0x002dd00001087983 */ /* 0x000ea80000300a00 */
[----:B------:R-:W4:Y:S04]  /*caf50*/  LDL.LU.64 R6, [R1+0x2dc8] ;  /* 0x002dc80001067983 */ /* 0x000f280000300a00 */
[----:B------:R-:W4:Y:S04]  /*caf60*/  LDL.LU.64 R4, [R1+0x2dc0] ;  /* 0x002dc00001047983 */ /* 0x000f280000300a00 */
[----:B---3--:R0:W-:Y:S04]  /*caf70*/  STS.128 [R0+0x800], R12 ;  /* 0x0008000c00007388 */ /* 0x0081e80000000c00 */
[----:B0-----:R-:W3:Y:S04]  /*caf80*/  LDL.LU.64 R14, [R1+0x2db8] ;  /* 0x002db800010e7983 */ /* 0x001ee80000300a00 */
[----:B------:R-:W3:Y:S04]  /*caf90*/  LDL.LU.64 R12, [R1+0x2db0] ;  /* 0x002db000010c7983 */ /* 0x000ee80000300a00 */
[----:B--2---:R0:W-:Y:S04]  /*cafa0*/  STS.128 [R0+0x880], R8 ;  /* 0x0008800800007388 */ /* 0x0041e80000000c00 */
[----:B----4-:R1:W-:Y:S04]  /*cafb0*/  STS.128 [R0+0xa00], R4 ;  /* 0x000a000400007388 */ /* 0x0103e80000000c00 */
[----:B0-----:R-:W2:Y:S04]  /*cafc0*/  LDL.LU.64 R10, [R1+0x2da8] ;  /* 0x002da800010a7983 */ /* 0x001ea80000300a00 */
[----:B------:R-:W2:Y:S04]  /*cafd0*/  LDL.LU.64 R8, [R1+0x2da0] ;  /* 0x002da00001087983 */ /* 0x000ea80000300a00 */
[----:B-1----:R-:W4:Y:S04]  /*cafe0*/  LDL.LU.64 R6, [R1+0x2d98] ;  /* 0x002d980001067983 */ /* 0x002f280000300a00 */
[----:B------:R-:W4:Y:S04]  /*caff0*/  LDL.LU.64 R4, [R1+0x2d90] ;  /* 0x002d900001047983 */ /* 0x000f280000300a00 */
[----:B------:R-:W-:Y:S04]  /*cb000*/  STS.128 [R0+0xa80], R20 ;  /* 0x000a801400007388 */ /* 0x000fe80000000c00 */
[----:B---3--:R-:W-:Y:S04]  /*cb010*/  STS.128 [R0+0xc00], R12 ;  /* 0x000c000c00007388 */ /* 0x008fe80000000c00 */
[----:B------:R-:W-:Y:S04]  /*cb020*/  STS.128 [R0+0xe80], R16 ;  /* 0x000e801000007388 */ /* 0x000fe80000000c00 */
[----:B--2---:R-:W-:Y:S04]  /*cb030*/  STS.128 [R0+0xc80], R8 ;  /* 0x000c800800007388 */ /* 0x004fe80000000c00 */
[----:B----4-:R0:W-:Y:S04]  /*cb040*/  STS.128 [R0+0xe00], R4 ;  /* 0x000e000400007388 */ /* 0x0101e80000000c00 */
[----:B------:R-:W-:Y:S06]  /*cb050*/  BAR.SYNC.DEFER_BLOCKING 0x0 ;  /* 0x0000000000007b1d */ /* 0x000fec0000010000 */
[----:B0-----:R-:W2:Y:S04]  /*cb060*/  LDL.LU R4, [R1+0x500] ;  /* 0x0005000001047983 */ /* 0x001ea80000300800 */
[----:B------:R-:W0:Y:S04]  /*cb070*/  LDS.128 R12, [R2] ;  /* 0x00000000020c7984 */ /* 0x000e280000000c00 */
[----:B------:R-:W1:Y:S04]  /*cb080*/  LDS.128 R8, [R2+0x1000] ;  /* 0x0010000002087984 */ /* 0x000e680000000c00 */
[----:B0-----:R-:W-:Y:S04]  /*cb090*/  STL.64 [R1+0x20], R12 ;  /* 0x0000200c01007387 */ /* 0x001fe80000100a00 */
[----:B------:R-:W-:Y:S04]  /*cb0a0*/  STL.64 [R1+0x28], R14 ;  /* 0x0000280e01007387 */ /* 0x000fe80000100a00 */
[----:B-1----:R0:W-:Y:S04]  /*cb0b0*/  STL.64 [R1+0x80], R8 ;  /* 0x0000800801007387 */ /* 0x0021e80000100a00 */
[----:B------:R1:W-:Y:S04]  /*cb0c0*/  STL.64 [R1+0x88], R10 ;  /* 0x0000880a01007387 */ /* 0x0003e80000100a00 */
[----:B------:R-:W2:Y:S04]  /*cb0d0*/  LDL.LU R5, [R1+0x504] ;  /* 0x0005040001057983 */ /* 0x000ea80000300800 */
[----:B------:R-:W3:Y:S04]  /*cb0e0*/  LDL.LU R6, [R1+0x508] ;  /* 0x0005080001067983 */ /* 0x000ee80000300800 */
[----:B------:R-:W3:Y:S04]  /*cb0f0*/  LDL.LU R7, [R1+0x50c] ;  /* 0x00050c0001077983 */ /* 0x000ee80000300800 */
[----:B---3--:R-:W-:Y:S04]  /*cb100*/  STL.64 [R1+0x2cd8], R6 ;  /* 0x002cd80601007387 */ /* 0x008fe80000100a00 */
[----:B--2---:R2:W-:Y:S04]  /*cb110*/  STL.64 [R1+0x2cd0], R4 ;  /* 0x002cd00401007387 */ /* 0x0045e80000100a00 */
        /* <DEDUP_REMOVED lines=123> */
[----:B0-----:R-:W-:Y:S04]  /*cb8d0*/  STL.64 [R1], R8 ;  /* 0x0000000801007387 */ /* 0x001fe80000100a00 */
        /* <DEDUP_REMOVED lines=218> */
[----:B----4-:R-:W-:Y:S04]  /*cc680*/  STS.128 [R0+0xe00], R4 ;  /* 0x000e000400007388 */ /* 0x010fe80000000c00 */
[----:B------:R-:W-:Y:S06]  /*cc690*/  BAR.SYNC.DEFER_BLOCKING 0x0 ;  /* 0x0000000000007b1d */ /* 0x000fec0000010000 */
[----:B------:R-:W0:Y:S04]  /*cc6a0*/  LDS.128 R8, [R2] ;  /* 0x0000000002087984 */ /* 0x000e280000000c00 */
[----:B------:R-:W1:Y:S04]  /*cc6b0*/  LDS.128 R4, [R2+0x1000] ;  /* 0x0010000002047984 */ /* 0x000e680000000c00 */
[----:B------:R-:W2:Y:S04]  /*cc6c0*/  LDS.128 R12, [R2+0x2000] ;  /* 0x00200000020c7984 */ /* 0x000ea80000000c00 */
[----:B0-----:R-:W-:Y:S04]  /*cc6d0*/  STL.64 [R1+0x360], R8 ;  /* 0x0003600801007387 */ /* 0x001fe80000100a00 */
[----:B------:R-:W-:Y:S04]  /*cc6e0*/  STL.64 [R1+0x368], R10 ;  /* 0x0003680a01007387 */ /* 0x000fe80000100a00 */
[----:B------:R-:W0:Y:S04]  /*cc6f0*/  LDS.128 R8, [R2+0x3000] ;  /* 0x0030000002087984 */ /* 0x000e280000000c00 */
[----:B-1----:R-:W-:Y:S04]  /*cc700*/  STL.64 [R1+0x3a0], R4 ;  /* 0x0003a00401007387 */ /* 0x002fe80000100a00 */
[----:B------:R-:W-:Y:S04]  /*cc710*/  STL.64 [R1+0x3a8], R6 ;  /* 0x0003a80601007387 */ /* 0x000fe80000100a00 */
[----:B------:R-:W1:Y:S04]  /*cc720*/  LDS.128 R4, [R28] ;  /* 0x000000001c047984 */ /* 0x000e680000000c00 */
[----:B--2---:R-:W-:Y:S04]  /*cc730*/  STL.64 [R1+0x420], R12 ;  /* 0x0004200c01007387 */ /* 0x004fe80000100a00 */
[----:B------:R-:W-:Y:S04]  /*cc740*/  STL.64 [R1+0x428], R14 ;  /* 0x0004280e01007387 */ /* 0x000fe80000100a00 */
[----:B------:R-:W2:Y:S04]  /*cc750*/  LDS.128 R12, [R28+0x1000] ;  /* 0x001000001c0c7984 */ /* 0x000ea80000000c00 */
[----:B0-----:R-:W-:Y:S04]  /*cc760*/  STL.64 [R1+0x400], R8 ;  /* 0x0004000801007387 */ /* 0x001fe80000100a00 */
[----:B------:R-:W-:Y:S04]  /*cc770*/  STL.64 [R1+0x408], R10 ;  /* 0x0004080a01007387 */ /* 0x000fe80000100a00 */
[----:B------:R-:W0:Y:S04]  /*cc780*/  LDS.128 R8, [R28+0x2000] ;  /* 0x002000001c087984 */ /* 0x000e280000000c00 */
[----:B-1----:R1:W-:Y:S04]  /*cc790*/  STL.64 [R1+0x380], R4 ;  /* 0x0003800401007387 */ /* 0x0023e80000100a00 */
[----:B------:R3:W-:Y:S04]  /*cc7a0*/  STL.64 [R1+0x388], R6 ;  /* 0x0003880601007387 */ /* 0x0007e80000100a00 */
[----:B-1----:R-:W4:Y:S04]  /*cc7b0*/  LDL.LU R4, [R1+0x700] ;  /* 0x0007000001047983 */ /* 0x002f280000300800 */
[----:B--2---:R-:W-:Y:S04]  /*cc7c0*/  STL.64 [R1+0x3e0], R12 ;  /* 0x0003e00c01007387 */ /* 0x004fe80000100a00 */
[----:B------:R-:W-:Y:S04]  /*cc7d0*/  STL.64 [R1+0x3e8], R14 ;  /* 0x0003e80e01007387 */ /* 0x000fe80000100a00 */
[----:B------:R-:W-:Y:S04]  /*cc7e0*/  LDS.128 R12, [R29+0x1000] ;  /* 0x001000001d0c7984 */ /* 0x000fe80000000c00 */
[----:B0-----:R-:W-:Y:S04]  /*cc7f0*/  STL.64 [R1+0x3c0], R8 ;  /* 0x0003c00801007387 */ /* 0x001fe80000100a00 */
[----:B------:R-:W-:Y:S04]  /*cc800*/  STL.64 [R1+0x3c8], R10 ;  /* 0x0003c80a01007387 */ /* 0x000fe80000100a00 */
[----:B------:R-:W4:Y:S04]  /*cc810*/  LDL.LU R5, [R1+0x704] ;  /* 0x0007040001057983 */ /* 0x000f280000300800 */
[----:B---3--:R-:W2:Y:S04]  /*cc820*/  LDL.LU R6, [R1+0x708] ;  /* 0x0007080001067983 */ /* 0x008ea80000300800 */
[----:B------:R-:W2:Y:S04]  /*cc830*/  LDL.LU R7, [R1+0x70c] ;  /* 0x00070c0001077983 */ /* 0x000ea80000300800 */
[----:B------:R-:W0:Y:S04]  /*cc840*/  LDS.128 R8, [R28+0x3000] ;  /* 0x003000001c087984 */ /* 0x000e280000000c00 */
[----:B--2---:R-:W-:Y:S04]  /*cc850*/  STL.64 [R1+0x2b48], R6 ;  /* 0x002b480601007387 */ /* 0x004fe80000100a00 */
[----:B----4-:R-:W-:Y:S04]  /*cc860*/  STL.64 [R1+0x2b40], R4 ;  /* 0x002b400401007387 */ /* 0x010fe80000100a00 */
[----:B------:R-:W2:Y:S04]  /*cc870*/  LDL.LU R20, [R1+0x6f0] ;  /* 0x0006f00001147983 */ /* 0x000ea80000300800 */
        /* <DEDUP_REMOVED lines=10> */
[----:B--2---:R2:W-:Y:S04]  /*cc920*/  STL.64 [R1+0x2b60], R16 ;  /* 0x002b601001007387 */ /* 0x0045e80000100a00 */
[----:B-1----:R-:W3:Y:S04]  /*cc930*/  LDL.LU R20, [R1+0x6c0] ;  /* 0x0006c00001147983 */ /* 0x002ee80000300800 */
        /* <DEDUP_REMOVED lines=11> */
[----:B-1----:R-:W2:Y:S04]  /*cc9f0*/  LDL.LU R20, [R1+0x6a0] ;  /* 0x0006a00001147983 */ /* 0x002ea80000300800 */
        /* <DEDUP_REMOVED lines=47> */
[----:B------:R-:W2:Y:S04]  /*cccf0*/  LDL.LU R16, [R1+0x690] ;  /* 0x0006900001107983 */ /* 0x000ea80000300800 */
[----:B------:R-:W2:Y:S04]  /*ccd00*/  LDL.LU R17, [R1+0x694] ;  /* 0x0006940001117983 */ /* 0x000ea80000300800 */
[----:B------:R-:W2:Y:S04]  /*ccd10*/  LDL.LU R18, [R1+0x698] ;  /* 0x0006980001127983 */ /* 0x000ea80000300800 */
[----:B------:R-:W2:Y:S04]  /*ccd20*/  LDL.LU R19, [R1+0x69c] ;  /* 0x00069c0001137983 */ /* 0x000ea80000300800 */
[----:B------:R-:W3:Y:S04]  /*ccd30*/  LDL.LU R4, [R1+0x6d0] ;  /* 0x0006d00001047983 */ /* 0x000ee80000300800 */
[----:B------:R-:W3:Y:S04]  /*ccd40*/  LDL.LU R5, [R1+0x6d4] ;  /* 0x0006d40001057983 */ /* 0x000ee80000300800 */
[----:B------:R-:W3:Y:S04]  /*ccd50*/  LDL.LU R6, [R1+0x6d8] ;  /* 0x0006d80001067983 */ /* 0x000ee80000300800 */
[----:B------:R-:W1:Y:S04]  /*ccd60*/  LDS.128 R20, [R29] ;  /* 0x000000001d147984 */ /* 0x000e680000000c00 */
[----:B------:R-:W3:Y:S04]  /*ccd70*/  LDL.LU R7, [R1+0x6dc] ;  /* 0x0006dc0001077983 */ /* 0x000ee80000300800 */
[----:B0-----:R-:W-:Y:S04]  /*ccd80*/  STL.64 [R1+0x390], R8 ;  /* 0x0003900801007387 */ /* 0x001fe80000100a00 */
[----:B------:R-:W-:Y:S04]  /*ccd90*/  STL.64 [R1+0x398], R10 ;  /* 0x0003980a01007387 */ /* 0x000fe80000100a00 */
[----:B------:R-:W0:Y:S04]  /*ccda0*/  LDS.128 R8, [R29+0x2000] ;  /* 0x002000001d087984 */ /* 0x000e280000000c00 */
[----:B-1----:R-:W-:Y:S04]  /*ccdb0*/  STL.64 [R1+0x370], R20 ;  /* 0x0003701401007387 */ /* 0x002fe80000100a00 */
[----:B------:R-:W-:Y:S04]  /*ccdc0*/  STL.64 [R1+0x378], R22 ;  /* 0x0003781601007387 */ /* 0x000fe80000100a00 */
[----:B------:R-:W-:Y:S04]  /*ccdd0*/  STL.64 [R1+0x350], R12 ;  /* 0x0003500c01007387 */ /* 0x000fe80000100a00 */
[----:B------:R-:W-:Y:S04]  /*ccde0*/  STL.64 [R1+0x358], R14 ;  /* 0x0003580e01007387 */ /* 0x000fe80000100a00 */
[----:B------:R-:W1:Y:S04]  /*ccdf0*/  LDS.128 R20, [R29+0x3000] ;  /* 0x003000001d147984 */ /* 0x000e680000000c00 */
[----:B0-----:R-:W-:Y:S04]  /*cce00*/  STL.64 [R1+0x340], R8 ;  /* 0x0003400801007387 */ /* 0x001fe80000100a00 */
[----:B------:R-:W-:Y:S04]  /*cce10*/  STL.64 [R1+0x348], R10 ;  /* 0x0003480a01007387 */ /* 0x000fe80000100a00 */
[----:B------:R-:W0:Y:S04]  /*cce20*/  LDS.128 R8, [R26+0x1000] ;  /* 0x001000001a087984 */ /* 0x000e280000000c00 */
[----:B------:R-:W4:Y:S04]  /*cce30*/  LDS.128 R12, [R26] ;  /* 0x000000001a0c7984 */ /* 0x000f280000000c00 */
[----:B-1----:R-:W-:Y:S04]  /*cce40*/  STL.64 [R1+0x4d0], R20 ;  /* 0x0004d01401007387 */ /* 0x002fe80000100a00 */
[----:B------:R-:W-:Y:S04]  /*cce50*/  STL.64 [R1+0x4d8], R22 ;  /* 0x0004d81601007387 */ /* 0x000fe80000100a00 */
[----:B------:R-:W-:Y:S04]  /*cce60*/  LDS.128 R20, [R26+0x3000] ;  /* 0x003000001a147984 */ /* 0x000fe80000000c00 */
[----:B0-----:R-:W-:Y:S04]  /*cce70*/  STL [R1+0x2a90], R9 ;  /* 0x002a900901007387 */ /* 0x001fe80000100800 */
[----:B----4-:R-:W-:Y:S04]  /*cce80*/  STL.64 [R1+0x330], R12 ;  /* 0x0003300c01007387 */ /* 0x010fe80000100a00 */
[----:B------:R-:W-:Y:S04]  /*cce90*/  STL.64 [R1+0x338], R14 ;  /* 0x0003380e01007387 */ /* 0x000fe80000100a00 */
[----:B------:R-:W0:Y:S04]  /*ccea0*/  LDS.128 R12, [R26+0x2000] ;  /* 0x002000001a0c7984 */ /* 0x000e280000000c00 */
[----:B------:R-:W-:Y:S04]  /*cceb0*/  STL [R1+0x2a8c], R10 ;  /* 0x002a8c0a01007387 */ /* 0x000fe80000100800 */
[----:B------:R-:W-:Y:S04]  /*ccec0*/  STL [R1+0x2a88], R11 ;  /* 0x002a880b01007387 */ /* 0x000fe80000100800 */
[----:B------:R-:W-:Y:S06]  /*cced0*/  BAR.SYNC.DEFER_BLOCKING 0x0 ;  /* 0x0000000000007b1d */ /* 0x000fec0000010000 */
[----:B0-----:R-:W-:Y:S04]  /*ccee0*/  STL.64 [R1+0x2aa0], R14 ;  /* 0x002aa00e01007387 */ /* 0x001fe80000100a00 */
[----:B------:R0:W-:Y:S04]  /*ccef0*/  STL.64 [R1+0x2a98], R12 ;  /* 0x002a980c01007387 */ /* 0x0001e80000100a00 */
[----:B0-----:R-:W4:Y:S04]  /*ccf00*/  LDL.LU R12, [R1+0x6e0] ;  /* 0x0006e000010c7983 */ /* 0x001f280000300800 */
[----:B------:R-:W4:Y:S04]  /*ccf10*/  LDL.LU R13, [R1+0x6e4] ;  /* 0x0006e400010d7983 */ /* 0x000f280000300800 */
[----:B------:R-:W4:Y:S04]  /*ccf20*/  LDL.LU R14, [R1+0x6e8] ;  /* 0x0006e800010e7983 */ /* 0x000f280000300800 */
[----:B------:R-:W4:Y:S04]  /*ccf30*/  LDL.LU R15, [R1+0x6ec] ;  /* 0x0006ec00010f7983 */ /* 0x000f280000300800 */
[----:B------:R-:W-:Y:S04]  /*ccf40*/  STL.64 [R1+0x4e0], R20 ;  /* 0x0004e01401007387 */ /* 0x000fe80000100a00 */
        /* <DEDUP_REMOVED lines=56> */
[----:B------:R-:W3:Y:S04]  /*cd2d0*/  LDL R11, [R1+0x1a10] ;  /* 0x001a1000010b7983 */ /* 0x000ee80000100800 */
[----:B0-----:R-:W-:Y:S04]  /*cd2e0*/  STL.64 [R1+0x610], R12 ;  /* 0x0006100c01007387 */ /* 0x001fe80000100a00 */
[----:B------:R-:W-:Y:S04]  /*cd2f0*/  STL.64 [R1+0x618], R14 ;  /* 0x0006180e01007387 */ /* 0x000fe80000100a00 */
[----:B------:R-:W0:Y:S04]  /*cd300*/  LDS.128 R12, [R28+0x2000] ;  /* 0x002000001c0c7984 */ /* 0x000e280000000c00 */
[----:B-1----:R-:W-:Y:S04]  /*cd310*/  STL.64 [R1+0x530], R4 ;  /* 0x0005300401007387 */ /* 0x002fe80000100a00 */
[----:B------:R-:W-:Y:S04]  /*cd320*/  STL.64 [R1+0x538], R6 ;  /* 0x0005380601007387 */ /* 0x000fe80000100a00 */
[----:B------:R-:W1:Y:S04]  /*cd330*/  LDS.128 R4, [R28+0x3000] ;  /* 0x003000001c047984 */ /* 0x000e680000000c00 */
[----:B--2---:R-:W-:Y:S04]  /*cd340*/  STL.64 [R1+0x570], R16 ;  /* 0x0005701001007387 */ /* 0x004fe80000100a00 */
[----:B------:R-:W-:Y:S04]  /*cd350*/  STL.64 [R1+0x578], R18 ;  /* 0x0005781201007387 */ /* 0x000fe80000100a00 */
[----:B------:R-:W2:Y:S04]  /*cd360*/  LDS.128 R16, [R29] ;  /* 0x000000001d107984 */ /* 0x000ea80000000c00 */
        /* <DEDUP_REMOVED lines=8> */
[----:B------:R-:W2:Y:S04]  /*cd3f0*/  LDS.128 R16, [R29+0x3000] ;  /* 0x003000001d107984 */ /* 0x000ea80000000c00 */
[----:B0-----:R-:W-:Y:S04]  /*cd400*/  STL.64 [R1+0x580], R12 ;  /* 0x0005800c01007387 */ /* 0x001fe80000100a00 */
[----:B------:R-:W-:Y:S04]  /*cd410*/  STL.64 [R1+0x588], R14 ;  /* 0x0005880e01007387 */ /* 0x000fe80000100a00 */
[----:B------:R-:W0:Y:S04]  /*cd420*/  LDS.128 R12, [R26] ;  /* 0x000000001a0c7984 */ /* 0x000e280000000c00 */
[----:B-1----:R-:W-:Y:S04]  /*cd430*/  STL.64 [R1+0x5d0], R4 ;  /* 0x0005d00401007387 */ /* 0x002fe80000100a00 */
[----:B------:R-:W-:Y:S04]  /*cd440*/  STL.64 [R1+0x5d8], R6 ;  /* 0x0005d80601007387 */ /* 0x000fe80000100a00 */
[----:B------:R-:W1:Y:S04]  /*cd450*/  LDS.128 R4, [R26+0x1000] ;  /* 0x001000001a047984 */ /* 0x000e680000000c00 */
[----:B--2---:R-:W-:Y:S04]  /*cd460*/  STL.64 [R1+0x5f0], R16 ;  /* 0x0005f01001007387 */ /* 0x004fe80000100a00 */
[----:B------:R-:W-:Y:S04]  /*cd470*/  STL.64 [R1+0x5f8], R18 ;  /* 0x0005f81201007387 */ /* 0x000fe80000100a00 */
[----:B------:R-:W3:Y:S04]  /*cd480*/  LDL R10, [R1+0x1a14] ;  /* 0x001a1400010a7983 */ /* 0x000ee80000100800 */
[----:B0-----:R-:W-:Y:S04]  /*cd490*/  STL.64 [R1+0x550], R12 ;  /* 0x0005500c01007387 */ /* 0x001fe80000100a00 */
[----:B------:R-:W-:Y:S04]  /*cd4a0*/  STL.64 [R1+0x558], R14 ;  /* 0x0005580e01007387 */ /* 0x000fe80000100a00 */
[----:B---3--:R-:W-:Y:S04]  /*cd4b0*/  STL.64 [R1+0x2ad0], R10 ;  /* 0x002ad00a01007387 */ /* 0x008fe80000100a00 */
[----:B-1----:R-:W-:Y:S04]  /*cd4c0*/  STL.64 [R1+0x590], R4 ;  /* 0x0005900401007387 */ /* 0x002fe80000100a00 */
[----:B------:R-:W-:Y:S04]  /*cd4d0*/  STL.64 [R1+0x598], R6 ;  /* 0x0005980601007387 */ /* 0x000fe80000100a00 */
[----:B------:R-:W-:Y:S04]  /*cd4e0*/  STL [R1+0x2ac8], R8 ;  /* 0x002ac80801007387 */ /* 0x000fe80000100800 */
[----:B------:R-:W0:Y:S04]  /*cd4f0*/  LDS.128 R8, [R26+0x2000] ;  /* 0x002000001a087984 */ /* 0x000e280000000c00 */
[----:B------:R-:W1:Y:S04]  /*cd500*/  LDS.128 R4, [R26+0x3000] ;  /* 0x003000001a047984 */ /* 0x000e680000000c00 */
[----:B------:R-:W-:Y:S04]  /*cd510*/  STL [R1+0x2afc], R26 ;  /* 0x002afc1a01007387 */ /* 0x000fe80000100800 */
[----:B0-----:R-:W-:Y:S04]  /*cd520*/  STL.64 [R1+0x5e0], R8 ;  /* 0x0005e00801007387 */ /* 0x001fe80000100a00 */
[----:B------:R-:W-:Y:S04]  /*cd530*/  STL.64 [R1+0x5e8], R10 ;  /* 0x0005e80a01007387 */ /* 0x000fe80000100a00 */
[----:B------:R-:W-:Y:S04]  /*cd540*/  STL [R1+0x2af8], R24 ;  /* 0x002af81801007387 */ /* 0x000fe80000100800 */
[----:B-1----:R0:W-:Y:S04]  /*cd550*/  STL.64 [R1+0x5b0], R4 ;  /* 0x0005b00401007387 */ /* 0x0021e80000100a00 */
[----:B------:R1:W-:Y:S04]  /*cd560*/  STL.64 [R1+0x5b8], R6 ;  /* 0x0005b80601007387 */ /* 0x0003e80000100a00 */
[----:B0-----:R-:W2:Y:S04]  /*cd570*/  LDL.LU R4, [R1+0x7e0] ;  /* 0x0007e00001047983 */ /* 0x001ea80000300800 */
[----:B------:R-:W2:Y:S04]  /*cd580*/  LDL.LU R5, [R1+0x7e4] ;  /* 0x0007e40001057983 */ /* 0x000ea80000300800 */
[----:B-1----:R-:W3:Y:S04]  /*cd590*/  LDL.LU R6, [R1+0x7e8] ;  /* 0x0007e80001067983 */ /* 0x002ee80000300800 */
[----:B------:R-:W3:Y:S04]  /*cd5a0*/  LDL.LU R7, [R1+0x7ec] ;  /* 0x0007ec0001077983 */ /* 0x000ee80000300800 */
[----:B------:R-:W4:Y:S04]  /*cd5b0*/  LDL.LU R8, [R1+0x7c0] ;  /* 0x0007c00001087983 */ /* 0x000f280000300800 */
[----:B------:R-:W4:Y:S04]  /*cd5c0*/  LDL.LU R9, [R1+0x7c4] ;  /* 0x0007c40001097983 */ /* 0x000f280000300800 */
[----:B------:R-:W2:Y:S04]  /*cd5d0*/  LDL.LU R10, [R1+0x7c8] ;  /* 0x0007c800010a7983 */ /* 0x000ea80000300800 */
[----:B------:R-:W2:Y:S04]  /*cd5e0*/  LDL.LU R11, [R1+0x7cc] ;  /* 0x0007cc00010b7983 */ /* 0x000ea80000300800 */
[----:B------:R-:W-:Y:S06]  /*cd5f0*/  BAR.SYNC.DEFER_BLOCKING 0x0 ;  /* 0x0000000000007b1d */ /* 0x000fec0000010000 */
[----:B--2---:R-:W-:Y:S04]  /*cd600*/  STL.64 [R1+0x2ae0], R10 ;  /* 0x002ae00a01007387 */ /* 0x004fe80000100a00 */
[----:B----4-:R0:W-:Y:S04]  /*cd610*/  STL.64 [R1+0x2ad8], R8 ;  /* 0x002ad80801007387 */ /* 0x0101e80000100a00 */
[----:B0-----:R-:W2:Y:S04]  /*cd620*/  LDL.LU R8, [R1+0x7b0] ;  /* 0x0007b00001087983 */ /* 0x001ea80000300800 */
[----:B------:R-:W2:Y:S04]  /*cd630*/  LDL.LU R9, [R1+0x7b4] ;  /* 0x0007b40001097983 */ /* 0x000ea80000300800 */
[----:B------:R-:W4:Y:S04]  /*cd640*/  LDL.LU R10, [R1+0x7b8] ;  /* 0x0007b800010a7983 */ /* 0x000f280000300800 */
[----:B------:R-:W4:Y:S04]  /*cd650*/  LDL.LU R11, [R1+0x7bc] ;  /* 0x0007bc00010b7983 */ /* 0x000f280000300800 */
[----:B------:R-:W2:Y:S04]  /*cd660*/  LDL.LU R24, [R1+0x790] ;  /* 0x0007900001187983 */ /* 0x000ea80000300800 */
[----:B------:R-:W2:Y:S04]  /*cd670*/  LDL.LU R25, [R1+0x794] ;  /* 0x0007940001197983 */ /* 0x000ea80000300800 */
[----:B------:R-:W2:Y:S04]  /*cd680*/  LDL.LU R26, [R1+0x798] ;  /* 0x00079800011a7983 */ /* 0x000ea80000300800 */
[----:B------:R-:W2:Y:S04]  /*cd690*/  LDL.LU R27, [R1+0x79c] ;  /* 0x00079c00011b7983 */ /* 0x000ea80000300800 */
[----:B--2---:R-:W-:Y:S04]  /*cd6a0*/  STL.64 [R1+0x2b08], R26 ;  /* 0x002b081a01007387 */ /* 0x004fe80000100a00 */
[----:B------:R0:W-:Y:S04]  /*cd6b0*/  STL.64 [R1+0x2b00], R24 ;  /* 0x002b001801007387 */ /* 0x0001e80000100a00 */
[----:B0-----:R-:W2:Y:S04]  /*cd6c0*/  LDL.LU R24, [R1+0x780] ;  /* 0x0007800001187983 */ /* 0x001ea80000300800 */
        /* <DEDUP_REMOVED lines=17> */
[----:B--2---:R-:W-:Y:S04]  /*cd7e0*/  STL.64 [R1+0x2b28], R26 ;  /* 0x002b281a01007387 */ /* 0x004fe80000100a00 */
[----:B------:R0:W-:Y:S04]  /*cd7f0*/  STL.64 [R1+0x2b20], R24 ;  /* 0x002b201801007387 */ /* 0x0001e80000100a00 */
[----:B0-----:R-:W2:Y:S04]  /*cd800*/  LDL.LU R24, [R1+0x760] ;  /* 0x0007600001187983 */ /* 0x001ea80000300800 */
[----:B------:R-:W2:Y:S04]  /*cd810*/  LDL.LU R25, [R1+0x764] ;  /* 0x0007640001197983 */ /* 0x000ea80000300800 */
[----:B------:R-:W2:Y:S04]  /*cd820*/  LDL.LU R26, [R1+0x768] ;  /* 0x00076800011a7983 */ /* 0x000ea80000300800 */
[----:B------:R-:W2:Y:S04]  /*cd830*/  LDL.LU R27, [R1+0x76c] ;  /* 0x00076c00011b7983 */ /* 0x000ea80000300800 */
[----:B---3--:R-:W-:Y:S04]  /*cd840*/  STS.128 [R0], R12 ;  /* 0x0000000c00007388 */ /* 0x008fe80000000c00 */
        /* <DEDUP_REMOVED lines=10> */
[----:B----4-:R-:W-:Y:S04]  /*cd8f0*/  STL.64 [R1+0x2af0], R10 ;  /* 0x002af00a01007387 */ /* 0x010fe80000100a00 */
[----:B------:R0:W-:Y:S04]  /*cd900*/  STL.64 [R1+0x2ae8], R8 ;  /* 0x002ae80801007387 */ /* 0x0001e80000100a00 */
[----:B0-----:R-:W4:Y:S04]  /*cd910*/  LDL.LU R8, [R1+0x7a0] ;  /* 0x0007a00001087983 */ /* 0x001f280000300800 */
[----:B------:R-:W4:Y:S04]  /*cd920*/  LDL.LU R9, [R1+0x7a4] ;  /* 0x0007a40001097983 */ /* 0x000f280000300800 */
[----:B------:R-:W4:Y:S04]  /*cd930*/  LDL.LU R10, [R1+0x7a8] ;  /* 0x0007a800010a7983 */ /* 0x000f280000300800 */
[----:B------:R-:W4:Y:S04]  /*cd940*/  LDL.LU R11, [R1+0x7ac] ;  /* 0x0007ac00010b7983 */ /* 0x000f280000300800 */
[----:B------:R-:W-:Y:S04]  /*cd950*/  STL.64 [R1+0x2ac0], R6 ;  /* 0x002ac00601007387 */ /* 0x000fe80000100a00 */
[----:B------:R0:W-:Y:S04]  /*cd960*/  STL.64 [R1+0x2ab8], R4 ;  /* 0x002ab80401007387 */ /* 0x0001e80000100a00 */
        /* <DEDUP_REMOVED lines=8> */
[----:B------:R-:W-:Y:S04]  /*cd9f0*/  STS.128 [R0+0x80], R20 ;  /* 0x0000801400007388 */ /* 0x000fe80000000c00 */
[----:B--2---:R-:W-:Y:S04]  /*cda00*/  STS.128 [R0+0x200], R24 ;  /* 0x0002001800007388 */ /* 0x004fe80000000c00 */
[----:B---3--:R-:W-:Y:S04]  /*cda10*/  STL.64 [R1+0x2ab0], R14 ;  /* 0x002ab00e01007387 */ /* 0x008fe80000100a00 */
        /* <DEDUP_REMOVED lines=9> */
[----:B------:R-:W2:Y:S04]  /*cdab0*/  LDL.LU.64 R26, [R1+0x2b38] ;  /* 0x002b3800011a7983 */ /* 0x000ea80000300a00 */
[----:B------:R-:W2:Y:S04]  /*cdac0*/  LDL.LU.64 R24, [R1+0x2b30] ;  /* 0x002b300001187983 */ /* 0x000ea80000300a00 */
[----:B------:R0:W-:Y:S04]  /*cdad0*/  STS.128 [R0+0x280], R16 ;  /* 0x0002801000007388 */ /* 0x0001e80000000c00 */
[----:B0-----:R-:W3:Y:S04]  /*cdae0*/  LDL.LU R18, [R1+0x1a0] ;  /* 0x0001a00001127983 */ /* 0x001ee80000300800 */
        /* <DEDUP_REMOVED lines=9> */
[----:B----4-:R-:W-:Y:S04]  /*cdb80*/  STS.128 [R0+0x800], R8 ;  /* 0x0008000800007388 */ /* 0x010fe80000000c00 */
[----:B--2---:R0:W-:Y:S04]  /*cdb90*/  STS.128 [R0+0x680], R24 ;  /* 0x0006801800007388 */ /* 0x0041e80000000c00 */
[----:B0-----:R-:W2:Y:S04]  /*cdba0*/  LDL.LU R26, [R1+0x2afc] ;  /* 0x002afc00011a7983 */ /* 0x001ea80000300800 */
[----:B------:R-:W4:Y:S04]  /*cdbb0*/  LDL.LU R24, [R1+0x2af8] ;  /* 0x002af80001187983 */ /* 0x000f280000300800 */
[----:B------:R-:W2:Y:S04]  /*cdbc0*/  LDL R27, [R1+0x1a18] ;  /* 0x001a1800011b7983 */ /* 0x000ea80000100800 */
[----:B------:R-:W2:Y:S04]  /*cdbd0*/  LDL.LU.64 R10, [R1+0x2af0] ;  /* 0x002af000010a7983 */ /* 0x000ea80000300a00 */
[----:B------:R-:W2:Y:S04]  /*cdbe0*/  LDL.LU.64 R8, [R1+0x2ae8] ;  /* 0x002ae80001087983 */ /* 0x000ea80000300a00 */
[----:B------:R-:W3:Y:S04]  /*cdbf0*/  LDL.LU R19, [R1+0xb0] ;  /* 0x0000b00001137983 */ /* 0x000ee80000300800 */
[----:B--2---:R0:W-:Y:S04]  /*cdc00*/  STS.128 [R0+0x880], R8 ;  /* 0x0008800800007388 */ /* 0x0041e80000000c00 */
[----:B0-----:R-:W2:Y:S04]  /*cdc10*/  LDL.LU.64 R10, [R1+0x2ae0] ;  /* 0x002ae000010a7983 */ /* 0x001ea80000300a00 */
[----:B------:R-:W2:Y:S04]  /*cdc20*/  LDL.LU.64 R8, [R1+0x2ad8] ;  /* 0x002ad80001087983 */ /* 0x000ea80000300a00 */
[----:B------:R-:W-:Y:S04]  /*cdc30*/  STS.128 [R0+0xa80], R4 ;  /* 0x000a800400007388 */ /* 0x000fe80000000c00 */
[----:B------:R-:W-:Y:S04]  /*cdc40*/  STS.128 [R0+0xc80], R12 ;  /* 0x000c800c00007388 */ /* 0x000fe80000000c00 */
[----:B--2---:R0:W-:Y:S04]  /*cdc50*/  STS.128 [R0+0xa00], R8 ;  /* 0x000a000800007388 */ /* 0x0041e80000000c00 */
[----:B0-----:R-:W2:Y:S04]  /*cdc60*/  LDL.LU.64 R10, [R1+0x2ad0] ;  /* 0x002ad000010a7983 */ /* 0x001ea80000300a00 */
[----:B------:R-:W2:Y:S04]  /*cdc70*/  LDL.LU R8, [R1+0x2ac8] ;  /* 0x002ac80001087983 */ /* 0x000ea80000300800 */
[----:B------:R-:W2:Y:S04]  /*cdc80*/  LDL.LU.64 R6, [R1+0x2ac0] ;  /* 0x002ac00001067983 */ /* 0x000ea80000300a00 */
[----:B------:R-:W2:Y:S04]  /*cdc90*/  LDL.LU.64 R4, [R1+0x2ab8] ;  /* 0x002ab80001047983 */ /* 0x000ea80000300a00 */
[----:B------:R-:W2:Y:S04]  /*cdca0*/  LDL.LU.64 R14, [R1+0x2ab0] ;  /* 0x002ab000010e7983 */ /* 0x000ea80000300a00 */
[----:B------:R-:W2:Y:S04]  /*cdcb0*/  LDL.LU.64 R12, [R1+0x2aa8] ;  /* 0x002aa800010c7983 */ /* 0x000ea80000300a00 */
[----:B---3--:R-:W-:Y:S04]  /*cdcc0*/  STS.128 [R0+0xe80], R20 ;  /* 0x000e801400007388 */ /* 0x008fe80000000c00 */
[----:B--2---:R0:W-:Y:S04]  /*cdcd0*/  STS.128 [R0+0xe00], R12 ;  /* 0x000e000c00007388 */ /* 0x0041e80000000c00 */
[----:B0-----:R-:W2:Y:S04]  /*cdce0*/  LDL.LU.64 R14, [R1+0x2aa0] ;  /* 0x002aa000010e7983 */ /* 0x001ea80000300a00 */
[----:B------:R-:W3:Y:S04]  /*cdcf0*/  LDL.LU.64 R12, [R1+0x2a98] ;  /* 0x002a9800010c7983 */ /* 0x000ee80000300a00 */
[----:B------:R-:W2:Y:S04]  /*cdd00*/  LDL.LU R9, [R1+0x1b0] ;  /* 0x0001b00001097983 */ /* 0x000ea80000300800 */
[----:B------:R-:W2:Y:S04]  /*cdd10*/  LDL.LU R20, [R1+0x2a94] ;  /* 0x002a940001147983 */ /* 0x000ea80000300800 */
[----:B------:R-:W3:Y:S04]  /*cdd20*/  LDL.LU R25, [R1+0xd0] ;  /* 0x0000d00001197983 */ /* 0x000ee80000300800 */
[----:B------:R0:W-:Y:S01]  /*cdd30*/  STS.128 [R0+0xc00], R4 ;  /* 0x000c000400007388 */ /* 0x0001e20000000c00 */
[C---:B------:R-:W-:Y:S01]  /*cdd40*/  IMAD R3, R10.reuse, c[0x0][0x194], RZ ;  /* 0x000065000a037a24 */ /* 0x040fe200078e02ff */
[----:B------:R-:W-:-:S02]  /*cdd50*/  ISETP.GE.AND P2, PT, R10, c[0x0][0x178], PT ;  /* 0x00005e000a007a0c */ /* 0x000fc40003f46270 */
[C---:B------:R-:W-:Y:S01]  /*cdd60*/  ISETP.GE.AND P1, PT, R11.reuse, c[0x0][0x17c], PT ;  /* 0x00005f000b007a0c */ /* 0x040fe20003f26270 */
[----:B------:R-:W3:Y:S01]  /*cdd70*/  LDL.LU R22, [R1+0x1c0] ;  /* 0x0001c00001167983 */ /* 0x000ee20000300800 */
[----:B------:R-:W-:Y:S01]  /*cdd80*/  ISETP.LT.AND P2, PT, R11, c[0x0][0x17c], !P2 ;  /* 0x00005f000b007a0c */ /* 0x000fe20005741270 */
[----:B0-----:R-:W-:Y:S02]  /*cdd90*/  IMAD.MOV.U32 R5, RZ, RZ, c[0x0][0x194] ;  /* 0x00006500ff057624 */ /* 0x001fe400078e00ff */
[----:B------:R-:W-:Y:S01]  /*cdda0*/  BAR.SYNC.DEFER_BLOCKING 0x0 ;  /* 0x0000000000007b1d */ /* 0x000fe20000010000 */
[----:B------:R-:W-:Y:S01]  /*cddb0*/  LEA R6, P3, R3, c[0x0][0x170], 0x1 ;  /* 0x00005c0003067a11 */ /* 0x000fe200078608ff */
[----:B------:R-:W-:-:S03]  /*cddc0*/  IMAD R5, R5, 0x100, R3 ;  /* 0x0000010005057824 */ /* 0x000fc600078e0203 */
[----:B------:R-:W-:Y:S01]  /*cddd0*/  LEA.HI.X.SX32 R7, R3, c[0x0][0x174], 0x1, P3 ;  /* 0x00005d0003077a11 */ /* 0x000fe200018f0eff */
[----:B------:R-:W-:Y:S01]  /*cdde0*/  IMAD R3, R11, c[0x0][0x198], RZ ;  /* 0x000066000b037a24 */ /* 0x000fe200078e02ff */
[----:B------:R-:W-:Y:S01]  /*cddf0*/  ISETP.LT.AND P1, PT, R27, c[0x0][0x178], !P1 ;  /* 0x00005e001b007a0c */ /* 0x000fe20004f21270 */
[----:B------:R-:W4:Y:S01]  /*cde00*/  LDL.LU R23, [R1+0xc0] ;  /* 0x0000c00001177983 */ /* 0x000f220000300800 */
[----:B------:R-:W-:Y:S01]  /*cde10*/  LEA R4, P3, R5, c[0x0][0x170], 0x1 ;  /* 0x00005c0005047a11 */ /* 0x000fe200078608ff */
[----:B------:R-:W-:Y:S01]  /*cde20*/  IMAD.WIDE R16, R3, 0x2, R6 ;  /* 0x0000000203107825 */ /* 0x000fe200078e0206 */
[----:B------:R-:W-:Y:S02]  /*cde30*/  IADD3 R0, R11, 0x5, RZ ;  /* 0x000000050b007810 */ /* 0x000fe40007ffe0ff */
[----:B------:R-:W-:Y:S02]  /*cde40*/  LEA.HI.X.SX32 R5, R5, c[0x0][0x174], 0x1, P3 ;  /* 0x00005d0005057a11 */ /* 0x000fe400018f0eff */
[----:B------:R-:W-:-:S02]  /*cde50*/  ISETP.GE.AND P3, PT, R0, c[0x0][0x17c], PT ;  /* 0x00005f0000007a0c */ /* 0x000fc40003f66270 */
[----:B------:R-:W-:Y:S01]  /*cde60*/  IADD3 R0, R3, c[0x0][0x198], RZ ;  /* 0x0000660003007a10 */ /* 0x000fe20007ffe0ff */
[----:B------:R0:W-:Y:S01]  /*cde70*/  @P2 STG.E.U16 [R16.64], R18 ;  /* 0x0000001210002986 */ /* 0x0001e2000c101506 */
[----:B------:R-:W-:Y:S02]  /*cde80*/  ISETP.LT.AND P2, PT, R10, c[0x0][0x178], !P5 ;  /* 0x00005e000a007a0c */ /* 0x000fe40006f41270 */
[----:B------:R-:W-:Y:S01]  /*cde90*/  ISETP.LT.AND P5, PT, R27, c[0x0][0x178], !P5 ;  /* 0x00005e001b007a0c */ /* 0x000fe20006fa1270 */
[----:B0-----:R-:W-:Y:S01]  /*cdea0*/  IMAD.WIDE R16, R3, 0x2, R4 ;  /* 0x0000000203107825 */ /* 0x001fe200078e0204 */
[----:B------:R-:W-:-:S04]  /*cdeb0*/  PRMT R3, R18, 0x7632, R3 ;  /* 0x0000763212037816 */ /* 0x000fc80000000003 */
[----:B------:R0:W-:Y:S01]  /*cdec0*/  @P1 STG.E.U16 [R16.64], R19 ;  /* 0x0000001310001986 */ /* 0x0001e2000c101506 */
[----:B------:R-:W-:Y:S02]  /*cded0*/  ISETP.LT.AND P1, PT, R10, c[0x0][0x178], !P4 ;  /* 0x00005e000a007a0c */ /* 0x000fe40006721270 */
[----:B------:R-:W-:Y:S01]  /*cdee0*/  ISETP.LT.AND P4, PT, R27, c[0x0][0x178], !P4 ;  /* 0x00005e001b007a0c */ /* 0x000fe20006781270 */
[----:B0-----:R-:W-:Y:S01]  /*cdef0*/  IMAD.WIDE R16, R0, 0x2, R4 ;  /* 0x0000000200107825 */ /* 0x001fe200078e0204 */
[----:B--2---:R-:W-:-:S03]  /*cdf00*/  PRMT R20, R19, 0x7632, R20 ;  /* 0x0000763213147816 */ /* 0x004fc60000000014 */
[C---:B------:R-:W-:Y:S01]  /*cdf10*/  IMAD.WIDE R18, R0.reuse, 0x2, R6 ;  /* 0x0000000200127825 */ /* 0x040fe200078e0206 */
[----:B------:R-:W-:-:S04]  /*cdf20*/  IADD3 R0, R0, c[0x0][0x198], RZ ;  /* 0x0000660000007a10 */ /* 0x000fc80007ffe0ff */
[----:B------:R0:W-:Y:S04]  /*cdf30*/  @P2 STG.E.U16 [R18.64], R3 ;  /* 0x0000000312002986 */ /* 0x0001e8000c101506 */
[----:B------:R1:W-:Y:S01]  /*cdf40*/  @P5 STG.E.U16 [R16.64], R20 ;  /* 0x0000001410005986 */ /* 0x0003e2000c101506 */
[----:B0-----:R-:W-:Y:S01]  /*cdf50*/  IADD3 R3, R11, 0x7, RZ ;  /* 0x000000070b037810 */ /* 0x001fe20007ffe0ff */
[----:B------:R-:W-:-:S04]  /*cdf60*/  IMAD.WIDE R18, R0, 0x2, R4 ;  /* 0x0000000200127825 */ /* 0x000fc800078e0204 */
[----:B-1----:R-:W-:Y:S01]  /*cdf70*/  IMAD.WIDE R16, R0, 0x2, R6 ;  /* 0x0000000200107825 */ /* 0x002fe200078e0206 */
[----:B------:R-:W-:-:S04]  /*cdf80*/  PRMT R20, R9, 0x7632, R20 ;  /* 0x0000763209147816 */ /* 0x000fc80000000014 */
[----:B------:R0:W-:Y:S01]  /*cdf90*/  @P1 STG.E.U16 [R16.64], R9 ;  /* 0x0000000910001986 */ /* 0x0001e2000c101506 */
[----:B------:R-:W-:Y:S02]  /*cdfa0*/  ISETP.GE.AND P1, PT, R3, c[0x0][0x17c], PT ;  /* 0x00005f0003007a0c */ /* 0x000fe40003f26270 */
[----:B---3--:R-:W-:Y:S01]  /*cdfb0*/  PRMT R3, R25, 0x7632, R3 ;  /* 0x0000763219037816 */ /* 0x008fe20000000003 */
[----:B------:R1:W-:Y:S04]  /*cdfc0*/  @P4 STG.E.U16 [R18.64], R25 ;  /* 0x0000001912004986 */ /* 0x0003e8000c101506 */
[----:B0-----:R-:W2:Y:S04]  /*cdfd0*/  LDL.LU R9, [R1+0x1d0] ;  /* 0x0001d00001097983 */ /* 0x001ea80000300800 */
[----:B-1----:R-:W3:Y:S01]  /*cdfe0*/  LDL.LU R25, [R1+0xe0] ;  /* 0x0000e00001197983 */ /* 0x002ee20000300800 */
[----:B------:R-:W-:-:S02]  /*cdff0*/  ISETP.LT.AND P5, PT, R10, c[0x0][0x178], !P0 ;  /* 0x00005e000a007a0c */ /* 0x000fc400047a1270 */
[----:B------:R-:W-:Y:S02]  /*ce000*/  ISETP.LT.AND P0, PT, R27, c[0x0][0x178], !P0 ;  /* 0x00005e001b007a0c */ /* 0x000fe40004701270 */
[----:B------:R-:W-:Y:S02]  /*ce010*/  IADD3 R0, R0, c[0x0][0x198], RZ ;  /* 0x0000660000007a10 */ /* 0x000fe40007ffe0ff */
[----:B------:R-:W-:-:S03]  /*ce020*/  ISETP.LT.AND P4, PT, R10, c[0x0][0x178], !P6 ;  /* 0x00005e000a007a0c */ /* 0x000fc60007781270 */
[----:B------:R-:W-:-:S04]  /*ce030*/  IMAD.WIDE R16, R0, 0x2, R6 ;  /* 0x0000000200107825 */ /* 0x000fc800078e0206 */
[C---:B------:R-:W-:Y:S01]  /*ce040*/  IMAD.WIDE R18, R0.reuse, 0x2, R4 ;  /* 0x0000000200127825 */ /* 0x040fe200078e0204 */
[----:B------:R-:W-:Y:S01]  /*ce050*/  IADD3 R0, R0, c[0x0][0x198], RZ ;  /* 0x0000660000007a10 */ /* 0x000fe20007ffe0ff */
[----:B------:R0:W-:Y:S01]  /*ce060*/  @P5 STG.E.U16 [R16.64], R20 ;  /* 0x0000001410005986 */ /* 0x0001e2000c101506 */
[----:B------:R-:W-:-:S03]  /*ce070*/  ISETP.LT.AND P6, PT, R27, c[0x0][0x178], !P6 ;  /* 0x00005e001b007a0c */ /* 0x000fc600077c1270 */
[----:B------:R1:W-:Y:S01]  /*ce080*/  @P0 STG.E.U16 [R18.64], R3 ;  /* 0x0000000312000986 */ /* 0x0003e2000c101506 */
[----:B------:R-:W-:Y:S02]  /*ce090*/  ISETP.LT.AND P0, PT, R10, c[0x0][0x178], !P3 ;  /* 0x00005e000a007a0c */ /* 0x000fe40005f01270 */
[C---:B------:R-:W-:Y:S02]  /*ce0a0*/  IADD3 R21, R11.reuse, 0x6, RZ ;  /* 0x000000060b157810 */ /* 0x040fe40007ffe0ff */
[----:B0-----:R-:W-:Y:S01]  /*ce0b0*/  IADD3 R20, R11, 0x8, RZ ;  /* 0x000000080b147810 */ /* 0x001fe20007ffe0ff */
[----:B------:R-:W-:-:S03]  /*ce0c0*/  IMAD.WIDE R16, R0, 0x2, R6 ;  /* 0x0000000200107825 */ /* 0x000fc600078e0206 */
[----:B------:R-:W-:Y:S02]  /*ce0d0*/  ISETP.GE.AND P5, PT, R20, c[0x0][0x17c], PT ;  /* 0x00005f0014007a0c */ /* 0x000fe40003fa6270 */
[----:B------:R-:W-:Y:S01]  /*ce0e0*/  IADD3 R20, R0, c[0x0][0x198], RZ ;  /* 0x0000660000147a10 */ /* 0x000fe20007ffe0ff */
[----:B------:R0:W-:Y:S01]  /*ce0f0*/  @P4 STG.E.U16 [R16.64], R22 ;  /* 0x0000001610004986 */ /* 0x0001e2000c101506 */
[----:B------:R-:W-:-:S03]  /*ce100*/  ISETP.GE.AND P2, PT, R21, c[0x0][0x17c], PT ;  /* 0x00005f0015007a0c */ /* 0x000fc60003f46270 */
[----:B-1----:R-:W-:Y:S01]  /*ce110*/  IMAD.WIDE R18, R20, 0x2, R6 ;  /* 0x0000000214127825 */ /* 0x002fe200078e0206 */
[----:B------:R-:W-:-:S03]  /*ce120*/  ISETP.LT.AND P3, PT, R27, c[0x0][0x178], !P3 ;  /* 0x00005e001b007a0c */ /* 0x000fc60005f61270 */
[----:B0-----:R-:W-:Y:S01]  /*ce130*/  IMAD.WIDE R16, R0, 0x2, R4 ;  /* 0x0000000200107825 */ /* 0x001fe200078e0204 */
[----:B------:R-:W-:-:S04]  /*ce140*/  PRMT R0, R22, 0x7632, R0 ;  /* 0x0000763216007816 */ /* 0x000fc80000000000 */
[----:B----4-:R0:W-:Y:S01]  /*ce150*/  @P6 STG.E.U16 [R16.64], R23 ;  /* 0x0000001710006986 */ /* 0x0101e2000c101506 */
[----:B------:R-:W-:Y:S02]  /*ce160*/  ISETP.LT.AND P6, PT, R10, c[0x0][0x178], !P2 ;  /* 0x00005e000a007a0c */ /* 0x000fe400057c1270 */
[----:B------:R-:W-:Y:S01]  /*ce170*/  ISETP.LT.AND P2, PT, R27, c[0x0][0x178], !P2 ;  /* 0x00005e001b007a0c */ /* 0x000fe20005741270 */
[----:B------:R1:W-:Y:S01]  /*ce180*/  @P0 STG.E.U16 [R18.64], R0 ;  /* 0x0000000012000986 */ /* 0x0003e2000c101506 */
[----:B------:R-:W-:-:S04]  /*ce190*/  IADD3 R3, R11, 0x9, RZ ;  /* 0x000000090b037810 */ /* 0x000fc80007ffe0ff */
[----:B------:R-:W-:Y:S02]  /*ce1a0*/  ISETP.GE.AND P4, PT, R3, c[0x0][0x17c], PT ;  /* 0x00005f0003007a0c */ /* 0x000fe40003f86270 */
[----:B------:R-:W-:Y:S01]  /*ce1b0*/  PRMT R3, R23, 0x7632, R3 ;  /* 0x0000763217037816 */ /* 0x000fe20000000003 */
[C---:B0-----:R-:W-:Y:S01]  /*ce1c0*/  IMAD.WIDE R16, R20.reuse, 0x2, R4 ;  /* 0x0000000214107825 */ /* 0x041fe200078e0204 */
[----:B-1----:R-:W-:-:S04]  /*ce1d0*/  IADD3 R0, R20, c[0x0][0x198], RZ ;  /* 0x0000660014007a10 */ /* 0x002fc80007ffe0ff */
[----:B------:R0:W-:Y:S01]  /*ce1e0*/  @P3 STG.E.U16 [R16.64], R3 ;  /* 0x0000000310003986 */ /* 0x0001e2000c101506 */
[----:B------:R-:W-:-:S04]  /*ce1f0*/  IMAD.WIDE R18, R0, 0x2, R6 ;  /* 0x0000000200127825 */ /* 0x000fc800078e0206 */
[----:B------:R-:W-:Y:S01]  /*ce200*/  IMAD.WIDE R20, R0, 0x2, R4 ;  /* 0x0000000200147825 */ /* 0x000fe200078e0204 */
[----:B--2---:R1:W-:Y:S04]  /*ce210*/  @P6 STG.E.U16 [R18.64], R9 ;  /* 0x0000000912006986 */ /* 0x0043e8000c101506 */
[----:B---3--:R-:W-:Y:S01]  /*ce220*/  @P2 STG.E.U16 [R20.64], R25 ;  /* 0x0000001914002986 */ /* 0x008fe2000c101506 */
[----:B------:R-:W-:Y:S02]  /*ce230*/  ISETP.LT.AND P2, PT, R10, c[0x0][0x178], !P1 ;  /* 0x00005e000a007a0c */ /* 0x000fe40004f41270 */
[----:B0-----:R-:W-:Y:S02]  /*ce240*/  PRMT R3, R9, 0x7632, R3 ;  /* 0x0000763209037816 */ /* 0x001fe40000000003 */
[----:B-1----:R-:W-:Y:S01]  /*ce250*/  IADD3 R18, R0, c[0x0][0x198], RZ ;  /* 0x0000660000127a10 */ /* 0x002fe20007ffe0ff */
[----:B------:R-:W2:Y:S04]  /*ce260*/  LDL.LU R9, [R1+0x110] ;  /* 0x0001100001097983 */ /* 0x000ea80000300800 */
[----:B------:R-:W-:-:S05]  /*ce270*/  IMAD.WIDE R16, R18, 0x2, R6 ;  /* 0x0000000212107825 */ /* 0x000fca00078e0206 */
[----:B------:R0:W-:Y:S04]  /*ce280*/  @P2 STG.E.U16 [R16.64], R3 ;  /* 0x0000000310002986 */ /* 0x0001e8000c101506 */
[----:B0-----:R-:W3:Y:S04]  /*ce290*/  LDL.LU R16, [R1+0x1e0] ;  /* 0x0001e00001107983 */ /* 0x001ee80000300800 */
[----:B------:R-:W4:Y:S01]  /*ce2a0*/  LDL.LU R17, [R1+0xf0] ;  /* 0x0000f00001117983 */ /* 0x000f220000300800 */
[----:B------:R-:W-:Y:S02]  /*ce2b0*/  ISETP.LT.AND P1, PT, R27, c[0x0][0x178], !P1 ;  /* 0x00005e001b007a0c */ /* 0x000fe40004f21270 */
[----:B------:R-:W-:-:S02]  /*ce2c0*/  ISETP.LT.AND P6, PT, R10, c[0x0][0x178], !P5 ;  /* 0x00005e000a007a0c */ /* 0x000fc40006fc1270 */
[C---:B------:R-:W-:Y:S01]  /*ce2d0*/  IADD3 R0, R18.reuse, c[0x0][0x198], RZ ;  /* 0x0000660012007a10 */ /* 0x040fe20007ffe0ff */
[----:B------:R-:W-:Y:S01]  /*ce2e0*/  IMAD.WIDE R18, R18, 0x2, R4 ;  /* 0x0000000212127825 */ /* 0x000fe200078e0204 */
[----:B------:R-:W-:Y:S02]  /*ce2f0*/  ISETP.LT.AND P5, PT, R27, c[0x0][0x178], !P5 ;  /* 0x00005e001b007a0c */ /* 0x000fe40006fa1270 */
[----:B------:R-:W-:Y:S01]  /*ce300*/  PRMT R24, R25, 0x7632, R24 ;  /* 0x0000763219187816 */ /* 0x000fe20000000018 */
[----:B------:R-:W-:Y:S01]  /*ce310*/  IMAD.WIDE R20, R0, 0x2, R6 ;  /* 0x0000000200147825 */ /* 0x000fe200078e0206 */
[C---:B------:R-:W-:Y:S02]  /*ce320*/  IADD3 R22, R11.reuse, 0xa, RZ ;  /* 0x0000000a0b167810 */ /* 0x040fe40007ffe0ff */
[----:B------:R-:W-:Y:S01]  /*ce330*/  IADD3 R23, R11, 0xb, RZ ;  /* 0x0000000b0b177810 */ /* 0x000fe20007ffe0ff */
[----:B------:R0:W-:Y:S01]  /*ce340*/  @P1 STG.E.U16 [R18.64], R24 ;  /* 0x0000001812001986 */ /* 0x0001e2000c101506 */
[----:B------:R-:W-:-:S02]  /*ce350*/  ISETP.GE.AND P0, PT, R22, c[0x0][0x17c], PT ;  /* 0x00005f0016007a0c */ /* 0x000fc40003f06270 */
[----:B------:R-:W-:Y:S01]  /*ce360*/  ISETP.GE.AND P3, PT, R23, c[0x0][0x17c], PT ;  /* 0x00005f0017007a0c */ /* 0x000fe20003f66270 */
[C---:B------:R-:W-:Y:S01]  /*ce370*/  IMAD.WIDE R22, R0.reuse, 0x2, R4 ;  /* 0x0000000200167825 */ /* 0x040fe200078e0204 */
[----:B------:R-:W-:Y:S02]  /*ce380*/  IADD3 R25, R11, 0xc, RZ ;  /* 0x0000000c0b197810 */ /* 0x000fe40007ffe0ff */
[----:B0-----:R-:W-:Y:S02]  /*ce390*/  IADD3 R18, R0, c[0x0][0x198], RZ ;  /* 0x0000660000127a10 */ /* 0x001fe40007ffe0ff */
[----:B------:R-:W-:Y:S02]  /*ce3a0*/  ISETP.GE.AND P2, PT, R25, c[0x0][0x17c], PT ;  /* 0x00005f0019007a0c */ /* 0x000fe40003f46270 */
[----:B------:R-:W2:Y:S04]  /*ce3b0*/  LDL.LU R25, [R1+0x100] ;  /* 0x0001000001197983 */ /* 0x000ea80000300800 */
[----:B---3--:R-:W-:Y:S01]  /*ce3c0*/  @P6 STG.E.U16 [R20.64], R16 ;  /* 0x0000001014006986 */ /* 0x008fe2000c101506 */
[----:B------:R-:W-:-:S02]  /*ce3d0*/  ISETP.LT.AND P6, PT, R10, c[0x0][0x178], !P4 ;  /* 0x00005e000a007a0c */ /* 0x000fc400067c1270 */
[----:B------:R-:W-:Y:S01]  /*ce3e0*/  ISETP.LT.AND P4, PT, R27, c[0x0][0x178], !P4 ;  /* 0x00005e001b007a0c */ /* 0x000fe20006781270 */
[----:B----4-:R0:W-:Y:S01]  /*ce3f0*/  @P5 STG.E.U16 [R22.64], R17 ;  /* 0x0000001116005986 */ /* 0x0101e2000c101506 */
[----:B------:R-:W-:Y:S02]  /*ce400*/  PRMT R3, R16, 0x7632, R3 ;  /* 0x0000763210037816 */ /* 0x000fe40000000003 */
[----:B0-----:R-:W-:Y:S01]  /*ce410*/  PRMT R22, R17, 0x7632, R22 ;  /* 0x0000763211167816 */ /* 0x001fe20000000016 */
[C---:B------:R-:W-:Y:S01]  /*ce420*/  IMAD.WIDE R16, R18.reuse, 0x2, R6 ;  /* 0x0000000212107825 */ /* 0x040fe200078e0206 */
[----:B------:R-:W-:-:S03]  /*ce430*/  IADD3 R23, R18, c[0x0][0x198], RZ ;  /* 0x0000660012177a10 */ /* 0x000fc60007ffe0ff */
[----:B------:R-:W-:Y:S02]  /*ce440*/  IMAD.WIDE R18, R18, 0x2, R4 ;  /* 0x0000000212127825 */ /* 0x000fe400078e0204 */
[----:B------:R-:W-:Y:S04]  /*ce450*/  @P6 STG.E.U16 [R16.64], R3 ;  /* 0x0000000310006986 */ /* 0x000fe8000c101506 */
[----:B------:R0:W-:Y:S04]  /*ce460*/  @P4 STG.E.U16 [R18.64], R22 ;  /* 0x0000001612004986 */ /* 0x0001e8000c101506 */
[----:B0-----:R-:W3:Y:S01]  /*ce470*/  LDL.LU R19, [R1+0x1f0] ;  /* 0x0001f00001137983 */ /* 0x001ee20000300800 */
[----:B------:R-:W-:-:S02]  /*ce480*/  ISETP.LT.AND P5, PT, R10, c[0x0][0x178], !P0 ;  /* 0x00005e000a007a0c */ /* 0x000fc400047a1270 */
[C---:B------:R-:W-:Y:S02]  /*ce490*/  IADD3 R20, R11.reuse, 0xd, RZ ;  /* 0x0000000d0b147810 */ /* 0x040fe40007ffe0ff */
[----:B------:R-:W-:Y:S02]  /*ce4a0*/  IADD3 R0, R11, 0xe, RZ ;  /* 0x0000000e0b007810 */ /* 0x000fe40007ffe0ff */
[----:B------:R-:W-:Y:S01]  /*ce4b0*/  ISETP.GE.AND P1, PT, R20, c[0x0][0x17c], PT ;  /* 0x00005f0014007a0c */ /* 0x000fe20003f26270 */
[----:B------:R-:W-:Y:S01]  /*ce4c0*/  IMAD.WIDE R20, R23, 0x2, R6 ;  /* 0x0000000217147825 */ /* 0x000fe200078e0206 */
[----:B------:R-:W-:Y:S02]  /*ce4d0*/  ISETP.GE.AND P6, PT, R0, c[0x0][0x17c], PT ;  /* 0x00005f0000007a0c */ /* 0x000fe40003fc6270 */
[----:B------:R-:W-:Y:S01]  /*ce4e0*/  IADD3 R0, R11, 0xf, RZ ;  /* 0x0000000f0b007810 */ /* 0x000fe20007ffe0ff */
[----:B------:R-:W-:Y:S01]  /*ce4f0*/  IMAD.WIDE R16, R23, 0x2, R4 ;  /* 0x0000000217107825 */ /* 0x000fe200078e0204 */
[----:B------:R-:W-:-:S02]  /*ce500*/  ISETP.LT.AND P0, PT, R27, c[0x0][0x178], !P0 ;  /* 0x00005e001b007a0c */ /* 0x000fc40004701270 */
[----:B------:R-:W-:Y:S01]  /*ce510*/  ISETP.LT.AND P4, PT, R10, c[0x0][0x178], !P3 ;  /* 0x00005e000a007a0c */ /* 0x000fe20005f81270 */
[----:B---3--:R0:W-:Y:S01]  /*ce520*/  @P5 STG.E.U16 [R20.64], R19 ;  /* 0x0000001314005986 */ /* 0x0081e2000c101506 */
[----:B------:R-:W-:Y:S02]  /*ce530*/  ISETP.GE.AND P5, PT, R0, c[0x0][0x17c], PT ;  /* 0x00005f0000007a0c */ /* 0x000fe40003fa6270 */
[----:B------:R-:W-:Y:S02]  /*ce540*/  IADD3 R0, R23, c[0x0][0x198], RZ ;  /* 0x0000660017007a10 */ /* 0x000fe40007ffe0ff */
[----:B------:R-:W3:Y:S05]  /*ce550*/  LDL.LU R23, [R1+0x200] ;  /* 0x0002000001177983 */ /* 0x000eea0000300800 */
[----:B--2---:R1:W-:Y:S01]  /*ce560*/  @P0 STG.E.U16 [R16.64], R9 ;  /* 0x0000000910000986 */ /* 0x0043e2000c101506 */
[----:B0-----:R-:W-:-:S03]  /*ce570*/  PRMT R20, R9, 0x7632, R20 ;  /* 0x0000763209147816 */ /* 0x001fc60000000014 */
[----:B-1----:R-:W2:Y:S04]  /*ce580*/  LDL.LU R9, [R1+0x210] ;  /* 0x0002100001097983 */ /* 0x002ea80000300800 */
[----:B------:R-:W4:Y:S01]  /*ce590*/  LDL.LU R22, [R1+0x120] ;  /* 0x0001200001167983 */ /* 0x000f220000300800 */
[----:B------:R-:W-:Y:S02]  /*ce5a0*/  ISETP.LT.AND P3, PT, R27, c[0x0][0x178], !P3 ;  /* 0x00005e001b007a0c */ /* 0x000fe40005f61270 */
[----:B------:R-:W-:Y:S01]  /*ce5b0*/  PRMT R3, R19, 0x7632, R3 ;  /* 0x0000763213037816 */ /* 0x000fe20000000003 */
[----:B------:R-:W-:Y:S01]  /*ce5c0*/  IMAD.WIDE R18, R0, 0x2, R6 ;  /* 0x0000000200127825 */ /* 0x000fe200078e0206 */
[----:B------:R-:W-:Y:S02]  /*ce5d0*/  ISETP.LT.AND P0, PT, R10, c[0x0][0x178], !P2 ;  /* 0x00005e000a007a0c */ /* 0x000fe40005701270 */
[----:B------:R-:W-:Y:S01]  /*ce5e0*/  ISETP.LT.AND P2, PT, R27, c[0x0][0x178], !P2 ;  /* 0x00005e001b007a0c */ /* 0x000fe20005741270 */
[C---:B------:R-:W-:Y:S01]  /*ce5f0*/  IMAD.WIDE R16, R0.reuse, 0x2, R4 ;  /* 0x0000000200107825 */ /* 0x040fe200078e0204 */
[----:B------:R-:W-:Y:S01]  /*ce600*/  IADD3 R0, R0, c[0x0][0x198], RZ ;  /* 0x0000660000007a10 */ /* 0x000fe20007ffe0ff */
[----:B------:R0:W-:Y:S04]  /*ce610*/  @P4 STG.E.U16 [R18.64], R3 ;  /* 0x0000000312004986 */ /* 0x0001e8000c101506 */
[----:B------:R1:W-:Y:S01]  /*ce620*/  @P3 STG.E.U16 [R16.64], R20 ;  /* 0x0000001410003986 */ /* 0x0003e2000c101506 */
[----:B------:R-:W-:-:S02]  /*ce630*/  ISETP.LT.AND P3, PT, R10, c[0x0][0x178], !P1 ;  /* 0x00005e000a007a0c */ /* 0x000fc40004f61270 */
[----:B------:R-:W-:Y:S01]  /*ce640*/  ISETP.LT.AND P1, PT, R27, c[0x0][0x178], !P1 ;  /* 0x00005e001b007a0c */ /* 0x000fe20004f21270 */
[----:B0-----:R-:W-:-:S04]  /*ce650*/  IMAD.WIDE R18, R0, 0x2, R4 ;  /* 0x0000000200127825 */ /* 0x001fc800078e0204 */
[C---:B-1----:R-:W-:Y:S01]  /*ce660*/  IMAD.WIDE R16, R0.reuse, 0x2, R6 ;  /* 0x0000000200107825 */ /* 0x042fe200078e0206 */
[----:B------:R-:W-:Y:S02]  /*ce670*/  IADD3 R0, R0, c[0x0][0x198], RZ ;  /* 0x0000660000007a10 */ /* 0x000fe40007ffe0ff */
[----:B------:R-:W-:Y:S02]  /*ce680*/  IADD3 R3, R11, 0x11, RZ ;  /* 0x000000110b037810 */ /* 0x000fe40007ffe0ff */
[----:B---3--:R0:W-:Y:S01]  /*ce690*/  @P0 STG.E.U16 [R16.64], R23 ;  /* 0x0000001710000986 */ /* 0x0081e2000c101506 */
[----:B------:R-:W-:-:S03]  /*ce6a0*/  PRMT R20, R23, 0x7632, R20 ;  /* 0x0000763217147816 */ /* 0x000fc60000000014 */
[----:B------:R1:W-:Y:S01]  /*ce6b0*/  @P2 STG.E.U16 [R18.64], R25 ;  /* 0x0000001912002986 */ /* 0x0003e2000c101506 */
[----:B------:R-:W-:Y:S02]  /*ce6c0*/  ISETP.LT.AND P2, PT, R10, c[0x0][0x178], !P6 ;  /* 0x00005e000a007a0c */ /* 0x000fe40007741270 */
[----:B------:R-:W-:Y:S02]  /*ce6d0*/  ISETP.GE.AND P0, PT, R3, c[0x0][0x17c], PT ;  /* 0x00005f0003007a0c */ /* 0x000fe40003f06270 */
[----:B------:R-:W-:Y:S01]  /*ce6e0*/  PRMT R3, R25, 0x7632, R3 ;  /* 0x0000763219037816 */ /* 0x000fe20000000003 */
[----:B0-----:R-:W-:-:S04]  /*ce6f0*/  IMAD.WIDE R16, R0, 0x2, R6 ;  /* 0x0000000200107825 */ /* 0x001fc800078e0206 */
[C---:B-1----:R-:W-:Y:S01]  /*ce700*/  IMAD.WIDE R18, R0.reuse, 0x2, R4 ;  /* 0x0000000200127825 */ /* 0x042fe200078e0204 */
[----:B------:R-:W-:Y:S01]  /*ce710*/  IADD3 R0, R0, c[0x0][0x198], RZ ;  /* 0x0000660000007a10 */ /* 0x000fe20007ffe0ff */
[----:B------:R0:W-:Y:S01]  /*ce720*/  @P3 STG.E.U16 [R16.64], R20 ;  /* 0x0000001410003986 */ /* 0x0001e2000c101506 */
[----:B------:R-:W-:-:S03]  /*ce730*/  ISETP.LT.AND P6, PT, R27, c[0x0][0x178], !P6 ;  /* 0x00005e001b007a0c */ /* 0x000fc600077c1270 */
[----:B------:R1:W-:Y:S01]  /*ce740*/  @P1 STG.E.U16 [R18.64], R3 ;  /* 0x0000000312001986 */ /* 0x0003e2000c101506 */
[----:B------:R-:W-:-:S03]  /*ce750*/  ISETP.LT.AND P1, PT, R10, c[0x0][0x178], !P5 ;  /* 0x00005e000a007a0c */ /* 0x000fc60006f21270 */
[----:B------:R-:W3:Y:S01]  /*ce760*/  LDL.LU R25, [R1+0x130] ;  /* 0x0001300001197983 */ /* 0x000ee20000300800 */
[----:B0-----:R-:W-:Y:S01]  /*ce770*/  IMAD.WIDE R16, R0, 0x2, R6 ;  /* 0x0000000200107825 */ /* 0x001fe200078e0206 */
[C---:B------:R-:W-:Y:S02]  /*ce780*/  IADD3 R20, R11.reuse, 0x12, RZ ;  /* 0x000000120b147810 */ /* 0x040fe40007ffe0ff */
[----:B-1----:R-:W-:Y:S02]  /*ce790*/  IADD3 R3, R11, 0x13, RZ ;  /* 0x000000130b037810 */ /* 0x002fe40007ffe0ff */
[----:B--2---:R0:W-:Y:S01]  /*ce7a0*/  @P2 STG.E.U16 [R16.64], R9 ;  /* 0x0000000910002986 */ /* 0x0041e2000c101506 */
[----:B------:R-:W-:Y:S02]  /*ce7b0*/  ISETP.GE.AND P3, PT, R20, c[0x0][0x17c], PT ;  /* 0x00005f0014007a0c */ /* 0x000fe40003f66270 */
[----:B------:R-:W-:Y:S02]  /*ce7c0*/  IADD3 R20, R0, c[0x0][0x198], RZ ;  /* 0x0000660000147a10 */ /* 0x000fe40007ffe0ff */
[----:B------:R-:W-:-:S02]  /*ce7d0*/  ISETP.GE.AND P2, PT, R3, c[0x0][0x17c], PT ;  /* 0x00005f0003007a0c */ /* 0x000fc40003f46270 */
[----:B----4-:R-:W-:Y:S01]  /*ce7e0*/  PRMT R3, R22, 0x7632, R3 ;  /* 0x0000763216037816 */ /* 0x010fe20000000003 */
[----:B0-----:R-:W-:Y:S01]  /*ce7f0*/  IMAD.WIDE R16, R0, 0x2, R4 ;  /* 0x0000000200107825 */ /* 0x001fe200078e0204 */
[----:B------:R-:W-:Y:S02]  /*ce800*/  PRMT R0, R9, 0x7632, R0 ;  /* 0x0000763209007816 */ /* 0x000fe40000000000 */
[----:B------:R-:W2:Y:S01]  /*ce810*/  LDL.LU R9, [R1+0x150] ;  /* 0x0001500001097983 */ /* 0x000ea20000300800 */
[----:B------:R-:W-:-:S03]  /*ce820*/  IMAD.WIDE R18, R20, 0x2, R6 ;  /* 0x0000000214127825 */ /* 0x000fc600078e0206 */
[----:B------:R0:W-:Y:S04]  /*ce830*/  @P6 STG.E.U16 [R16.64], R22 ;  /* 0x0000001610006986 */ /* 0x0001e8000c101506 */
[----:B------:R1:W-:Y:S01]  /*ce840*/  @P1 STG.E.U16 [R18.64], R0 ;  /* 0x0000000012001986 */ /* 0x0003e2000c101506 */
[----:B0-----:R-:W-:-:S04]  /*ce850*/  IADD3 R22, R11, 0x14, RZ ;  /* 0x000000140b167810 */ /* 0x001fc80007ffe0ff */
[----:B------:R-:W-:Y:S02]  /*ce860*/  ISETP.GE.AND P1, PT, R22, c[0x0][0x17c], PT ;  /* 0x00005f0016007a0c */ /* 0x000fe40003f26270 */
[----:B------:R-:W4:Y:S01]  /*ce870*/  LDL.LU R22, [R1+0x220] ;  /* 0x0002200001167983 */ /* 0x000f220000300800 */
[----:B------:R-:W-:-:S04]  /*ce880*/  IADD3 R21, R11, 0x10, RZ ;  /* 0x000000100b157810 */ /* 0x000fc80007ffe0ff */
[----:B------:R-:W-:Y:S02]  /*ce890*/  ISETP.GE.AND P4, PT, R21, c[0x0][0x17c], PT ;  /* 0x00005f0015007a0c */ /* 0x000fe40003f86270 */
[C---:B------:R-:W-:Y:S02]  /*ce8a0*/  ISETP.LT.AND P5, PT, R27.reuse, c[0x0][0x178], !P5 ;  /* 0x00005e001b007a0c */ /* 0x040fe40006fa1270 */
[----:B------:R-:W-:Y:S02]  /*ce8b0*/  ISETP.LT.AND P6, PT, R10, c[0x0][0x178], !P4 ;  /* 0x00005e000a007a0c */ /* 0x000fe400067c1270 */
[----:B------:R-:W-:Y:S02]  /*ce8c0*/  ISETP.LT.AND P4, PT, R27, c[0x0][0x178], !P4 ;  /* 0x00005e001b007a0c */ /* 0x000fe40006781270 */
[C---:B-1----:R-:W-:Y:S01]  /*ce8d0*/  IADD3 R0, R20.reuse, c[0x0][0x198], RZ ;  /* 0x0000660014007a10 */ /* 0x042fe20007ffe0ff */
[----:B------:R-:W-:-:S04]  /*ce8e0*/  IMAD.WIDE R16, R20, 0x2, R4 ;  /* 0x0000000214107825 */ /* 0x000fc800078e0204 */
[----:B------:R-:W-:-:S04]  /*ce8f0*/  IMAD.WIDE R18, R0, 0x2, R6 ;  /* 0x0000000200127825 */ /* 0x000fc800078e0206 */
[----:B------:R-:W-:Y:S01]  /*ce900*/  IMAD.WIDE R20, R0, 0x2, R4 ;  /* 0x0000000200147825 */ /* 0x000fe200078e0204 */
[----:B------:R0:W-:Y:S04]  /*ce910*/  @P5 STG.E.U16 [R16.64], R3 ;  /* 0x0000000310005986 */ /* 0x0001e8000c101506 */
[----:B----4-:R1:W-:Y:S04]  /*ce920*/  @P6 STG.E.U16 [R18.64], R22 ;  /* 0x0000001612006986 */ /* 0x0103e8000c101506 */
[----:B---3--:R-:W-:Y:S01]  /*ce930*/  @P4 STG.E.U16 [R20.64], R25 ;  /* 0x0000001914004986 */ /* 0x008fe2000c101506 */
[----:B------:R-:W-:-:S02]  /*ce940*/  ISETP.LT.AND P4, PT, R10, c[0x0][0x178], !P0 ;  /* 0x00005e000a007a0c */ /* 0x000fc40004781270 */
[----:B0-----:R-:W-:Y:S02]  /*ce950*/  PRMT R3, R22, 0x7632, R3 ;  /* 0x0000763216037816 */ /* 0x001fe40000000003 */
[----:B-1----:R-:W-:-:S05]  /*ce960*/  IADD3 R18, R0, c[0x0][0x198], RZ ;  /* 0x0000660000127a10 */ /* 0x002fca0007ffe0ff */
[----:B------:R-:W-:-:S05]  /*ce970*/  IMAD.WIDE R16, R18, 0x2, R6 ;  /* 0x0000000212107825 */ /* 0x000fca00078e0206 */
[----:B------:R0:W-:Y:S04]  /*ce980*/  @P4 STG.E.U16 [R16.64], R3 ;  /* 0x0000000310004986 */ /* 0x0001e8000c101506 */
[----:B0-----:R-:W3:Y:S01]  /*ce990*/  LDL.LU R17, [R1+0x230] ;  /* 0x0002300001117983 */ /* 0x001ee20000300800 */
[----:B------:R-:W-:Y:S02]  /*ce9a0*/  ISETP.LT.AND P0, PT, R27, c[0x0][0x178], !P0 ;  /* 0x00005e001b007a0c */ /* 0x000fe40004701270 */
[----:B------:R-:W-:Y:S02]  /*ce9b0*/  ISETP.LT.AND P6, PT, R10, c[0x0][0x178], !P3 ;  /* 0x00005e000a007a0c */ /* 0x000fe40005fc1270 */
[C---:B------:R-:W-:Y:S01]  /*ce9c0*/  IADD3 R0, R18.reuse, c[0x0][0x198], RZ ;  /* 0x0000660012007a10 */ /* 0x040fe20007ffe0ff */
[----:B------:R-:W-:Y:S01]  /*ce9d0*/  IMAD.WIDE R18, R18, 0x2, R4 ;  /* 0x0000000212127825 */ /* 0x000fe200078e0204 */
[----:B------:R-:W-:-:S02]  /*ce9e0*/  PRMT R24, R25, 0x7632, R24 ;  /* 0x0000763219187816 */ /* 0x000fc40000000018 */
[----:B------:R-:W-:Y:S01]  /*ce9f0*/  ISETP.LT.AND P3, PT, R27, c[0x0][0x178], !P3 ;  /* 0x00005e001b007a0c */ /* 0x000fe20005f61270 */
[----:B------:R-:W-:Y:S01]  /*cea00*/  IMAD.WIDE R20, R0, 0x2, R6 ;  /* 0x0000000200147825 */ /* 0x000fe200078e0206 */
[----:B------:R-:W-:-:S03]  /*cea10*/  IADD3 R23, R11, 0x15, RZ ;  /* 0x000000150b177810 */ /* 0x000fc60007ffe0ff */
[----:B------:R0:W-:Y:S01]  /*cea20*/  @P0 STG.E.U16 [R18.64], R24 ;  /* 0x0000001812000986 */ /* 0x0001e2000c101506 */
[----:B------:R-:W-:Y:S01]  /*cea30*/  ISETP.GE.AND P5, PT, R23, c[0x0][0x17c], PT ;  /* 0x00005f0017007a0c */ /* 0x000fe20003fa6270 */
[C---:B------:R-:W-:Y:S01]  /*cea40*/  IMAD.WIDE R22, R0.reuse, 0x2, R4 ;  /* 0x0000000200167825 */ /* 0x040fe200078e0204 */
[----:B------:R-:W-:Y:S02]  /*cea50*/  IADD3 R25, R11, 0x16, RZ ;  /* 0x000000160b197810 */ /* 0x000fe40007ffe0ff */
[----:B0-----:R-:W-:Y:S02]  /*cea60*/  IADD3 R18, R0, c[0x0][0x198], RZ ;  /* 0x0000660000127a10 */ /* 0x001fe40007ffe0ff */
[----:B------:R-:W-:Y:S02]  /*cea70*/  ISETP.GE.AND P4, PT, R25, c[0x0][0x17c], PT ;  /* 0x00005f0019007a0c */ /* 0x000fe40003f86270 */
[----:B------:R-:W4:Y:S04]  /*cea80*/  LDL.LU R25, [R1+0x250] ;  /* 0x0002500001197983 */ /* 0x000f280000300800 */
[----:B---3--:R0:W-:Y:S01]  /*cea90*/  @P6 STG.E.U16 [R20.64], R17 ;  /* 0x0000001114006986 */ /* 0x0081e2000c101506 */
[----:B------:R-:W-:-:S02]  /*ceaa0*/  ISETP.LT.AND P6, PT, R10, c[0x0][0x178], !P2 ;  /* 0x00005e000a007a0c */ /* 0x000fc400057c1270 */
[----:B------:R-:W-:Y:S01]  /*ceab0*/  ISETP.LT.AND P2, PT, R27, c[0x0][0x178], !P2 ;  /* 0x00005e001b007a0c */ /* 0x000fe20005741270 */
[----:B--2---:R1:W-:Y:S01]  /*ceac0*/  @P3 STG.E.U16 [R22.64], R9 ;  /* 0x0000000916003986 */ /* 0x0043e2000c101506 */
[----:B------:R-:W-:Y:S01]  /*cead0*/  PRMT R3, R17, 0x7632, R3 ;  /* 0x0000763211037816 */ /* 0x000fe20000000003 */
[C---:B0-----:R-:W-:Y:S01]  /*ceae0*/  IMAD.WIDE R16, R18.reuse, 0x2, R6 ;  /* 0x0000000212107825 */ /* 0x041fe200078e0206 */
[----:B-1----:R-:W-:-:S03]  /*ceaf0*/  IADD3 R23, R18, c[0x0][0x198], RZ ;  /* 0x0000660012177a10 */ /* 0x002fc60007ffe0ff */
[----:B------:R-:W-:Y:S01]  /*ceb00*/  IMAD.WIDE R18, R18, 0x2, R4 ;  /* 0x0000000212127825 */ /* 0x000fe200078e0204 */
[----:B------:R-:W-:-:S03]  /*ceb10*/  PRMT R22, R9, 0x7632, R22 ;  /* 0x0000763209167816 */ /* 0x000fc60000000016 */
[----:B------:R-:W-:Y:S04]  /*ceb20*/  @P6 STG.E.U16 [R16.64], R3 ;  /* 0x0000000310006986 */ /* 0x000fe8000c101506 */
[----:B------:R-:W2:Y:S04]  /*ceb30*/  LDL.LU R9, [R1+0x160] ;  /* 0x0001600001097983 */ /* 0x000ea80000300800 */
[----:B------:R0:W-:Y:S04]  /*ceb40*/  @P2 STG.E.U16 [R18.64], R22 ;  /* 0x0000001612002986 */ /* 0x0001e8000c101506 */
[----:B0-----:R-:W3:Y:S04]  /*ceb50*/  LDL.LU R18, [R1+0x240] ;  /* 0x0002400001127983 */ /* 0x001ee80000300800 */
[----:B------:R-:W2:Y:S01]  /*ceb60*/  LDL.LU R19, [R1+0x140] ;  /* 0x0001400001137983 */ /* 0x000ea20000300800 */
[----:B------:R-:W-:-:S02]  /*ceb70*/  ISETP.LT.AND P3, PT, R10, c[0x0][0x178], !P1 ;  /* 0x00005e000a007a0c */ /* 0x000fc40004f61270 */
[C---:B------:R-:W-:Y:S02]  /*ceb80*/  IADD3 R20, R11.reuse, 0x17, RZ ;  /* 0x000000170b147810 */ /* 0x040fe40007ffe0ff */
[----:B------:R-:W-:Y:S02]  /*ceb90*/  IADD3 R0, R11, 0x18, RZ ;  /* 0x000000180b007810 */ /* 0x000fe40007ffe0ff */
[----:B------:R-:W-:Y:S02]  /*ceba0*/  ISETP.LT.AND P1, PT, R27, c[0x0][0x178], !P1 ;  /* 0x00005e001b007a0c */ /* 0x000fe40004f21270 */
        /* <DEDUP_REMOVED lines=10> */
[----:B------:R-:W3:Y:S01]  /*cec50*/  LDL.LU R23, [R1+0x260] ;  /* 0x0002600001177983 */ /* 0x000ee20000300800 */
[----:B------:R-:W-:-:S03]  /*cec60*/  PRMT R3, R18, 0x7632, R3 ;  /* 0x0000763212037816 */ /* 0x000fc60000000003 */
[----:B--2---:R1:W-:Y:S01]  /*cec70*/  @P1 STG.E.U16 [R16.64], R19 ;  /* 0x0000001310001986 */ /* 0x0043e2000c101506 */
[----:B------:R-:W-:Y:S02]  /*cec80*/  ISETP.LT.AND P1, PT, R10, c[0x0][0x178], !P4 ;  /* 0x00005e000a007a0c */ /* 0x000fe40006721270 */
[----:B0-----:R-:W-:Y:S01]  /*cec90*/  PRMT R20, R19, 0x7632, R20 ;  /* 0x0000763213147816 */ /* 0x001fe20000000014 */
[----:B------:R-:W2:Y:S01]  /*ceca0*/  LDL.LU R22, [R1+0x170] ;  /* 0x0001700001167983 */ /* 0x000ea20000300800 */
[----:B------:R-:W-:Y:S01]  /*cecb0*/  ISETP.LT.AND P4, PT, R27, c[0x0][0x178], !P4 ;  /* 0x00005e001b007a0c */ /* 0x000fe20006781270 */
[----:B-1----:R-:W-:-:S04]  /*cecc0*/  IMAD.WIDE R18, R0, 0x2, R6 ;  /* 0x0000000200127825 */ /* 0x002fc800078e0206 */
[C-C-:B------:R-:W-:Y:S01]  /*cecd0*/  IMAD.WIDE R16, R0.reuse, 0x2, R4.reuse ;  /* 0x0000000200107825 */ /* 0x140fe200078e0204 */
[----:B------:R-:W-:Y:S01]  /*cece0*/  IADD3 R0, R0, c[0x0][0x198], RZ ;  /* 0x0000660000007a10 */ /* 0x000fe20007ffe0ff */
[----:B------:R0:W-:Y:S04]  /*cecf0*/  @P2 STG.E.U16 [R18.64], R3 ;  /* 0x0000000312002986 */ /* 0x0001e8000c101506 */
[----:B------:R1:W-:Y:S01]  /*ced00*/  @P5 STG.E.U16 [R16.64], R20 ;  /* 0x0000001410005986 */ /* 0x0003e2000c101506 */
[----:B0-----:R-:W-:Y:S01]  /*ced10*/  IADD3 R3, R11, 0x1b, RZ ;  /* 0x0000001b0b037810 */ /* 0x001fe20007ffe0ff */
[----:B------:R-:W-:-:S04]  /*ced20*/  IMAD.WIDE R18, R0, 0x2, R4 ;  /* 0x0000000200127825 */ /* 0x000fc800078e0204 */
[----:B-1----:R-:W-:Y:S01]  /*ced30*/  IMAD.WIDE R16, R0, 0x2, R6 ;  /* 0x0000000200107825 */ /* 0x002fe200078e0206 */
[----:B----4-:R-:W-:-:S04]  /*ced40*/  PRMT R20, R25, 0x7632, R20 ;  /* 0x0000763219147816 */ /* 0x010fc80000000014 */
[----:B------:R0:W-:Y:S01]  /*ced50*/  @P1 STG.E.U16 [R16.64], R25 ;  /* 0x0000001910001986 */ /* 0x0001e2000c101506 */
[----:B------:R-:W-:Y:S02]  /*ced60*/  ISETP.GE.AND P1, PT, R3, c[0x0][0x17c], PT ;  /* 0x00005f0003007a0c */ /* 0x000fe40003f26270 */
[----:B------:R-:W-:Y:S01]  /*ced70*/  PRMT R3, R9, 0x7632, R3 ;  /* 0x0000763209037816 */ /* 0x000fe20000000003 */
[----:B------:R1:W-:Y:S04]  /*ced80*/  @P4 STG.E.U16 [R18.64], R9 ;  /* 0x0000000912004986 */ /* 0x0003e8000c101506 */
[----:B0-----:R-:W4:Y:S04]  /*ced90*/  LDL.LU R25, [R1+0x270] ;  /* 0x0002700001197983 */ /* 0x001f280000300800 */
[----:B-1----:R-:W4:Y:S01]  /*ceda0*/  LDL.LU R9, [R1+0x190] ;  /* 0x0001900001097983 */ /* 0x002f220000300800 */
        /* <DEDUP_REMOVED lines=15> */
[----:B------:R-:W-:Y:S02]  /*ceea0*/  IADD3 R20, R0, c[0x0][0x198], RZ ;  /* 0x0000660000147a10 */ /* 0x000fe40007ffe0ff */
[----:B------:R-:W-:-:S03]  /*ceeb0*/  ISETP.GE.AND P2, PT, R21, c[0x0][0x17c], PT ;  /* 0x00005f0015007a0c */ /* 0x000fc60003f46270 */
[----:B-1----:R-:W-:Y:S01]  /*ceec0*/  IMAD.WIDE R18, R20, 0x2, R6 ;  /* 0x0000000214127825 */ /* 0x002fe200078e0206 */
[----:B------:R-:W-:Y:S02]  /*ceed0*/  ISETP.LT.AND P3, PT, R27, c[0x0][0x178], !P3 ;  /* 0x00005e001b007a0c */ /* 0x000fe40005f61270 */
[----:B------:R-:W-:Y:S01]  /*ceee0*/  IADD3 R3, R11, 0x1d, RZ ;  /* 0x0000001d0b037810 */ /* 0x000fe20007ffe0ff */
[----:B---3--:R0:W-:Y:S02]  /*ceef0*/  @P4 STG.E.U16 [R16.64], R23 ;  /* 0x0000001710004986 */ /* 0x0081e4000c101506 */
[----:B0-----:R-:W-:Y:S01]  /*cef00*/  IMAD.WIDE R16, R0, 0x2, R4 ;  /* 0x0000000200107825 */ /* 0x001fe200078e0204 */
[----:B------:R-:W-:-:S04]  /*cef10*/  PRMT R0, R23, 0x7632, R0 ;  /* 0x0000763217007816 */ /* 0x000fc80000000000 */
[----:B--2---:R0:W-:Y:S01]  /*cef20*/  @P6 STG.E.U16 [R16.64], R22 ;  /* 0x0000001610006986 */ /* 0x0041e2000c101506 */
[----:B------:R-:W-:Y:S02]  /*cef30*/  ISETP.LT.AND P6, PT, R10, c[0x0][0x178], !P2 ;  /* 0x00005e000a007a0c */ /* 0x000fe400057c1270 */
[----:B------:R-:W-:Y:S01]  /*cef40*/  ISETP.LT.AND P2, PT, R27, c[0x0][0x178], !P2 ;  /* 0x00005e001b007a0c */ /* 0x000fe20005741270 */
[----:B------:R1:W-:Y:S01]  /*cef50*/  @P0 STG.E.U16 [R18.64], R0 ;  /* 0x0000000012000986 */ /* 0x0003e2000c101506 */
[----:B------:R-:W-:Y:S02]  /*cef60*/  ISETP.GE.AND P4, PT, R3, c[0x0][0x17c], PT ;  /* 0x00005f0003007a0c */ /* 0x000fe40003f86270 */
[----:B------:R-:W-:Y:S01]  /*cef70*/  PRMT R3, R22, 0x7632, R3 ;  /* 0x0000763216037816 */ /* 0x000fe20000000003 */
[C---:B0-----:R-:W-:Y:S01]  /*cef80*/  IMAD.WIDE R16, R20.reuse, 0x2, R4 ;  /* 0x0000000214107825 */ /* 0x041fe200078e0204 */
[----:B-1----:R-:W-:-:S04]  /*cef90*/  IADD3 R0, R20, c[0x0][0x198], RZ ;  /* 0x0000660014007a10 */ /* 0x002fc80007ffe0ff */
[----:B------:R0:W-:Y:S01]  /*cefa0*/  @P3 STG.E.U16 [R16.64], R3 ;  /* 0x0000000310003986 */ /* 0x0001e2000c101506 */
[----:B------:R-:W-:-:S04]  /*cefb0*/  IMAD.WIDE R18, R0, 0x2, R6 ;  /* 0x0000000200127825 */ /* 0x000fc800078e0206 */
[----:B------:R-:W-:Y:S01]  /*cefc0*/  IMAD.WIDE R20, R0, 0x2, R4 ;  /* 0x0000000200147825 */ /* 0x000fe200078e0204 */
[----:B----4-:R1:W-:Y:S04]  /*cefd0*/  @P6 STG.E.U16 [R18.64], R25 ;  /* 0x0000001912006986 */ /* 0x0103e8000c101506 */
[----:B------:R2:W-:Y:S01]  /*cefe0*/  @P2 STG.E.U16 [R20.64], R9 ;  /* 0x0000000914002986 */ /* 0x0005e2000c101506 */
[----:B------:R-:W-:Y:S02]  /*ceff0*/  ISETP.LT.AND P2, PT, R10, c[0x0][0x178], !P1 ;  /* 0x00005e000a007a0c */ /* 0x000fe40004f41270 */
[----:B0-----:R-:W-:Y:S02]  /*cf000*/  PRMT R3, R25, 0x7632, R3 ;  /* 0x0000763219037816 */ /* 0x001fe40000000003 */
[----:B-1----:R-:W-:-:S05]  /*cf010*/  IADD3 R18, R0, c[0x0][0x198], RZ ;  /* 0x0000660000127a10 */ /* 0x002fca0007ffe0ff */
[----:B------:R-:W-:Y:S01]  /*cf020*/  IMAD.WIDE R16, R18, 0x2, R6 ;  /* 0x0000000212107825 */ /* 0x000fe200078e0206 */
[----:B------:R-:W-:Y:S02]  /*cf030*/  PRMT R24, R9, 0x7632, R24 ;  /* 0x0000763209187816 */ /* 0x000fe40000000018 */
[----:B--2---:R-:W2:Y:S04]  /*cf040*/  LDL.LU R9, [R1+0xa0] ;  /* 0x0000a00001097983 */ /* 0x004ea80000300800 */
[----:B------:R0:W-:Y:S04]  /*cf050*/  @P2 STG.E.U16 [R16.64], R3 ;  /* 0x0000000310002986 */ /* 0x0001e8000c101506 */
[----:B0-----:R-:W3:Y:S04]  /*cf060*/  LDL.LU R16, [R1+0x280] ;  /* 0x0002800001107983 */ /* 0x001ee80000300800 */
[----:B------:R-:W4:Y:S01]  /*cf070*/  LDL.LU R17, [R1+0x180] ;  /* 0x0001800001117983 */ /* 0x000f220000300800 */
[----:B------:R-:W-:-:S02]  /*cf080*/  ISETP.LT.AND P1, PT, R27, c[0x0][0x178], !P1 ;  /* 0x00005e001b007a0c */ /* 0x000fc40004f21270 */
[----:B------:R-:W-:Y:S02]  /*cf090*/  ISETP.LT.AND P6, PT, R10, c[0x0][0x178], !P5 ;  /* 0x00005e000a007a0c */ /* 0x000fe40006fc1270 */
[C---:B------:R-:W-:Y:S01]  /*cf0a0*/  IADD3 R0, R18.reuse, c[0x0][0x198], RZ ;  /* 0x0000660012007a10 */ /* 0x040fe20007ffe0ff */
[----:B------:R-:W-:Y:S01]  /*cf0b0*/  IMAD.WIDE R18, R18, 0x2, R4 ;  /* 0x0000000212127825 */ /* 0x000fe200078e0204 */
[----:B------:R-:W-:-:S03]  /*cf0c0*/  ISETP.LT.AND P5, PT, R27, c[0x0][0x178], !P5 ;  /* 0x00005e001b007a0c */ /* 0x000fc60006fa1270 */
[----:B------:R-:W-:Y:S01]  /*cf0d0*/  IMAD.WIDE R20, R0, 0x2, R6 ;  /* 0x0000000200147825 */ /* 0x000fe200078e0206 */
[C---:B------:R-:W-:Y:S02]  /*cf0e0*/  IADD3 R22, R11.reuse, 0x1e, RZ ;  /* 0x0000001e0b167810 */ /* 0x040fe40007ffe0ff */
[----:B------:R-:W-:Y:S01]  /*cf0f0*/  IADD3 R23, R11, 0x1f, RZ ;  /* 0x0000001f0b177810 */ /* 0x000fe20007ffe0ff */
[----:B------:R0:W-:Y:S01]  /*cf100*/  @P1 STG.E.U16 [R18.64], R24 ;  /* 0x0000001812001986 */ /* 0x0001e2000c101506 */
[----:B------:R-:W-:Y:S02]  /*cf110*/  ISETP.GE.AND P0, PT, R22, c[0x0][0x17c], PT ;  /* 0x00005f0016007a0c */ /* 0x000fe40003f06270 */
[----:B------:R-:W-:Y:S01]  /*cf120*/  ISETP.GE.AND P3, PT, R23, c[0x0][0x17c], PT ;  /* 0x00005f0017007a0c */ /* 0x000fe20003f66270 */
[C---:B------:R-:W-:Y:S01]  /*cf130*/  IMAD.WIDE R22, R0.reuse, 0x2, R4 ;  /* 0x0000000200167825 */ /* 0x040fe200078e0204 */
[----:B------:R-:W-:Y:S02]  /*cf140*/  IADD3 R25, R11, 0x20, RZ ;  /* 0x000000200b197810 */ /* 0x000fe40007ffe0ff */
[----:B0-----:R-:W-:-:S02]  /*cf150*/  IADD3 R18, R0, c[0x0][0x198], RZ ;  /* 0x0000660000127a10 */ /* 0x001fc40007ffe0ff */
[----:B------:R-:W-:Y:S02]  /*cf160*/  ISETP.GE.AND P2, PT, R25, c[0x0][0x17c], PT ;  /* 0x00005f0019007a0c */ /* 0x000fe40003f46270 */
[----:B------:R-:W2:Y:S04]  /*cf170*/  LDL.LU R25, [R1+0xb4] ;  /* 0x0000b40001197983 */ /* 0x000ea80000300800 */
[----:B---3--:R-:W-:Y:S01]  /*cf180*/  @P6 STG.E.U16 [R20.64], R16 ;  /* 0x0000001014006986 */ /* 0x008fe2000c101506 */
[----:B------:R-:W-:Y:S02]  /*cf190*/  ISETP.LT.AND P6, PT, R10, c[0x0][0x178], !P4 ;  /* 0x00005e000a007a0c */ /* 0x000fe400067c1270 */
[----:B------:R-:W-:Y:S01]  /*cf1a0*/  ISETP.LT.AND P4, PT, R27, c[0x0][0x178], !P4 ;  /* 0x00005e001b007a0c */ /* 0x000fe20006781270 */
[----:B----4-:R0:W-:Y:S01]  /*cf1b0*/  @P5 STG.E.U16 [R22.64], R17 ;  /* 0x0000001116005986 */ /* 0x0101e2000c101506 */
[----:B------:R-:W-:-:S02]  /*cf1c0*/  PRMT R3, R16, 0x7632, R3 ;  /* 0x0000763210037816 */ /* 0x000fc40000000003 */
        /* <DEDUP_REMOVED lines=80> */
[----:B------:R-:W-:Y:S04]  /*cf6d0*/  @P5 STG.E.U16 [R16.64], R3 ;  /* 0x0000000310005986 */ /* 0x000fe8000c101506 */
[----:B----4-:R0:W-:Y:S04]  /*cf6e0*/  @P6 STG.E.U16 [R18.64], R22 ;  /* 0x0000001612006986 */ /* 0x0101e8000c101506 */
[----:B---3--:R-:W-:Y:S01]  /*cf6f0*/  @P4 STG.E.U16 [R20.64], R25 ;  /* 0x0000001914004986 */ /* 0x008fe2000c101506 */
[----:B------:R-:W-:-:S02]  /*cf700*/  ISETP.LT.AND P4, PT, R10, c[0x0][0x178], !P0 ;  /* 0x00005e000a007a0c */ /* 0x000fc40004781270 */
[----:B0-----:R-:W-:Y:S02]  /*cf710*/  IADD3 R18, R0, c[0x0][0x198], RZ ;  /* 0x0000660000127a10 */ /* 0x001fe40007ffe0ff */
[----:B------:R-:W-:-:S03]  /*cf720*/  PRMT R0, R22, 0x7632, R0 ;  /* 0x0000763216007816 */ /* 0x000fc60000000000 */
[----:B------:R-:W-:-:S06]  /*cf730*/  IMAD.WIDE R16, R18, 0x2, R6 ;  /* 0x0000000212107825 */ /* 0x000fcc00078e0206 */
[----:B------:R0:W-:Y:S04]  /*cf740*/  @P4 STG.E.U16 [R16.64], R0 ;  /* 0x0000000010004986 */ /* 0x0001e8000c101506 */
[----:B0-----:R-:W3:Y:S01]  /*cf750*/  LDL.LU R17, [R1+0x1d4] ;  /* 0x0001d40001117983 */ /* 0x001ee20000300800 */
[C---:B------:R-:W-:Y:S02]  /*cf760*/  ISETP.LT.AND P0, PT, R27.reuse, c[0x0][0x178], !P0 ;  /* 0x00005e001b007a0c */ /* 0x040fe40004701270 */
[----:B------:R-:W-:Y:S02]  /*cf770*/  ISETP.LT.AND P6, PT, R10, c[0x0][0x178], !P3 ;  /* 0x00005e000a007a0c */ /* 0x000fe40005fc1270 */
[C---:B------:R-:W-:Y:S01]  /*cf780*/  IADD3 R3, R18.reuse, c[0x0][0x198], RZ ;  /* 0x0000660012037a10 */ /* 0x040fe20007ffe0ff */
[----:B------:R-:W-:Y:S01]  /*cf790*/  IMAD.WIDE R18, R18, 0x2, R4 ;  /* 0x0000000212127825 */ /* 0x000fe200078e0204 */
[----:B------:R-:W-:-:S02]  /*cf7a0*/  ISETP.LT.AND P3, PT, R27, c[0x0][0x178], !P3 ;  /* 0x00005e001b007a0c */ /* 0x000fc40005f61270 */
[----:B------:R-:W-:Y:S01]  /*cf7b0*/  PRMT R24, R25, 0x7632, R24 ;  /* 0x0000763219187816 */ /* 0x000fe20000000018 */
[----:B------:R-:W-:Y:S01]  /*cf7c0*/  IMAD.WIDE R20, R3, 0x2, R6 ;  /* 0x0000000203147825 */ /* 0x000fe200078e0206 */
[----:B------:R-:W-:-:S03]  /*cf7d0*/  IADD3 R23, R11, 0x29, RZ ;  /* 0x000000290b177810 */ /* 0x000fc60007ffe0ff */
[----:B------:R0:W-:Y:S01]  /*cf7e0*/  @P0 STG.E.U16 [R18.64], R24 ;  /* 0x0000001812000986 */ /* 0x0001e2000c101506 */
[----:B------:R-:W-:Y:S01]  /*cf7f0*/  ISETP.GE.AND P5, PT, R23, c[0x0][0x17c], PT ;  /* 0x00005f0017007a0c */ /* 0x000fe20003fa6270 */
[----:B------:R-:W-:Y:S01]  /*cf800*/  IMAD.WIDE R22, R3, 0x2, R4 ;  /* 0x0000000203167825 */ /* 0x000fe200078e0204 */
[----:B------:R-:W-:Y:S02]  /*cf810*/  IADD3 R25, R11, 0x2a, RZ ;  /* 0x0000002a0b197810 */ /* 0x000fe40007ffe0ff */
[----:B--2---:R-:W-:Y:S02]  /*cf820*/  PRMT R0, R9, 0x7632, R0 ;  /* 0x0000763209007816 */ /* 0x004fe40000000000 */
[----:B0-----:R-:W-:Y:S02]  /*cf830*/  IADD3 R18, R3, c[0x0][0x198], RZ ;  /* 0x0000660003127a10 */ /* 0x001fe40007ffe0ff */
[----:B------:R-:W-:Y:S02]  /*cf840*/  ISETP.GE.AND P4, PT, R25, c[0x0][0x17c], PT ;  /* 0x00005f0019007a0c */ /* 0x000fe40003f86270 */
[----:B------:R-:W2:Y:S04]  /*cf850*/  LDL.LU R25, [R1+0x1f4] ;  /* 0x0001f40001197983 */ /* 0x000ea80000300800 */
[----:B---3--:R-:W-:Y:S01]  /*cf860*/  @P6 STG.E.U16 [R20.64], R17 ;  /* 0x0000001114006986 */ /* 0x008fe2000c101506 */
[----:B------:R-:W-:-:S02]  /*cf870*/  ISETP.LT.AND P6, PT, R10, c[0x0][0x178], !P2 ;  /* 0x00005e000a007a0c */ /* 0x000fc400057c1270 */
[----:B------:R-:W-:Y:S01]  /*cf880*/  ISETP.LT.AND P2, PT, R27, c[0x0][0x178], !P2 ;  /* 0x00005e001b007a0c */ /* 0x000fe20005741270 */
[----:B------:R0:W-:Y:S02]  /*cf890*/  @P3 STG.E.U16 [R22.64], R9 ;  /* 0x0000000916003986 */ /* 0x0001e4000c101506 */
[----:B0-----:R-:W-:Y:S01]  /*cf8a0*/  PRMT R22, R17, 0x7632, R22 ;  /* 0x0000763211167816 */ /* 0x001fe20000000016 */
[C---:B------:R-:W-:Y:S01]  /*cf8b0*/  IMAD.WIDE R16, R18.reuse, 0x2, R6 ;  /* 0x0000000212107825 */ /* 0x040fe200078e0206 */
[C---:B------:R-:W-:Y:S01]  /*cf8c0*/  IADD3 R23, R18.reuse, c[0x0][0x198], RZ ;  /* 0x0000660012177a10 */ /* 0x040fe20007ffe0ff */
[----:B------:R-:W3:Y:S02]  /*cf8d0*/  LDL.LU R9, [R1+0x114] ;  /* 0x0001140001097983 */ /* 0x000ee40000300800 */
[----:B------:R-:W-:-:S03]  /*cf8e0*/  IMAD.WIDE R18, R18, 0x2, R4 ;  /* 0x0000000212127825 */ /* 0x000fc600078e0204 */
[----:B------:R0:W-:Y:S04]  /*cf8f0*/  @P6 STG.E.U16 [R16.64], R22 ;  /* 0x0000001610006986 */ /* 0x0001e8000c101506 */
[----:B------:R1:W-:Y:S04]  /*cf900*/  @P2 STG.E.U16 [R18.64], R0 ;  /* 0x0000000012002986 */ /* 0x0003e8000c101506 */
[----:B0-----:R-:W4:Y:S04]  /*cf910*/  LDL.LU R22, [R1+0xf4] ;  /* 0x0000f40001167983 */ /* 0x001f280000300800 */
[----:B-1----:R-:W2:Y:S01]  /*cf920*/  LDL.LU R19, [R1+0x1e4] ;  /* 0x0001e40001137983 */ /* 0x002ea20000300800 */
[----:B------:R-:W-:-:S02]  /*cf930*/  ISETP.LT.AND P3, PT, R10, c[0x0][0x178], !P1 ;  /* 0x00005e000a007a0c */ /* 0x000fc40004f61270 */
[----:B------:R-:W-:Y:S02]  /*cf940*/  IADD3 R20, R11, 0x2b, RZ ;  /* 0x0000002b0b147810 */ /* 0x000fe40007ffe0ff */
[----:B------:R-:W-:Y:S02]  /*cf950*/  ISETP.LT.AND P1, PT, R27, c[0x0][0x178], !P1 ;  /* 0x00005e001b007a0c */ /* 0x000fe40004f21270 */
[----:B------:R-:W-:Y:S01]  /*cf960*/  ISETP.GE.AND P0, PT, R20, c[0x0][0x17c], PT ;  /* 0x00005f0014007a0c */ /* 0x000fe20003f06270 */
[----:B------:R-:W-:Y:S01]  /*cf970*/  IMAD.WIDE R20, R23, 0x2, R6 ;  /* 0x0000000217147825 */ /* 0x000fe200078e0206 */
[----:B------:R-:W-:Y:S02]  /*cf980*/  IADD3 R0, R11, 0x2d, RZ ;  /* 0x0000002d0b007810 */ /* 0x000fe40007ffe0ff */
[----:B------:R-:W-:Y:S01]  /*cf990*/  ISETP.LT.AND P2, PT, R10, c[0x0][0x178], !P5 ;  /* 0x00005e000a007a0c */ /* 0x000fe20006f41270 */
[----:B------:R-:W-:Y:S01]  /*cf9a0*/  IMAD.WIDE R16, R23, 0x2, R4 ;  /* 0x0000000217107825 */ /* 0x000fe200078e0204 */
[----:B------:R-:W-:-:S02]  /*cf9b0*/  ISETP.LT.AND P5, PT, R27, c[0x0][0x178], !P5 ;  /* 0x00005e001b007a0c */ /* 0x000fc40006fa1270 */
[----:B------:R-:W-:-:S04]  /*cf9c0*/  IADD3 R3, R11, 0x2c, RZ ;  /* 0x0000002c0b037810 */ /* 0x000fc80007ffe0ff */
[----:B------:R-:W-:Y:S01]  /*cf9d0*/  ISETP.GE.AND P6, PT, R3, c[0x0][0x17c], PT ;  /* 0x00005f0003007a0c */ /* 0x000fe20003fc6270 */
[----:B--2---:R0:W-:Y:S01]  /*cf9e0*/  @P3 STG.E.U16 [R20.64], R19 ;  /* 0x0000001314003986 */ /* 0x0041e2000c101506 */
[----:B------:R-:W-:Y:S02]  /*cf9f0*/  ISETP.GE.AND P3, PT, R0, c[0x0][0x17c], PT ;  /* 0x00005f0000007a0c */ /* 0x000fe40003f66270 */
[----:B------:R-:W-:Y:S02]  /*cfa00*/  IADD3 R0, R23, c[0x0][0x198], RZ ;  /* 0x0000660017007a10 */ /* 0x000fe40007ffe0ff */
[----:B------:R-:W2:Y:S01]  /*cfa10*/  LDL.LU R23, [R1+0x204] ;  /* 0x0002040001177983 */ /* 0x000ea20000300800 */
[----:B------:R-:W-:-:S03]  /*cfa20*/  PRMT R3, R19, 0x7632, R3 ;  /* 0x0000763213037816 */ /* 0x000fc60000000003 */
[----:B----4-:R1:W-:Y:S01]  /*cfa30*/  @P1 STG.E.U16 [R16.64], R22 ;  /* 0x0000001610001986 */ /* 0x0103e2000c101506 */
[----:B------:R-:W-:Y:S02]  /*cfa40*/  ISETP.LT.AND P1, PT, R10, c[0x0][0x178], !P4 ;  /* 0x00005e000a007a0c */ /* 0x000fe40006721270 */
[----:B0-----:R-:W-:Y:S01]  /*cfa50*/  PRMT R20, R22, 0x7632, R20 ;  /* 0x0000763216147816 */ /* 0x001fe20000000014 */
[C---:B------:R-:W-:Y:S01]  /*cfa60*/  IMAD.WIDE R18, R0.reuse, 0x2, R6 ;  /* 0x0000000200127825 */ /* 0x040fe200078e0206 */
[----:B------:R-:W-:Y:S01]  /*cfa70*/  ISETP.LT.AND P4, PT, R27, c[0x0][0x178], !P4 ;  /* 0x00005e001b007a0c */ /* 0x000fe20006781270 */
[----:B-1----:R-:W4:Y:S02]  /*cfa80*/  LDL.LU R22, [R1+0x104] ;  /* 0x0001040001167983 */ /* 0x002f240000300800 */
[C-C-:B------:R-:W-:Y:S01]  /*cfa90*/  IMAD.WIDE R16, R0.reuse, 0x2, R4.reuse ;  /* 0x0000000200107825 */ /* 0x140fe200078e0204 */
[----:B------:R-:W-:Y:S01]  /*cfaa0*/  IADD3 R0, R0, c[0x0][0x198], RZ ;  /* 0x0000660000007a10 */ /* 0x000fe20007ffe0ff */
        /* <DEDUP_REMOVED lines=10> */
[----:B0-----:R-:W3:Y:S04]  /*cfb50*/  LDL.LU R25, [R1+0x214] ;  /* 0x0002140001197983 */ /* 0x001ee80000300800 */
        /* <DEDUP_REMOVED lines=21> */
[----:B--2---:R0:W-:Y:S02]  /*cfcb0*/  @P4 STG.E.U16 [R16.64], R23 ;  /* 0x0000001710004986 */ /* 0x0041e4000c101506 */
[----:B0-----:R-:W-:Y:S01]  /*cfcc0*/  IMAD.WIDE R16, R0, 0x2, R4 ;  /* 0x0000000200107825 */ /* 0x001fe200078e0204 */
[----:B------:R-:W-:-:S04]  /*cfcd0*/  PRMT R0, R23, 0x7632, R0 ;  /* 0x0000763217007816 */ /* 0x000fc80000000000 */
[----:B----4-:R0:W-:Y:S01]  /*cfce0*/  @P6 STG.E.U16 [R16.64], R22 ;  /* 0x0000001610006986 */ /* 0x0101e2000c101506 */
[----:B------:R-:W-:Y:S02]  /*cfcf0*/  ISETP.LT.AND P6, PT, R10, c[0x0][0x178], !P2 ;  /* 0x00005e000a007a0c */ /* 0x000fe400057c1270 */
[----:B------:R-:W-:Y:S01]  /*cfd00*/  ISETP.LT.AND P2, PT, R27, c[0x0][0x178], !P2 ;  /* 0x00005e001b007a0c */ /* 0x000fe20005741270 */
[----:B------:R1:W-:Y:S01]  /*cfd10*/  @P0 STG.E.U16 [R18.64], R0 ;  /* 0x0000000012000986 */ /* 0x0003e2000c101506 */
[----:B------:R-:W-:Y:S02]  /*cfd20*/  ISETP.GE.AND P4, PT, R3, c[0x0][0x17c], PT ;  /* 0x00005f0003007a0c */ /* 0x000fe40003f86270 */
[----:B------:R-:W-:Y:S01]  /*cfd30*/  PRMT R3, R22, 0x7632, R3 ;  /* 0x0000763216037816 */ /* 0x000fe20000000003 */
[C---:B0-----:R-:W-:Y:S01]  /*cfd40*/  IMAD.WIDE R16, R20.reuse, 0x2, R4 ;  /* 0x0000000214107825 */ /* 0x041fe200078e0204 */
[----:B-1----:R-:W-:-:S04]  /*cfd50*/  IADD3 R0, R20, c[0x0][0x198], RZ ;  /* 0x0000660014007a10 */ /* 0x002fc80007ffe0ff */
[----:B------:R-:W-:Y:S01]  /*cfd60*/  @P3 STG.E.U16 [R16.64], R3 ;  /* 0x0000000310003986 */ /* 0x000fe2000c101506 */
[----:B------:R-:W-:-:S04]  /*cfd70*/  IMAD.WIDE R18, R0, 0x2, R6 ;  /* 0x0000000200127825 */ /* 0x000fc800078e0206 */
[----:B------:R-:W-:Y:S01]  /*cfd80*/  IMAD.WIDE R20, R0, 0x2, R4 ;  /* 0x0000000200147825 */ /* 0x000fe200078e0204 */
[----:B---3--:R0:W-:Y:S04]  /*cfd90*/  @P6 STG.E.U16 [R18.64], R25 ;  /* 0x0000001912006986 */ /* 0x0081e8000c101506 */
[----:B------:R1:W-:Y:S01]  /*cfda0*/  @P2 STG.E.U16 [R20.64], R9 ;  /* 0x0000000914002986 */ /* 0x0003e2000c101506 */
[----:B------:R-:W-:Y:S02]  /*cfdb0*/  ISETP.LT.AND P2, PT, R10, c[0x0][0x178], !P1 ;  /* 0x00005e000a007a0c */ /* 0x000fe40004f41270 */
[----:B0-----:R-:W-:Y:S02]  /*cfdc0*/  IADD3 R18, R0, c[0x0][0x198], RZ ;  /* 0x0000660000127a10 */ /* 0x001fe40007ffe0ff */
[----:B------:R-:W-:-:S03]  /*cfdd0*/  PRMT R0, R25, 0x7632, R0 ;  /* 0x0000763219007816 */ /* 0x000fc60000000000 */
[----:B------:R-:W-:Y:S01]  /*cfde0*/  IMAD.WIDE R16, R18, 0x2, R6 ;  /* 0x0000000212107825 */ /* 0x000fe200078e0206 */
[----:B------:R-:W-:Y:S02]  /*cfdf0*/  PRMT R24, R9, 0x7632, R24 ;  /* 0x0000763209187816 */ /* 0x000fe40000000018 */
[----:B-1----:R-:W2:Y:S04]  /*cfe00*/  LDL.LU R9, [R1+0x154] ;  /* 0x0001540001097983 */ /* 0x002ea80000300800 */
        /* <DEDUP_REMOVED lines=14> */
[----:B------:R-:W-:Y:S01]  /*cfef0*/  IMAD.WIDE R22, R3, 0x2, R4 ;  /* 0x0000000203167825 */ /* 0x000fe200078e0204 */
[----:B------:R-:W-:Y:S02]  /*cff00*/  IADD3 R25, R11, 0x34, RZ ;  /* 0x000000340b197810 */ /* 0x000fe40007ffe0ff */
[----:B0-----:R-:W-:-:S02]  /*cff10*/  IADD3 R18, R3, c[0x0][0x198], RZ ;  /* 0x0000660003127a10 */ /* 0x001fc40007ffe0ff */
[----:B------:R-:W-:Y:S02]  /*cff20*/  ISETP.GE.AND P2, PT, R25, c[0x0][0x17c], PT ;  /* 0x00005f0019007a0c */ /* 0x000fe40003f46270 */
[----:B------:R-:W2:Y:S04]  /*cff30*/  LDL.LU R25, [R1+0x144] ;  /* 0x0001440001197983 */ /* 0x000ea80000300800 */
[----:B---3--:R-:W-:Y:S01]  /*cff40*/  @P6 STG.E.U16 [R20.64], R16 ;  /* 0x0000001014006986 */ /* 0x008fe2000c101506 */
[----:B------:R-:W-:-:S03]  /*cff50*/  ISETP.LT.AND P6, PT, R10, c[0x0][0x178], !P4 ;  /* 0x00005e000a007a0c */ /* 0x000fc600067c1270 */
[----:B----4-:R0:W-:Y:S01]  /*cff60*/  @P5 STG.E.U16 [R22.64], R17 ;  /* 0x0000001116005986 */ /* 0x0101e2000c101506 */
[----:B------:R-:W-:Y:S02]  /*cff70*/  PRMT R0, R17, 0x7632, R0 ;  /* 0x0000763211007816 */ /* 0x000fe40000000000 */
[----:B0-----:R-:W-:Y:S01]  /*cff80*/  PRMT R22, R16, 0x7632, R22 ;  /* 0x0000763210167816 */ /* 0x001fe20000000016 */
[----:B------:R-:W-:-:S06]  /*cff90*/  IMAD.WIDE R16, R18, 0x2, R6 ;  /* 0x0000000212107825 */ /* 0x000fcc00078e0206 */
[----:B------:R0:W-:Y:S04]  /*cffa0*/  @P6 STG.E.U16 [R16.64], R22 ;  /* 0x0000001610006986 */ /* 0x0001e8000c101506 */
[----:B0-----:R-:W3:Y:S01]  /*cffb0*/  LDL.LU R22, [R1+0x234] ;  /* 0x0002340001167983 */ /* 0x001ee20000300800 */
[----:B------:R-:W-:Y:S02]  /*cffc0*/  ISETP.LT.AND P4, PT, R27, c[0x0][0x178], !P4 ;  /* 0x00005e001b007a0c */ /* 0x000fe40006781270 */
[----:B------:R-:W-:Y:S02]  /*cffd0*/  ISETP.LT.AND P5, PT, R10, c[0x0][0x178], !P0 ;  /* 0x00005e000a007a0c */ /* 0x000fe400047a1270 */
[----:B------:R-:W-:Y:S02]  /*cffe0*/  IADD3 R20, R11, 0x35, RZ ;  /* 0x000000350b147810 */ /* 0x000fe40007ffe0ff */
[C---:B------:R-:W-:Y:S01]  /*cfff0*/  IADD3 R23, R18.reuse, c[0x0][0x198], RZ ;  /* 0x0000660012177a10 */ /* 0x040fe20007ffe0ff */
[----:B------:R-:W-:Y:S01]  /*d0000*/  IMAD.WIDE R18, R18, 0x2, R4 ;  /* 0x0000000212127825 */ /* 0x000fe200078e0204 */
[----:B------:R-:W-:-:S03]  /*d0010*/  ISETP.GE.AND P1, PT, R20, c[0x0][0x17c], PT ;  /* 0x00005f0014007a0c */ /* 0x000fc60003f26270 */
[C---:B------:R-:W-:Y:S02]  /*d0020*/  IMAD.WIDE R20, R23.reuse, 0x2, R6 ;  /* 0x0000000217147825 */ /* 0x040fe400078e0206 */
[----:B------:R0:W-:Y:S02]  /*d0030*/  @P4 STG.E.U16 [R18.64], R0 ;  /* 0x0000000012004986 */ /* 0x0001e4000c101506 */
[----:B------:R-:W-:Y:S01]  /*d0040*/  IMAD.WIDE R16, R23, 0x2, R4 ;  /* 0x0000000217107825 */ /* 0x000fe200078e0204 */
[----:B------:R-:W-:Y:S02]  /*d0050*/  ISETP.LT.AND P0, PT, R27, c[0x0][0x178], !P0 ;  /* 0x00005e001b007a0c */ /* 0x000fe40004701270 */
[C---:B0-----:R-:W-:Y:S02]  /*d0060*/  IADD3 R0, R11.reuse, 0x37, RZ ;  /* 0x000000370b007810 */ /* 0x041fe40007ffe0ff */
[----:B------:R-:W-:-:S04]  /*d0070*/  IADD3 R3, R11, 0x36, RZ ;  /* 0x000000360b037810 */ /* 0x000fc80007ffe0ff */
[----:B------:R-:W-:Y:S01]  /*d0080*/  ISETP.GE.AND P6, PT, R3, c[0x0][0x17c], PT ;  /* 0x00005f0003007a0c */ /* 0x000fe20003fc6270 */
[----:B---3--:R0:W-:Y:S01]  /*d0090*/  @P5 STG.E.U16 [R20.64], R22 ;  /* 0x0000001614005986 */ /* 0x0081e2000c101506 */
[----:B------:R-:W-:Y:S02]  /*d00a0*/  ISETP.GE.AND P5, PT, R0, c[0x0][0x17c], PT ;  /* 0x00005f0000007a0c */ /* 0x000fe40003fa6270 */
[----:B------:R-:W-:Y:S02]  /*d00b0*/  IADD3 R0, R23, c[0x0][0x198], RZ ;  /* 0x0000660017007a10 */ /* 0x000fe40007ffe0ff */
[----:B------:R-:W3:Y:S04]  /*d00c0*/  LDL.LU R23, [R1+0x244] ;  /* 0x0002440001177983 */ /* 0x000ee80000300800 */
[----:B--2---:R1:W-:Y:S01]  /*d00d0*/  @P0 STG.E.U16 [R16.64], R9 ;  /* 0x0000000910000986 */ /* 0x0043e2000c101506 */
[----:B0-----:R-:W-:-:S02]  /*d00e0*/  PRMT R20, R9, 0x7632, R20 ;  /* 0x0000763209147816 */ /* 0x001fc40000000014 */
[----:B------:R-:W-:Y:S01]  /*d00f0*/  PRMT R3, R22, 0x7632, R3 ;  /* 0x0000763216037816 */ /* 0x000fe20000000003 */
[----:B-1----:R-:W2:Y:S04]  /*d0100*/  LDL.LU R9, [R1+0x254] ;  /* 0x0002540001097983 */ /* 0x002ea80000300800 */
[----:B------:R-:W4:Y:S01]  /*d0110*/  LDL.LU R22, [R1+0x164] ;  /* 0x0001640001167983 */ /* 0x000f220000300800 */
[----:B------:R-:W-:Y:S02]  /*d0120*/  ISETP.LT.AND P4, PT, R10, c[0x0][0x178], !P3 ;  /* 0x00005e000a007a0c */ /* 0x000fe40005f81270 */
[----:B------:R-:W-:Y:S01]  /*d0130*/  ISETP.LT.AND P3, PT, R27, c[0x0][0x178], !P3 ;  /* 0x00005e001b007a0c */ /* 0x000fe20005f61270 */
[----:B------:R-:W-:Y:S01]  /*d0140*/  IMAD.WIDE R18, R0, 0x2, R6 ;  /* 0x0000000200127825 */ /* 0x000fe200078e0206 */
[----:B------:R-:W-:-:S02]  /*d0150*/  ISETP.LT.AND P0, PT, R10, c[0x0][0x178], !P2 ;  /* 0x00005e000a007a0c */ /* 0x000fc40005701270 */
[----:B------:R-:W-:Y:S01]  /*d0160*/  ISETP.LT.AND P2, PT, R27, c[0x0][0x178], !P2 ;  /* 0x00005e001b007a0c */ /* 0x000fe20005741270 */
[C---:B------:R-:W-:Y:S01]  /*d0170*/  IMAD.WIDE R16, R0.reuse, 0x2, R4 ;  /* 0x0000000200107825 */ /* 0x040fe200078e0204 */
[----:B------:R-:W-:-:S05]  /*d0180*/  IADD3 R0, R0, c[0x0][0x198], RZ ;  /* 0x0000660000007a10 */ /* 0x000fca0007ffe0ff */
[----:B------:R0:W-:Y:S04]  /*d0190*/  @P4 STG.E.U16 [R18.64], R3 ;  /* 0x0000000312004986 */ /* 0x0001e8000c101506 */
[----:B------:R1:W-:Y:S01]  /*d01a0*/  @P3 STG.E.U16 [R16.64], R20 ;  /* 0x0000001410003986 */ /* 0x0003e2000c101506 */
[----:B------:R-:W-:Y:S02]  /*d01b0*/  ISETP.LT.AND P3, PT, R10, c[0x0][0x178], !P1 ;  /* 0x00005e000a007a0c */ /* 0x000fe40004f61270 */
        /* <DEDUP_REMOVED lines=88> */
[C---:B------:R-:W-:Y:S02]  /*d0740*/  IADD3 R0, R11.reuse, 0x41, RZ ;  /* 0x000000410b007810 */ /* 0x040fe40007ffe0ff */
[----:B------:R-:W-:Y:S01]  /*d0750*/  IADD3 R3, R11, 0x40, RZ ;  /* 0x000000400b037810 */ /* 0x000fe20007ffe0ff */
[----:B------:R-:W-:Y:S01]  /*d0760*/  IMAD.WIDE R16, R23, 0x2, R4 ;  /* 0x0000000217107825 */ /* 0x000fe200078e0204 */
[----:B------:R-:W-:-:S02]  /*d0770*/  ISETP.GE.AND P2, PT, R0, c[0x0][0x17c], PT ;  /* 0x00005f0000007a0c */ /* 0x000fc40003f46270 */
[----:B------:R-:W-:Y:S02]  /*d0780*/  IADD3 R0, R23, c[0x0][0x198], RZ ;  /* 0x0000660017007a10 */ /* 0x000fe40007ffe0ff */
[----:B------:R-:W3:Y:S01]  /*d0790*/  LDL.LU R23, [R1+0x1a8] ;  /* 0x0001a80001177983 */ /* 0x000ee20000300800 */
[----:B------:R-:W-:-:S03]  /*d07a0*/  ISETP.GE.AND P6, PT, R3, c[0x0][0x17c], PT ;  /* 0x00005f0003007a0c */ /* 0x000fc60003fc6270 */
[----:B--2---:R0:W-:Y:S01]  /*d07b0*/  @P3 STG.E.U16 [R20.64], R19 ;  /* 0x0000001314003986 */ /* 0x0041e2000c101506 */
[C---:B------:R-:W-:Y:S02]  /*d07c0*/  ISETP.LT.AND P3, PT, R10.reuse, c[0x0][0x178], !P5 ;  /* 0x00005e000a007a0c */ /* 0x040fe40006f61270 */
[----:B------:R-:W-:Y:S01]  /*d07d0*/  ISETP.LT.AND P5, PT, R27, c[0x0][0x178], !P5 ;  /* 0x00005e001b007a0c */ /* 0x000fe20006fa1270 */
[----:B----4-:R1:W-:Y:S01]  /*d07e0*/  @P1 STG.E.U16 [R16.64], R22 ;  /* 0x0000001610001986 */ /* 0x0103e2000c101506 */
[----:B------:R-:W-:Y:S02]  /*d07f0*/  PRMT R3, R19, 0x7632, R3 ;  /* 0x0000763213037816 */ /* 0x000fe40000000003 */
[----:B------:R-:W-:Y:S02]  /*d0800*/  ISETP.LT.AND P1, PT, R10, c[0x0][0x178], !P4 ;  /* 0x00005e000a007a0c */ /* 0x000fe40006721270 */
[----:B------:R-:W-:Y:S02]  /*d0810*/  ISETP.LT.AND P4, PT, R27, c[0x0][0x178], !P4 ;  /* 0x00005e001b007a0c */ /* 0x000fe40006781270 */
[----:B0-----:R-:W-:Y:S01]  /*d0820*/  PRMT R20, R22, 0x7632, R20 ;  /* 0x0000763216147816 */ /* 0x001fe20000000014 */
[C---:B------:R-:W-:Y:S01]  /*d0830*/  IMAD.WIDE R18, R0.reuse, 0x2, R6 ;  /* 0x0000000200127825 */ /* 0x040fe200078e0206 */
[----:B-1----:R-:W2:Y:S03]  /*d0840*/  LDL.LU R22, [R1+0xb8] ;  /* 0x0000b80001167983 */ /* 0x002ea60000300800 */
[C-C-:B------:R-:W-:Y:S01]  /*d0850*/  IMAD.WIDE R16, R0.reuse, 0x2, R4.reuse ;  /* 0x0000000200107825 */ /* 0x140fe200078e0204 */
[----:B------:R-:W-:Y:S01]  /*d0860*/  IADD3 R0, R0, c[0x0][0x198], RZ ;  /* 0x0000660000007a10 */ /* 0x000fe20007ffe0ff */
[----:B------:R0:W-:Y:S04]  /*d0870*/  @P3 STG.E.U16 [R18.64], R3 ;  /* 0x0000000312003986 */ /* 0x0001e8000c101506 */
[----:B------:R1:W-:Y:S01]  /*d0880*/  @P5 STG.E.U16 [R16.64], R20 ;  /* 0x0000001410005986 */ /* 0x0003e2000c101506 */
[----:B0-----:R-:W-:Y:S01]  /*d0890*/  IADD3 R3, R11, 0x43, RZ ;  /* 0x000000430b037810 */ /* 0x001fe20007ffe0ff */
[----:B------:R-:W-:-:S04]  /*d08a0*/  IMAD.WIDE R18, R0, 0x2, R4 ;  /* 0x0000000200127825 */ /* 0x000fc800078e0204 */
[----:B-1----:R-:W-:Y:S01]  /*d08b0*/  IMAD.WIDE R16, R0, 0x2, R6 ;  /* 0x0000000200107825 */ /* 0x002fe200078e0206 */
[----:B---3--:R-:W-:-:S04]  /*d08c0*/  PRMT R20, R9, 0x7632, R20 ;  /* 0x0000763209147816 */ /* 0x008fc80000000014 */
[----:B------:R0:W-:Y:S01]  /*d08d0*/  @P1 STG.E.U16 [R16.64], R25 ;  /* 0x0000001910001986 */ /* 0x0001e2000c101506 */
[----:B------:R-:W-:Y:S02]  /*d08e0*/  ISETP.GE.AND P1, PT, R3, c[0x0][0x17c], PT ;  /* 0x00005f0003007a0c */ /* 0x000fe40003f26270 */
[----:B------:R-:W-:Y:S01]  /*d08f0*/  PRMT R3, R25, 0x7632, R3 ;  /* 0x0000763219037816 */ /* 0x000fe20000000003 */
[----:B------:R1:W-:Y:S04]  /*d0900*/  @P4 STG.E.U16 [R18.64], R9 ;  /* 0x0000000912004986 */ /* 0x0003e8000c101506 */
[----:B0-----:R-:W3:Y:S04]  /*d0910*/  LDL.LU R25, [R1+0x1b8] ;  /* 0x0001b80001197983 */ /* 0x001ee80000300800 */
        /* <DEDUP_REMOVED lines=12> */
[----:B------:R-:W-:Y:S01]  /*d09e0*/  IADD3 R21, R11, 0x42, RZ ;  /* 0x000000420b157810 */ /* 0x000fe20007ffe0ff */
[C---:B0-----:R-:W-:Y:S01]  /*d09f0*/  IMAD.WIDE R16, R0.reuse, 0x2, R6 ;  /* 0x0000000200107825 */ /* 0x041fe200078e0206 */
[----:B-1----:R-:W-:-:S04]  /*d0a00*/  IADD3 R20, R0, c[0x0][0x198], RZ ;  /* 0x0000660000147a10 */ /* 0x002fc80007ffe0ff */
[----:B------:R0:W-:Y:S01]  /*d0a10*/  @P4 STG.E.U16 [R16.64], R23 ;  /* 0x0000001710004986 */ /* 0x0001e2000c101506 */
[----:B------:R-:W-:Y:S02]  /*d0a20*/  ISETP.GE.AND P3, PT, R21, c[0x0][0x17c], PT ;  /* 0x00005f0015007a0c */ /* 0x000fe40003f66270 */
[----:B------:R-:W-:Y:S01]  /*d0a30*/  IADD3 R3, R11, 0x44, RZ ;  /* 0x000000440b037810 */ /* 0x000fe20007ffe0ff */
[----:B------:R-:W-:Y:S01]  /*d0a40*/  IMAD.WIDE R18, R20, 0x2, R6 ;  /* 0x0000000214127825 */ /* 0x000fe200078e0206 */
[----:B------:R-:W-:-:S03]  /*d0a50*/  ISETP.LT.AND P2, PT, R27, c[0x0][0x178], !P2 ;  /* 0x00005e001b007a0c */ /* 0x000fc60005741270 */
[----:B0-----:R-:W-:Y:S01]  /*d0a60*/  IMAD.WIDE R16, R0, 0x2, R4 ;  /* 0x0000000200107825 */ /* 0x001fe200078e0204 */
[----:B------:R-:W-:Y:S02]  /*d0a70*/  PRMT R0, R23, 0x7632, R0 ;  /* 0x0000763217007816 */ /* 0x000fe40000000000 */
[----:B------:R-:W-:Y:S02]  /*d0a80*/  ISETP.GE.AND P5, PT, R3, c[0x0][0x17c], PT ;  /* 0x00005f0003007a0c */ /* 0x000fe40003fa6270 */
[----:B------:R-:W-:-:S04]  /*d0a90*/  IADD3 R3, R11, 0x45, RZ ;  /* 0x000000450b037810 */ /* 0x000fc80007ffe0ff */
[----:B------:R-:W-:Y:S01]  /*d0aa0*/  ISETP.GE.AND P4, PT, R3, c[0x0][0x17c], PT ;  /* 0x00005f0003007a0c */ /* 0x000fe20003f86270 */
[----:B--2---:R0:W-:Y:S01]  /*d0ab0*/  @P6 STG.E.U16 [R16.64], R22 ;  /* 0x0000001610006986 */ /* 0x0041e2000c101506 */
[----:B------:R-:W-:Y:S02]  /*d0ac0*/  ISETP.LT.AND P6, PT, R10, c[0x0][0x178], !P3 ;  /* 0x00005e000a007a0c */ /* 0x000fe40005fc1270 */
[----:B------:R-:W-:Y:S01]  /*d0ad0*/  ISETP.LT.AND P3, PT, R27, c[0x0][0x178], !P3 ;  /* 0x00005e001b007a0c */ /* 0x000fe20005f61270 */
[----:B------:R1:W-:Y:S01]  /*d0ae0*/  @P0 STG.E.U16 [R18.64], R0 ;  /* 0x0000000012000986 */ /* 0x0003e2000c101506 */
[----:B------:R-:W-:Y:S01]  /*d0af0*/  PRMT R3, R22, 0x7632, R3 ;  /* 0x0000763216037816 */ /* 0x000fe20000000003 */
[C---:B0-----:R-:W-:Y:S01]  /*d0b00*/  IMAD.WIDE R16, R20.reuse, 0x2, R4 ;  /* 0x0000000214107825 */ /* 0x041fe200078e0204 */
[----:B-1----:R-:W-:-:S04]  /*d0b10*/  IADD3 R0, R20, c[0x0][0x198], RZ ;  /* 0x0000660014007a10 */ /* 0x002fc80007ffe0ff */
[----:B------:R-:W-:Y:S01]  /*d0b20*/  @P2 STG.E.U16 [R16.64], R3 ;  /* 0x0000000310002986 */ /* 0x000fe2000c101506 */
[----:B------:R-:W-:-:S04]  /*d0b30*/  IMAD.WIDE R18, R0, 0x2, R6 ;  /* 0x0000000200127825 */ /* 0x000fc800078e0206 */
[----:B------:R-:W-:Y:S01]  /*d0b40*/  IMAD.WIDE R20, R0, 0x2, R4 ;  /* 0x0000000200147825 */ /* 0x000fe200078e0204 */
[----:B---3--:R0:W-:Y:S04]  /*d0b50*/  @P6 STG.E.U16 [R18.64], R25 ;  /* 0x0000001912006986 */ /* 0x0081e8000c101506 */
[----:B----4-:R1:W-:Y:S01]  /*d0b60*/  @P3 STG.E.U16 [R20.64], R9 ;  /* 0x0000000914003986 */ /* 0x0103e2000c101506 */
        /* <DEDUP_REMOVED lines=11> */
[----:B------:R-:W-:Y:S02]  /*d0c20*/  ISETP.LT.AND P5, PT, R27, c[0x0][0x178], !P5 ;  /* 0x00005e001b007a0c */ /* 0x000fe40006fa1270 */
[C---:B------:R-:W-:Y:S02]  /*d0c30*/  IADD3 R3, R18.reuse, c[0x0][0x198], RZ ;  /* 0x0000660012037a10 */ /* 0x040fe40007ffe0ff */
[C---:B------:R-:W-:Y:S02]  /*d0c40*/  IADD3 R22, R11.reuse, 0x46, RZ ;  /* 0x000000460b167810 */ /* 0x040fe40007ffe0ff */
[----:B------:R-:W-:Y:S01]  /*d0c50*/  IADD3 R23, R11, 0x47, RZ ;  /* 0x000000470b177810 */ /* 0x000fe20007ffe0ff */
[----:B------:R-:W-:Y:S01]  /*d0c60*/  IMAD.WIDE R18, R18, 0x2, R4 ;  /* 0x0000000212127825 */ /* 0x000fe200078e0204 */
[----:B------:R-:W-:-:S02]  /*d0c70*/  ISETP.GE.AND P0, PT, R22, c[0x0][0x17c], PT ;  /* 0x00005f0016007a0c */ /* 0x000fc40003f06270 */
[----:B------:R-:W-:Y:S01]  /*d0c80*/  ISETP.GE.AND P2, PT, R23, c[0x0][0x17c], PT ;  /* 0x00005f0017007a0c */ /* 0x000fe20003f46270 */
[C---:B------:R-:W-:Y:S01]  /*d0c90*/  IMAD.WIDE R20, R3.reuse, 0x2, R6 ;  /* 0x0000000203147825 */ /* 0x040fe200078e0206 */
[----:B------:R0:W-:Y:S03]  /*d0ca0*/  @P1 STG.E.U16 [R18.64], R24 ;  /* 0x0000001812001986 */ /* 0x0001e6000c101506 */
[----:B------:R-:W-:Y:S01]  /*d0cb0*/  IMAD.WIDE R22, R3, 0x2, R4 ;  /* 0x0000000203167825 */ /* 0x000fe200078e0204 */
[----:B------:R-:W-:Y:S02]  /*d0cc0*/  IADD3 R25, R11, 0x48, RZ ;  /* 0x000000480b197810 */ /* 0x000fe40007ffe0ff */
[----:B0-----:R-:W-:Y:S02]  /*d0cd0*/  IADD3 R18, R3, c[0x0][0x198], RZ ;  /* 0x0000660003127a10 */ /* 0x001fe40007ffe0ff */
[----:B------:R-:W-:-:S02]  /*d0ce0*/  ISETP.GE.AND P3, PT, R25, c[0x0][0x17c], PT ;  /* 0x00005f0019007a0c */ /* 0x000fc40003f66270 */
[----:B------:R-:W2:Y:S04]  /*d0cf0*/  LDL.LU R25, [R1+0xf8] ;  /* 0x0000f80001197983 */ /* 0x000ea80000300800 */
[----:B---3--:R-:W-:Y:S04]  /*d0d00*/  @P6 STG.E.U16 [R20.64], R16 ;  /* 0x0000001014006986 */ /* 0x008fe8000c101506 */
[----:B----4-:R0:W-:Y:S01]  /*d0d10*/  @P5 STG.E.U16 [R22.64], R17 ;  /* 0x0000001116005986 */ /* 0x0101e2000c101506 */
[----:B------:R-:W-:Y:S02]  /*d0d20*/  ISETP.LT.AND P5, PT, R10, c[0x0][0x178], !P4 ;  /* 0x00005e000a007a0c */ /* 0x000fe400067a1270 */
[----:B------:R-:W-:-:S02]  /*d0d30*/  PRMT R0, R16, 0x7632, R0 ;  /* 0x0000763210007816 */ /* 0x000fc40000000000 */
[----:B0-----:R-:W-:Y:S01]  /*d0d40*/  PRMT R22, R17, 0x7632, R22 ;  /* 0x0000763211167816 */ /* 0x001fe20000000016 */
[----:B------:R-:W-:Y:S01]  /*d0d50*/  IMAD.WIDE R16, R18, 0x2, R6 ;  /* 0x0000000212107825 */ /* 0x000fe200078e0206 */
[----:B------:R-:W-:-:S07]  /*d0d60*/  IADD3 R23, R11, 0x4a, RZ ;  /* 0x0000004a0b177810 */ /* 0x000fce0007ffe0ff */
[----:B------:R-:W-:Y:S01]  /*d0d70*/  @P5 STG.E.U16 [R16.64], R0 ;  /* 0x0000000010005986 */ /* 0x000fe2000c101506 */
[----:B------:R-:W-:-:S03]  /*d0d80*/  ISETP.GE.AND P5, PT, R23, c[0x0][0x17c], PT ;  /* 0x00005f0017007a0c */ /* 0x000fc60003fa6270 */
[----:B------:R-:W3:Y:S01]  /*d0d90*/  LDL.LU R23, [R1+0x1d8] ;  /* 0x0001d80001177983 */ /* 0x000ee20000300800 */
[C---:B------:R-:W-:Y:S02]  /*d0da0*/  ISETP.LT.AND P4, PT, R27.reuse, c[0x0][0x178], !P4 ;  /* 0x00005e001b007a0c */ /* 0x040fe40006781270 */
[C---:B------:R-:W-:Y:S01]  /*d0db0*/  IADD3 R3, R18.reuse, c[0x0][0x198], RZ ;  /* 0x0000660012037a10 */ /* 0x040fe20007ffe0ff */
[----:B------:R-:W-:Y:S01]  /*d0dc0*/  IMAD.WIDE R18, R18, 0x2, R4 ;  /* 0x0000000212127825 */ /* 0x000fe200078e0204 */
[----:B------:R-:W-:Y:S02]  /*d0dd0*/  ISETP.LT.AND P6, PT, R10, c[0x0][0x178], !P0 ;  /* 0x00005e000a007a0c */ /* 0x000fe400047c1270 */
[----:B------:R-:W-:Y:S02]  /*d0de0*/  ISETP.LT.AND P0, PT, R27, c[0x0][0x178], !P0 ;  /* 0x00005e001b007a0c */ /* 0x000fe40004701270 */
[----:B------:R-:W-:-:S05]  /*d0df0*/  IADD3 R20, R11, 0x49, RZ ;  /* 0x000000490b147810 */ /* 0x000fca0007ffe0ff */
[----:B------:R0:W-:Y:S01]  /*d0e00*/  @P4 STG.E.U16 [R18.64], R22 ;  /* 0x0000001612004986 */ /* 0x0001e2000c101506 */
[----:B------:R-:W-:Y:S01]  /*d0e10*/  ISETP.GE.AND P1, PT, R20, c[0x0][0x17c], PT ;  /* 0x00005f0014007a0c */ /* 0x000fe20003f26270 */
[C---:B------:R-:W-:Y:S02]  /*d0e20*/  IMAD.WIDE R20, R3.reuse, 0x2, R6 ;  /* 0x0000000203147825 */ /* 0x040fe400078e0206 */
[----:B0-----:R-:W4:Y:S02]  /*d0e30*/  LDL.LU R22, [R1+0x1e8] ;  /* 0x0001e80001167983 */ /* 0x001f240000300800 */
[----:B------:R-:W-:Y:S01]  /*d0e40*/  IMAD.WIDE R16, R3, 0x2, R4 ;  /* 0x0000000203107825 */ /* 0x000fe200078e0204 */
[----:B------:R-:W-:Y:S02]  /*d0e50*/  IADD3 R0, R11, 0x4b, RZ ;  /* 0x0000004b0b007810 */ /* 0x000fe40007ffe0ff */
[----:B------:R-:W-:Y:S02]  /*d0e60*/  ISETP.LT.AND P4, PT, R10, c[0x0][0x178], !P2 ;  /* 0x00005e000a007a0c */ /* 0x000fe40005781270 */
[----:B------:R-:W-:Y:S01]  /*d0e70*/  ISETP.LT.AND P2, PT, R27, c[0x0][0x178], !P2 ;  /* 0x00005e001b007a0c */ /* 0x000fe20005741270 */
[----:B---3--:R0:W-:Y:S04]  /*d0e80*/  @P6 STG.E.U16 [R20.64], R23 ;  /* 0x0000001714006986 */ /* 0x0081e8000c101506 */
[----:B--2---:R1:W-:Y:S01]  /*d0e90*/  @P0 STG.E.U16 [R16.64], R9 ;  /* 0x0000000910000986 */ /* 0x0043e2000c101506 */
[----:B------:R-:W-:-:S02]  /*d0ea0*/  ISETP.GE.AND P6, PT, R0, c[0x0][0x17c], PT ;  /* 0x00005f0000007a0c */ /* 0x000fc40003fc6270 */
[----:B------:R-:W-:Y:S02]  /*d0eb0*/  IADD3 R0, R3, c[0x0][0x198], RZ ;  /* 0x0000660003007a10 */ /* 0x000fe40007ffe0ff */
[----:B0-----:R-:W-:Y:S02]  /*d0ec0*/  PRMT R20, R9, 0x7632, R20 ;  /* 0x0000763209147816 */ /* 0x001fe40000000014 */
[----:B-1----:R-:W2:Y:S01]  /*d0ed0*/  LDL.LU R9, [R1+0x1f8] ;  /* 0x0001f80001097983 */ /* 0x002ea20000300800 */
[----:B------:R-:W-:-:S03]  /*d0ee0*/  PRMT R3, R23, 0x7632, R3 ;  /* 0x0000763217037816 */ /* 0x000fc60000000003 */
[----:B------:R-:W3:Y:S01]  /*d0ef0*/  LDL.LU R23, [R1+0x118] ;  /* 0x0001180001177983 */ /* 0x000ee20000300800 */
        /* <DEDUP_REMOVED lines=9> */
[----:B0-----:R-:W-:Y:S01]  /*d0f90*/  IMAD.WIDE R16, R0, 0x2, R6 ;  /* 0x0000000200107825 */ /* 0x001fe200078e0206 */
[----:B------:R-:W-:-:S03]  /*d0fa0*/  IADD3 R3, R11, 0x4d, RZ ;  /* 0x0000004d0b037810 */ /* 0x000fc60007ffe0ff */
[C---:B-1----:R-:W-:Y:S01]  /*d0fb0*/  IMAD.WIDE R18, R0.reuse, 0x2, R4 ;  /* 0x0000000200127825 */ /* 0x042fe200078e0204 */
[----:B------:R-:W-:Y:S01]  /*d0fc0*/  IADD3 R0, R0, c[0x0][0x198], RZ ;  /* 0x0000660000007a10 */ /* 0x000fe20007ffe0ff */
[----:B----4-:R0:W-:Y:S01]  /*d0fd0*/  @P0 STG.E.U16 [R16.64], R22 ;  /* 0x0000001610000986 */ /* 0x0101e2000c101506 */
[----:B------:R-:W-:Y:S02]  /*d0fe0*/  ISETP.GE.AND P0, PT, R3, c[0x0][0x17c], PT ;  /* 0x00005f0003007a0c */ /* 0x000fe40003f06270 */
[----:B------:R-:W-:Y:S01]  /*d0ff0*/  PRMT R3, R22, 0x7632, R3 ;  /* 0x0000763216037816 */ /* 0x000fe20000000003 */
[----:B------:R1:W-:Y:S01]  /*d1000*/  @P3 STG.E.U16 [R18.64], R25 ;  /* 0x0000001912003986 */ /* 0x0003e2000c101506 */
[----:B------:R-:W-:Y:S02]  /*d1010*/  ISETP.LT.AND P3, PT, R10, c[0x0][0x178], !P5 ;  /* 0x00005e000a007a0c */ /* 0x000fe40006f61270 */
[----:B------:R-:W-:Y:S01]  /*d1020*/  PRMT R20, R25, 0x7632, R20 ;  /* 0x0000763219147816 */ /* 0x000fe20000000014 */
[----:B0-----:R-:W-:-:S04]  /*d1030*/  IMAD.WIDE R16, R0, 0x2, R6 ;  /* 0x0000000200107825 */ /* 0x001fc800078e0206 */
[C---:B-1----:R-:W-:Y:S01]  /*d1040*/  IMAD.WIDE R18, R0.reuse, 0x2, R4 ;  /* 0x0000000200127825 */ /* 0x042fe200078e0204 */
[----:B------:R-:W-:Y:S01]  /*d1050*/  IADD3 R0, R0, c[0x0][0x198], RZ ;  /* 0x0000660000007a10 */ /* 0x000fe20007ffe0ff */
[----:B------:R0:W-:Y:S01]  /*d1060*/  @P2 STG.E.U16 [R16.64], R3 ;  /* 0x0000000310002986 */ /* 0x0001e2000c101506 */
[----:B------:R-:W-:-:S03]  /*d1070*/  ISETP.LT.AND P5, PT, R27, c[0x0][0x178], !P5 ;  /* 0x00005e001b007a0c */ /* 0x000fc60006fa1270 */
[----:B------:R1:W-:Y:S01]  /*d1080*/  @P1 STG.E.U16 [R18.64], R20 ;  /* 0x0000001412001986 */ /* 0x0003e2000c101506 */
[----:B------:R-:W-:Y:S02]  /*d1090*/  ISETP.LT.AND P1, PT, R10, c[0x0][0x178], !P6 ;  /* 0x00005e000a007a0c */ /* 0x000fe40007721270 */
[----:B------:R-:W-:Y:S01]  /*d10a0*/  IADD3 R22, R11, 0x50, RZ ;  /* 0x000000500b167810 */ /* 0x000fe20007ffe0ff */
[----:B------:R-:W4:Y:S01]  /*d10b0*/  LDL.LU R25, [R1+0x108] ;  /* 0x0001080001197983 */ /* 0x000f220000300800 */
[C---:B0-----:R-:W-:Y:S01]  /*d10c0*/  IMAD.WIDE R16, R0.reuse, 0x2, R6 ;  /* 0x0000000200107825 */ /* 0x041fe200078e0206 */
[----:B-1----:R-:W-:-:S05]  /*d10d0*/  IADD3 R20, R0, c[0x0][0x198], RZ ;  /* 0x0000660000147a10 */ /* 0x002fca0007ffe0ff */
[----:B------:R-:W-:Y:S01]  /*d10e0*/  IMAD.WIDE R18, R20, 0x2, R6 ;  /* 0x0000000214127825 */ /* 0x000fe200078e0206 */
[----:B--2---:R0:W-:Y:S03]  /*d10f0*/  @P3 STG.E.U16 [R16.64], R9 ;  /* 0x0000000910003986 */ /* 0x0041e6000c101506 */
[----:B0-----:R-:W-:Y:S01]  /*d1100*/  IMAD.WIDE R16, R0, 0x2, R4 ;  /* 0x0000000200107825 */ /* 0x001fe200078e0204 */
[----:B------:R-:W-:Y:S02]  /*d1110*/  PRMT R0, R9, 0x7632, R0 ;  /* 0x0000763209007816 */ /* 0x000fe40000000000 */
[----:B------:R-:W2:Y:S04]  /*d1120*/  LDL.LU R9, [R1+0x128] ;  /* 0x0001280001097983 */ /* 0x000ea80000300800 */
[----:B---3--:R-:W-:Y:S04]  /*d1130*/  @P5 STG.E.U16 [R16.64], R23 ;  /* 0x0000001710005986 */ /* 0x008fe8000c101506 */
[----:B------:R0:W-:Y:S01]  /*d1140*/  @P1 STG.E.U16 [R18.64], R0 ;  /* 0x0000000012001986 */ /* 0x0001e2000c101506 */
[----:B------:R-:W-:-:S03]  /*d1150*/  ISETP.GE.AND P1, PT, R22, c[0x0][0x17c], PT ;  /* 0x00005f0016007a0c */ /* 0x000fc60003f26270 */
[----:B------:R-:W3:Y:S01]  /*d1160*/  LDL.LU R22, [R1+0x208] ;  /* 0x0002080001167983 */ /* 0x000ee20000300800 */
[C---:B------:R-:W-:Y:S02]  /*d1170*/  IADD3 R21, R11.reuse, 0x4c, RZ ;  /* 0x0000004c0b157810 */ /* 0x040fe40007ffe0ff */
[----:B------:R-:W-:Y:S02]  /*d1180*/  IADD3 R3, R11, 0x4e, RZ ;  /* 0x0000004e0b037810 */ /* 0x000fe40007ffe0ff */
[----:B------:R-:W-:Y:S02]  /*d1190*/  ISETP.GE.AND P4, PT, R21, c[0x0][0x17c], PT ;  /* 0x00005f0015007a0c */ /* 0x000fe40003f86270 */
[----:B------:R-:W-:Y:S02]  /*d11a0*/  ISETP.LT.AND P6, PT, R27, c[0x0][0x178], !P6 ;  /* 0x00005e001b007a0c */ /* 0x000fe400077c1270 */
[----:B------:R-:W-:Y:S02]  /*d11b0*/  ISETP.LT.AND P5, PT, R10, c[0x0][0x178], !P4 ;  /* 0x00005e000a007a0c */ /* 0x000fe400067a1270 */
[----:B------:R-:W-:-:S02]  /*d11c0*/  ISETP.GE.AND P2, PT, R3, c[0x0][0x17c], PT ;  /* 0x00005f0003007a0c */ /* 0x000fc40003f46270 */
[----:B------:R-:W-:Y:S02]  /*d11d0*/  IADD3 R3, R11, 0x4f, RZ ;  /* 0x0000004f0b037810 */ /* 0x000fe40007ffe0ff */
[C---:B0-----:R-:W-:Y:S01]  /*d11e0*/  IADD3 R0, R20.reuse, c[0x0][0x198], RZ ;  /* 0x0000660014007a10 */ /* 0x041fe20007ffe0ff */
[----:B------:R-:W-:Y:S01]  /*d11f0*/  IMAD.WIDE R16, R20, 0x2, R4 ;  /* 0x0000000214107825 */ /* 0x000fe200078e0204 */
[----:B------:R-:W-:Y:S02]  /*d1200*/  ISETP.GE.AND P3, PT, R3, c[0x0][0x17c], PT ;  /* 0x00005f0003007a0c */ /* 0x000fe40003f66270 */
[----:B------:R-:W-:Y:S01]  /*d1210*/  PRMT R3, R23, 0x7632, R3 ;  /* 0x0000763217037816 */ /* 0x000fe20000000003 */
[----:B------:R-:W-:Y:S01]  /*d1220*/  IMAD.WIDE R18, R0, 0x2, R6 ;  /* 0x0000000200127825 */ /* 0x000fe200078e0206 */
[----:B------:R-:W-:-:S03]  /*d1230*/  ISETP.LT.AND P4, PT, R27, c[0x0][0x178], !P4 ;  /* 0x00005e001b007a0c */ /* 0x000fc60006781270 */
[----:B------:R-:W-:Y:S01]  /*d1240*/  @P6 STG.E.U16 [R16.64], R3 ;  /* 0x0000000310006986 */ /* 0x000fe2000c101506 */
[----:B------:R-:W-:Y:S01]  /*d1250*/  IMAD.WIDE R20, R0, 0x2, R4 ;  /* 0x0000000200147825 */ /* 0x000fe200078e0204 */
[----:B----4-:R-:W-:Y:S02]  /*d1260*/  PRMT R24, R25, 0x7632, R24 ;  /* 0x0000763219187816 */ /* 0x010fe40000000018 */
[----:B---3--:R0:W-:Y:S01]  /*d1270*/  @P5 STG.E.U16 [R18.64], R22 ;  /* 0x0000001612005986 */ /* 0x0081e2000c101506 */
[----:B------:R-:W-:Y:S02]  /*d1280*/  ISETP.LT.AND P5, PT, R10, c[0x0][0x178], !P0 ;  /* 0x00005e000a007a0c */ /* 0x000fe400047a1270 */
[----:B0-----:R-:W-:Y:S02]  /*d1290*/  IADD3 R18, R0, c[0x0][0x198], RZ ;  /* 0x0000660000127a10 */ /* 0x001fe40007ffe0ff */
[----:B------:R-:W-:-:S03]  /*d12a0*/  PRMT R0, R22, 0x7632, R0 ;  /* 0x0000763216007816 */ /* 0x000fc60000000000 */
[----:B------:R-:W-:Y:S01]  /*d12b0*/  IMAD.WIDE R16, R18, 0x2, R6 ;  /* 0x0000000212107825 */ /* 0x000fe200078e0206 */
[----:B------:R-:W-:Y:S01]  /*d12c0*/  @P4 STG.E.U16 [R20.64], R25 ;  /* 0x0000001914004986 */ /* 0x000fe2000c101506 */
[----:B------:R-:W-:-:S04]  /*d12d0*/  ISETP.LT.AND P0, PT, R27, c[0x0][0x178], !P0 ;  /* 0x00005e001b007a0c */ /* 0x000fc80004701270 */
[----:B------:R0:W-:Y:S01]  /*d12e0*/  @P5 STG.E.U16 [R16.64], R0 ;  /* 0x0000000010005986 */ /* 0x0001e2000c101506 */
[C---:B------:R-:W-:Y:S01]  /*d12f0*/  IADD3 R3, R18.reuse, c[0x0][0x198], RZ ;  /* 0x0000660012037a10 */ /* 0x040fe20007ffe0ff */
[----:B------:R-:W-:Y:S02]  /*d1300*/  IMAD.WIDE R18, R18, 0x2, R4 ;  /* 0x0000000212127825 */ /* 0x000fe400078e0204 */
[----:B0-----:R-:W3:Y:S01]  /*d1310*/  LDL.LU R17, [R1+0x218] ;  /* 0x0002180001117983 */ /* 0x001ee20000300800 */
[----:B------:R-:W-:-:S04]  /*d1320*/  IADD3 R25, R11, 0x52, RZ ;  /* 0x000000520b197810 */ /* 0x000fc80007ffe0ff */
[----:B------:R0:W-:Y:S01]  /*d1330*/  @P0 STG.E.U16 [R18.64], R24 ;  /* 0x0000001812000986 */ /* 0x0001e2000c101506 */
[----:B------:R-:W-:-:S03]  /*d1340*/  ISETP.GE.AND P5, PT, R25, c[0x0][0x17c], PT ;  /* 0x00005f0019007a0c */ /* 0x000fc60003fa6270 */
[----:B------:R-:W4:Y:S04]  /*d1350*/  LDL.LU R25, [R1+0x138] ;  /* 0x0001380001197983 */ /* 0x000f280000300800 */
[----:B0-----:R-:W4:Y:S01]  /*d1360*/  LDL.LU R24, [R1+0x228] ;  /* 0x0002280001187983 */ /* 0x001f220000300800 */
[C---:B------:R-:W-:Y:S02]  /*d1370*/  ISETP.LT.AND P4, PT, R10.reuse, c[0x0][0x178], !P2 ;  /* 0x00005e000a007a0c */ /* 0x040fe40005781270 */
[----:B------:R-:W-:Y:S02]  /*d1380*/  ISETP.LT.AND P2, PT, R27, c[0x0][0x178], !P2 ;  /* 0x00005e001b007a0c */ /* 0x000fe40005741270 */
[----:B------:R-:W-:Y:S01]  /*d1390*/  ISETP.LT.AND P0, PT, R10, c[0x0][0x178], !P3 ;  /* 0x00005e000a007a0c */ /* 0x000fe20005f01270 */
[----:B------:R-:W-:Y:S01]  /*d13a0*/  IMAD.WIDE R20, R3, 0x2, R6 ;  /* 0x0000000203147825 */ /* 0x000fe200078e0206 */
[----:B------:R-:W-:-:S02]  /*d13b0*/  ISETP.LT.AND P3, PT, R27, c[0x0][0x178], !P3 ;  /* 0x00005e001b007a0c */ /* 0x000fc40005f61270 */
[----:B------:R-:W-:Y:S02]  /*d13c0*/  IADD3 R23, R11, 0x51, RZ ;  /* 0x000000510b177810 */ /* 0x000fe40007ffe0ff */
[----:B------:R-:W-:Y:S02]  /*d13d0*/  IADD3 R16, R3, c[0x0][0x198], RZ ;  /* 0x0000660003107a10 */ /* 0x000fe40007ffe0ff */
[----:B------:R-:W-:Y:S01]  /*d13e0*/  ISETP.GE.AND P6, PT, R23, c[0x0][0x17c], PT ;  /* 0x00005f0017007a0c */ /* 0x000fe20003fc6270 */
[----:B------:R-:W-:Y:S01]  /*d13f0*/  IMAD.WIDE R22, R3, 0x2, R4 ;  /* 0x0000000203167825 */ /* 0x000fe200078e0204 */
[C---:B------:R-:W-:Y:S02]  /*d1400*/  IADD3 R0, R16.reuse, c[0x0][0x198], RZ ;  /* 0x0000660010007a10 */ /* 0x040fe40007ffe0ff */
[----:B--2---:R-:W-:Y:S01]  /*d1410*/  PRMT R3, R9, 0x7632, R3 ;  /* 0x0000763209037816 */ /* 0x004fe20000000003 */
[----:B------:R-:W-:Y:S01]  /*d1420*/  IMAD.WIDE R18, R16, 0x2, R6 ;  /* 0x0000000210127825 */ /* 0x000fe200078e0206 */
[----:B---3--:R0:W-:Y:S01]  /*d1430*/  @P4 STG.E.U16 [R20.64], R17 ;  /* 0x0000001114004986 */ /* 0x0081e2000c101506 */
[----:B------:R-:W-:-:S02]  /*d1440*/  ISETP.LT.AND P4, PT, R10, c[0x0][0x178], !P1 ;  /* 0x00005e000a007a0c */ /* 0x000fc40004f81270 */
[----:B------:R-:W-:Y:S01]  /*d1450*/  ISETP.LT.AND P1, PT, R27, c[0x0][0x178], !P1 ;  /* 0x00005e001b007a0c */ /* 0x000fe20004f21270 */
[----:B------:R1:W-:Y:S01]  /*d1460*/  @P2 STG.E.U16 [R22.64], R9 ;  /* 0x0000000916002986 */ /* 0x0003e2000c101506 */
[----:B0-----:R-:W-:Y:S01]  /*d1470*/  PRMT R20, R17, 0x7632, R20 ;  /* 0x0000763211147816 */ /* 0x001fe20000000014 */
[----:B------:R-:W-:Y:S01]  /*d1480*/  IMAD.WIDE R16, R16, 0x2, R4 ;  /* 0x0000000210107825 */ /* 0x000fe200078e0204 */
[----:B------:R-:W-:Y:S01]  /*d1490*/  IADD3 R21, R11, 0x53, RZ ;  /* 0x000000530b157810 */ /* 0x000fe20007ffe0ff */
[----:B-1----:R-:W2:Y:S04]  /*d14a0*/  LDL.LU R9, [R1+0x238] ;  /* 0x0002380001097983 */ /* 0x002ea80000300800 */
[----:B------:R0:W-:Y:S04]  /*d14b0*/  @P0 STG.E.U16 [R18.64], R20 ;  /* 0x0000001412000986 */ /* 0x0001e8000c101506 */
[----:B------:R1:W-:Y:S01]  /*d14c0*/  @P3 STG.E.U16 [R16.64], R3 ;  /* 0x0000000310003986 */ /* 0x0003e2000c101506 */
[----:B------:R-:W-:Y:S01]  /*d14d0*/  ISETP.LT.AND P3, PT, R10, c[0x0][0x178], !P6 ;  /* 0x00005e000a007a0c */ /* 0x000fe20007761270 */
[----:B0-----:R-:W-:-:S04]  /*d14e0*/  IMAD.WIDE R18, R0, 0x2, R6 ;  /* 0x0000000200127825 */ /* 0x001fc800078e0206 */
[C---:B-1----:R-:W-:Y:S01]  /*d14f0*/  IMAD.WIDE R16, R0.reuse, 0x2, R4 ;  /* 0x0000000200107825 */ /* 0x042fe200078e0204 */
[----:B------:R-:W-:Y:S01]  /*d1500*/  IADD3 R0, R0, c[0x0][0x198], RZ ;  /* 0x0000660000007a10 */ /* 0x000fe20007ffe0ff */
[----:B----4-:R0:W-:Y:S01]  /*d1510*/  @P4 STG.E.U16 [R18.64], R24 ;  /* 0x0000001812004986 */ /* 0x0101e2000c101506 */
[----:B------:R-:W-:Y:S02]  /*d1520*/  ISETP.GE.AND P2, PT, R21, c[0x0][0x17c], PT ;  /* 0x00005f0015007a0c */ /* 0x000fe40003f46270 */
[----:B------:R-:W-:Y:S01]  /*d1530*/  IADD3 R3, R11, 0x55, RZ ;  /* 0x000000550b037810 */ /* 0x000fe20007ffe0ff */
[----:B------:R1:W-:Y:S01]  /*d1540*/  @P1 STG.E.U16 [R16.64], R25 ;  /* 0x0000001910001986 */ /* 0x0003e2000c101506 */
[----:B------:R-:W-:Y:S02]  /*d1550*/  PRMT R21, R24, 0x7632, R21 ;  /* 0x0000763218157816 */ /* 0x000fe40000000015 */
[----:B------:R-:W-:Y:S02]  /*d1560*/  ISETP.GE.AND P4, PT, R3, c[0x0][0x17c], PT ;  /* 0x00005f0003007a0c */ /* 0x000fe40003f86270 */
[----:B------:R-:W-:Y:S01]  /*d1570*/  PRMT R3, R25, 0x7632, R3 ;  /* 0x0000763219037816 */ /* 0x000fe20000000003 */
[----:B0-----:R-:W3:Y:S01]  /*d1580*/  LDL.LU R24, [R1+0x248] ;  /* 0x0002480001187983 */ /* 0x001ee20000300800 */
[----:B-1----:R-:W-:-:S03]  /*d1590*/  IMAD.WIDE R16, R0, 0x2, R6 ;  /* 0x0000000200107825 */ /* 0x002fc600078e0206 */
[----:B------:R-:W4:Y:S04]  /*d15a0*/  LDL.LU R25, [R1+0x148] ;  /* 0x0001480001197983 */ /* 0x000f280000300800 */
[----:B------:R0:W-:Y:S04]  /*d15b0*/  @P3 STG.E.U16 [R16.64], R21 ;  /* 0x0000001510003986 */ /* 0x0001e8000c101506 */
[----:B0-----:R-:W4:Y:S01]  /*d15c0*/  LDL.LU R21, [R1+0x158] ;  /* 0x0001580001157983 */ /* 0x001f220000300800 */
[----:B------:R-:W-:Y:S01]  /*d15d0*/  ISETP.LT.AND P6, PT, R27, c[0x0][0x178], !P6 ;  /* 0x00005e001b007a0c */ /* 0x000fe200077c1270 */
[----:B------:R-:W-:Y:S01]  /*d15e0*/  IMAD.WIDE R18, R0, 0x2, R4 ;  /* 0x0000000200127825 */ /* 0x000fe200078e0204 */
[----:B------:R-:W-:-:S02]  /*d15f0*/  ISETP.LT.AND P1, PT, R10, c[0x0][0x178], !P5 ;  /* 0x00005e000a007a0c */ /* 0x000fc40006f21270 */
[----:B------:R-:W-:Y:S02]  /*d1600*/  ISETP.LT.AND P5, PT, R27, c[0x0][0x178], !P5 ;  /* 0x00005e001b007a0c */ /* 0x000fe40006fa1270 */
[----:B------:R-:W-:Y:S02]  /*d1610*/  IADD3 R16, R0, c[0x0][0x198], RZ ;  /* 0x0000660000107a10 */ /* 0x000fe40007ffe0ff */
[----:B------:R-:W-:Y:S02]  /*d1620*/  IADD3 R20, R11, 0x56, RZ ;  /* 0x000000560b147810 */ /* 0x000fe40007ffe0ff */
[----:B------:R-:W-:-:S03]  /*d1630*/  IADD3 R0, R16, c[0x0][0x198], RZ ;  /* 0x0000660010007a10 */ /* 0x000fc60007ffe0ff */
[----:B------:R0:W-:Y:S01]  /*d1640*/  @P6 STG.E.U16 [R18.64], R3 ;  /* 0x0000000312006986 */ /* 0x0001e2000c101506 */
[----:B------:R-:W-:Y:S02]  /*d1650*/  ISETP.LT.AND P6, PT, R10, c[0x0][0x178], !P2 ;  /* 0x00005e000a007a0c */ /* 0x000fe400057c1270 */
[----:B------:R-:W-:Y:S02]  /*d1660*/  ISETP.LT.AND P2, PT, R27, c[0x0][0x178], !P2 ;  /* 0x00005e001b007a0c */ /* 0x000fe40005741270 */
[C---:B------:R-:W-:Y:S02]  /*d1670*/  IADD3 R22, R11.reuse, 0x54, RZ ;  /* 0x000000540b167810 */ /* 0x040fe40007ffe0ff */
[----:B------:R-:W-:Y:S01]  /*d1680*/  ISETP.GE.AND P3, PT, R20, c[0x0][0x17c], PT ;  /* 0x00005f0014007a0c */ /* 0x000fe20003f66270 */
[----:B0-----:R-:W-:Y:S01]  /*d1690*/  IMAD.WIDE R18, R16, 0x2, R6 ;  /* 0x0000000210127825 */ /* 0x001fe200078e0206 */
[----:B------:R-:W-:-:S03]  /*d16a0*/  IADD3 R3, R11, 0x57, RZ ;  /* 0x000000570b037810 */ /* 0x000fc60007ffe0ff */
[----:B------:R-:W-:Y:S01]  /*d16b0*/  IMAD.WIDE R16, R16, 0x2, R4 ;  /* 0x0000000210107825 */ /* 0x000fe200078e0204 */
[----:B------:R-:W-:Y:S01]  /*d16c0*/  ISETP.GE.AND P0, PT, R22, c[0x0][0x17c], PT ;  /* 0x00005f0016007a0c */ /* 0x000fe20003f06270 */
[----:B--2---:R0:W-:Y:S01]  /*d16d0*/  @P1 STG.E.U16 [R18.64], R9 ;  /* 0x0000000912001986 */ /* 0x0041e2000c101506 */
[----:B------:R-:W-:Y:S02]  /*d16e0*/  PRMT R20, R9, 0x7632, R20 ;  /* 0x0000763209147816 */ /* 0x000fe40000000014 */
[----:B------:R-:W-:Y:S01]  /*d16f0*/  ISETP.GE.AND P1, PT, R3, c[0x0][0x17c], PT ;  /* 0x00005f0003007a0c */ /* 0x000fe20003f26270 */
[----:B0-----:R-:W-:Y:S01]  /*d1700*/  IMAD.WIDE R18, R0, 0x2, R6 ;  /* 0x0000000200127825 */ /* 0x001fe200078e0206 */
[----:B------:R-:W2:Y:S01]  /*d1710*/  LDL.LU R9, [R1+0x2a90] ;  /* 0x002a900001097983 */ /* 0x000ea20000300800 */
[----:B---3--:R-:W-:-:S03]  /*d1720*/  PRMT R22, R24, 0x7632, R22 ;  /* 0x0000763218167816 */ /* 0x008fc60000000016 */
[----:B----4-:R0:W-:Y:S01]  /*d1730*/  @P5 STG.E.U16 [R16.64], R21 ;  /* 0x0000001510005986 */ /* 0x0101e2000c101506 */
[----:B------:R-:W-:Y:S02]  /*d1740*/  PRMT R3, R21, 0x7632, R3 ;  /* 0x0000763215037816 */ /* 0x000fe40000000003 */
[----:B------:R-:W-:Y:S01]  /*d1750*/  ISETP.LT.AND P5, PT, R10, c[0x0][0x178], !P0 ;  /* 0x00005e000a007a0c */ /* 0x000fe200047a1270 */
[----:B------:R1:W-:Y:S01]  /*d1760*/  @P6 STG.E.U16 [R18.64], R20 ;  /* 0x0000001412006986 */ /* 0x0003e2000c101506 */
[----:B------:R-:W-:Y:S01]  /*d1770*/  ISETP.LT.AND P0, PT, R27, c[0x0][0x178], !P0 ;  /* 0x00005e001b007a0c */ /* 0x000fe20004701270 */
[C---:B0-----:R-:W-:Y:S01]  /*d1780*/  IMAD.WIDE R16, R0.reuse, 0x2, R4 ;  /* 0x0000000200107825 */ /* 0x041fe200078e0204 */
[----:B-1----:R-:W-:-:S04]  /*d1790*/  IADD3 R19, R0, c[0x0][0x198], RZ ;  /* 0x0000660000137a10 */ /* 0x002fc80007ffe0ff */
[----:B------:R0:W-:Y:S01]  /*d17a0*/  @P2 STG.E.U16 [R16.64], R3 ;  /* 0x0000000310002986 */ /* 0x0001e2000c101506 */
[----:B------:R-:W-:Y:S02]  /*d17b0*/  ISETP.LT.AND P2, PT, R10, c[0x0][0x178], !P4 ;  /* 0x00005e000a007a0c */ /* 0x000fe40006741270 */
[----:B------:R-:W-:-:S04]  /*d17c0*/  IADD3 R18, R11, 0x58, RZ ;  /* 0x000000580b127810 */ /* 0x000fc80007ffe0ff */
[----:B------:R-:W-:Y:S02]  /*d17d0*/  ISETP.GE.AND P6, PT, R18, c[0x0][0x17c], PT ;  /* 0x00005f0012007a0c */ /* 0x000fe40003fc6270 */
[C---:B0-----:R-:W-:Y:S01]  /*d17e0*/  IADD3 R3, R19.reuse, c[0x0][0x198], RZ ;  /* 0x0000660013037a10 */ /* 0x041fe20007ffe0ff */
[----:B------:R-:W-:-:S04]  /*d17f0*/  IMAD.WIDE R16, R19, 0x2, R6 ;  /* 0x0000000213107825 */ /* 0x000fc800078e0206 */
[----:B------:R-:W-:Y:S01]  /*d1800*/  IMAD.WIDE R18, R19, 0x2, R4 ;  /* 0x0000000213127825 */ /* 0x000fe200078e0204 */
[----:B------:R-:W-:Y:S03]  /*d1810*/  @P5 STG.E.U16 [R16.64], R24 ;  /* 0x0000001810005986 */ /* 0x000fe6000c101506 */
[----:B------:R-:W-:Y:S01]  /*d1820*/  IMAD.WIDE R20, R3, 0x2, R6 ;  /* 0x0000000203147825 */ /* 0x000fe200078e0206 */
[----:B------:R-:W-:Y:S04]  /*d1830*/  @P0 STG.E.U16 [R18.64], R25 ;  /* 0x0000001912000986 */ /* 0x000fe8000c101506 */
[----:B------:R0:W-:Y:S04]  /*d1840*/  @P2 STG.E.U16 [R20.64], R22 ;  /* 0x0000001614002986 */ /* 0x0001e8000c101506 */
[----:B0-----:R-:W3:Y:S04]  /*d1850*/  LDL.LU R22, [R1+0x258] ;  /* 0x0002580001167983 */ /* 0x001ee80000300800 */
[----:B------:R-:W4:Y:S04]  /*d1860*/  LDL.LU R21, [R1+0x168] ;  /* 0x0001680001157983 */ /* 0x000f280000300800 */
[----:B------:R-:W2:Y:S01]  /*d1870*/  LDL.LU R24, [R1+0x268] ;  /* 0x0002680001187983 */ /* 0x000ea20000300800 */
[----:B------:R-:W-:-:S03]  /*d1880*/  PRMT R20, R25, 0x7632, R20 ;  /* 0x0000763219147816 */ /* 0x000fc60000000014 */
[----:B------:R-:W2:Y:S01]  /*d1890*/  LDL.LU R25, [R1+0x178] ;  /* 0x0001780001197983 */ /* 0x000ea20000300800 */
[----:B------:R-:W-:Y:S02]  /*d18a0*/  ISETP.LT.AND P4, PT, R27, c[0x0][0x178], !P4 ;  /* 0x00005e001b007a0c */ /* 0x000fe40006781270 */
[----:B------:R-:W-:Y:S02]  /*d18b0*/  IADD3 R0, R11, 0x59, RZ ;  /* 0x000000590b007810 */ /* 0x000fe40007ffe0ff */
[----:B------:R-:W-:Y:S01]  /*d18c0*/  ISETP.LT.AND P0, PT, R10, c[0x0][0x178], !P3 ;  /* 0x00005e000a007a0c */ /* 0x000fe20005f01270 */
[C---:B------:R-:W-:Y:S01]  /*d18d0*/  IMAD.WIDE R16, R3.reuse, 0x2, R4 ;  /* 0x0000000203107825 */ /* 0x040fe200078e0204 */
[----:B------:R-:W-:Y:S02]  /*d18e0*/  ISETP.GE.AND P5, PT, R0, c[0x0][0x17c], PT ;  /* 0x00005f0000007a0c */ /* 0x000fe40003fa6270 */
[----:B------:R-:W-:Y:S02]  /*d18f0*/  IADD3 R0, R3, c[0x0][0x198], RZ ;  /* 0x0000660003007a10 */ /* 0x000fe40007ffe0ff */
[----:B------:R-:W-:-:S02]  /*d1900*/  ISETP.LT.AND P3, PT, R27, c[0x0][0x178], !P3 ;  /* 0x00005e001b007a0c */ /* 0x000fc40005f61270 */
[----:B------:R-:W-:Y:S01]  /*d1910*/  ISETP.LT.AND P2, PT, R10, c[0x0][0x178], !P1 ;  /* 0x00005e000a007a0c */ /* 0x000fe20004f41270 */
[C---:B------:R-:W-:Y:S01]  /*d1920*/  IMAD.WIDE R18, R0.reuse, 0x2, R6 ;  /* 0x0000000200127825 */ /* 0x040fe200078e0206 */
[----:B------:R0:W-:Y:S01]  /*d1930*/  @P4 STG.E.U16 [R16.64], R20 ;  /* 0x0000001410004986 */ /* 0x0001e2000c101506 */
[----:B------:R-:W-:Y:S02]  /*d1940*/  IADD3 R3, R11, 0x5a, RZ ;  /* 0x0000005a0b037810 */ /* 0x000fe40007ffe0ff */
[----:B------:R-:W-:Y:S02]  /*d1950*/  ISETP.LT.AND P1, PT, R27, c[0x0][0x178], !P1 ;  /* 0x00005e001b007a0c */ /* 0x000fe40004f21270 */
[C---:B0-----:R-:W-:Y:S01]  /*d1960*/  IADD3 R20, R0.reuse, c[0x0][0x198], RZ ;  /* 0x0000660000147a10 */ /* 0x041fe20007ffe0ff */
[----:B------:R-:W-:Y:S01]  /*d1970*/  IMAD.WIDE R16, R0, 0x2, R4 ;  /* 0x0000000200107825 */ /* 0x000fe200078e0204 */
[----:B------:R-:W-:Y:S02]  /*d1980*/  ISETP.GE.AND P4, PT, R3, c[0x0][0x17c], PT ;  /* 0x00005f0003007a0c */ /* 0x000fe40003f86270 */
[----:B------:R-:W-:Y:S01]  /*d1990*/  IADD3 R3, R11, 0x5b, RZ ;  /* 0x0000005b0b037810 */ /* 0x000fe20007ffe0ff */
[----:B---3--:R0:W-:Y:S01]  /*d19a0*/  @P0 STG.E.U16 [R18.64], R22 ;  /* 0x0000001612000986 */ /* 0x0081e2000c101506 */
[----:B------:R-:W-:-:S03]  /*d19b0*/  PRMT R0, R22, 0x7632, R0 ;  /* 0x0000763216007816 */ /* 0x000fc60000000000 */
[----:B----4-:R1:W-:Y:S01]  /*d19c0*/  @P3 STG.E.U16 [R16.64], R21 ;  /* 0x0000001510003986 */ /* 0x0103e2000c101506 */
[----:B------:R-:W-:Y:S01]  /*d19d0*/  ISETP.LT.AND P3, PT, R10, c[0x0][0x178], !P6 ;  /* 0x00005e000a007a0c */ /* 0x000fe20007761270 */
[----:B0-----:R-:W-:Y:S01]  /*d19e0*/  IMAD.WIDE R18, R20, 0x2, R6 ;  /* 0x0000000214127825 */ /* 0x001fe200078e0206 */
[----:B------:R-:W-:-:S04]  /*d19f0*/  ISETP.GE.AND P0, PT, R3, c[0x0][0x17c], PT ;  /* 0x00005f0003007a0c */ /* 0x000fc80003f06270 */
[----:B------:R0:W-:Y:S01]  /*d1a00*/  @P2 STG.E.U16 [R18.64], R0 ;  /* 0x0000000012002986 */ /* 0x0001e2000c101506 */
[----:B------:R-:W-:Y:S01]  /*d1a10*/  PRMT R3, R21, 0x7632, R3 ;  /* 0x0000763215037816 */ /* 0x000fe20000000003 */
[C---:B-1----:R-:W-:Y:S01]  /*d1a20*/  IMAD.WIDE R16, R20.reuse, 0x2, R4 ;  /* 0x0000000214107825 */ /* 0x042fe200078e0204 */
[----:B------:R-:W-:Y:S02]  /*d1a30*/  ISETP.LT.AND P6, PT, R27, c[0x0][0x178], !P6 ;  /* 0x00005e001b007a0c */ /* 0x000fe400077c1270 */
[----:B0-----:R-:W-:Y:S02]  /*d1a40*/  IADD3 R0, R20, c[0x0][0x198], RZ ;  /* 0x0000660014007a10 */ /* 0x001fe40007ffe0ff */
[----:B------:R-:W-:Y:S01]  /*d1a50*/  @P1 STG.E.U16 [R16.64], R3 ;  /* 0x0000000310001986 */ /* 0x000fe2000c101506 */
[----:B------:R-:W-:Y:S02]  /*d1a60*/  IADD3 R21, R11, 0x5c, RZ ;  /* 0x0000005c0b157810 */ /* 0x000fe40007ffe0ff */
[----:B------:R-:W-:-:S02]  /*d1a70*/  IMAD.WIDE R18, R0, 0x2, R6 ;  /* 0x0000000200127825 */ /* 0x000fc400078e0206 */
[----:B------:R-:W-:-:S03]  /*d1a80*/  ISETP.GE.AND P2, PT, R21, c[0x0][0x17c], PT ;  /* 0x00005f0015007a0c */ /* 0x000fc60003f46270 */
[----:B--2---:R0:W-:Y:S01]  /*d1a90*/  @P3 STG.E.U16 [R18.64], R24 ;  /* 0x0000001812003986 */ /* 0x0041e2000c101506 */
[----:B------:R-:W-:Y:S01]  /*d1aa0*/  ISETP.LT.AND P3, PT, R10, c[0x0][0x178], !P5 ;  /* 0x00005e000a007a0c */ /* 0x000fe20006f61270 */
[----:B------:R-:W-:Y:S01]  /*d1ab0*/  IMAD.WIDE R20, R0, 0x2, R4 ;  /* 0x0000000200147825 */ /* 0x000fe200078e0204 */
[----:B------:R-:W-:Y:S02]  /*d1ac0*/  IADD3 R22, R11, 0x5d, RZ ;  /* 0x0000005d0b167810 */ /* 0x000fe40007ffe0ff */
[----:B------:R-:W-:Y:S02]  /*d1ad0*/  PRMT R23, R24, 0x7632, R23 ;  /* 0x0000763218177816 */ /* 0x000fe40000000017 */
[----:B------:R1:W-:Y:S01]  /*d1ae0*/  @P6 STG.E.U16 [R20.64], R25 ;  /* 0x0000001914006986 */ /* 0x0003e2000c101506 */
[----:B0-----:R-:W-:-:S03]  /*d1af0*/  IADD3 R18, R0, c[0x0][0x198], RZ ;  /* 0x0000660000127a10 */ /* 0x001fc60007ffe0ff */
[----:B------:R-:W2:Y:S01]  /*d1b00*/  LDL.LU R24, [R1+0x288] ;  /* 0x0002880001187983 */ /* 0x000ea20000300800 */
[----:B------:R-:W-:Y:S02]  /*d1b10*/  ISETP.GE.AND P1, PT, R22, c[0x0][0x17c], PT ;  /* 0x00005f0016007a0c */ /* 0x000fe40003f26270 */
[----:B------:R-:W-:Y:S01]  /*d1b20*/  IADD3 R22, R11, 0x5e, RZ ;  /* 0x0000005e0b167810 */ /* 0x000fe20007ffe0ff */
[----:B-1----:R-:W-:Y:S01]  /*d1b30*/  IMAD.WIDE R20, R18, 0x2, R6 ;  /* 0x0000000212147825 */ /* 0x002fe200078e0206 */
[----:B------:R-:W-:Y:S02]  /*d1b40*/  PRMT R3, R25, 0x7632, R3 ;  /* 0x0000763219037816 */ /* 0x000fe40000000003 */
[----:B------:R-:W3:Y:S04]  /*d1b50*/  LDL.LU R25, [R1+0x188] ;  /* 0x0001880001197983 */ /* 0x000ee80000300800 */
[----:B------:R0:W-:Y:S01]  /*d1b60*/  @P3 STG.E.U16 [R20.64], R23 ;  /* 0x0000001714003986 */ /* 0x0001e2000c101506 */
[----:B------:R-:W-:-:S03]  /*d1b70*/  ISETP.GE.AND P3, PT, R22, c[0x0][0x17c], PT ;  /* 0x00005f0016007a0c */ /* 0x000fc60003f66270 */
[----:B0-----:R-:W4:Y:S04]  /*d1b80*/  LDL.LU R23, [R1+0x198] ;  /* 0x0001980001177983 */ /* 0x001f280000300800 */
[----:B------:R-:W2:Y:S01]  /*d1b90*/  LDL.LU R22, [R1+0x278] ;  /* 0x0002780001167983 */ /* 0x000ea20000300800 */
[C---:B------:R-:W-:Y:S02]  /*d1ba0*/  ISETP.LT.AND P5, PT, R27.reuse, c[0x0][0x178], !P5 ;  /* 0x00005e001b007a0c */ /* 0x040fe40006fa1270 */
[----:B------:R-:W-:Y:S02]  /*d1bb0*/  ISETP.LT.AND P6, PT, R10, c[0x0][0x178], !P4 ;  /* 0x00005e000a007a0c */ /* 0x000fe400067c1270 */
[C---:B------:R-:W-:Y:S01]  /*d1bc0*/  IADD3 R0, R18.reuse, c[0x0][0x198], RZ ;  /* 0x0000660012007a10 */ /* 0x040fe20007ffe0ff */
[----:B------:R-:W-:Y:S01]  /*d1bd0*/  IMAD.WIDE R18, R18, 0x2, R4 ;  /* 0x0000000212127825 */ /* 0x000fe200078e0204 */
[----:B------:R-:W-:-:S03]  /*d1be0*/  ISETP.LT.AND P4, PT, R27, c[0x0][0x178], !P4 ;  /* 0x00005e001b007a0c */ /* 0x000fc60006781270 */
[----:B------:R-:W-:-:S04]  /*d1bf0*/  IMAD.WIDE R16, R0, 0x2, R6 ;  /* 0x0000000200107825 */ /* 0x000fc800078e0206 */
[----:B------:R-:W-:Y:S01]  /*d1c00*/  @P5 STG.E.U16 [R18.64], R3 ;  /* 0x0000000312005986 */ /* 0x000fe2000c101506 */
[----:B------:R-:W-:-:S03]  /*d1c10*/  IMAD.WIDE R20, R0, 0x2, R4 ;  /* 0x0000000200147825 */ /* 0x000fc600078e0204 */
[----:B--2---:R0:W-:Y:S01]  /*d1c20*/  @P6 STG.E.U16 [R16.64], R22 ;  /* 0x0000001610006986 */ /* 0x0041e2000c101506 */
[C---:B------:R-:W-:Y:S02]  /*d1c30*/  ISETP.LT.AND P6, PT, R10.reuse, c[0x0][0x178], !P0 ;  /* 0x00005e000a007a0c */ /* 0x040fe400047c1270 */
[----:B------:R-:W-:Y:S01]  /*d1c40*/  ISETP.LT.AND P0, PT, R27, c[0x0][0x178], !P0 ;  /* 0x00005e001b007a0c */ /* 0x000fe20004701270 */
[----:B----4-:R1:W-:Y:S01]  /*d1c50*/  @P4 STG.E.U16 [R20.64], R23 ;  /* 0x0000001714004986 */ /* 0x0103e2000c101506 */
[----:B------:R-:W-:Y:S02]  /*d1c60*/  ISETP.LT.AND P4, PT, R10, c[0x0][0x178], !P2 ;  /* 0x00005e000a007a0c */ /* 0x000fe40005781270 */
[----:B0-----:R-:W-:Y:S02]  /*d1c70*/  IADD3 R16, R0, c[0x0][0x198], RZ ;  /* 0x0000660000107a10 */ /* 0x001fe40007ffe0ff */
[----:B-1----:R-:W-:-:S03]  /*d1c80*/  PRMT R20, R22, 0x7632, R20 ;  /* 0x0000763216147816 */ /* 0x002fc60000000014 */
[C---:B------:R-:W-:Y:S01]  /*d1c90*/  IMAD.WIDE R18, R16.reuse, 0x2, R6 ;  /* 0x0000000210127825 */ /* 0x040fe200078e0206 */
[C---:B------:R-:W-:Y:S02]  /*d1ca0*/  IADD3 R0, R16.reuse, c[0x0][0x198], RZ ;  /* 0x0000660010007a10 */ /* 0x040fe40007ffe0ff */
[----:B------:R-:W-:Y:S01]  /*d1cb0*/  ISETP.LT.AND P2, PT, R27, c[0x0][0x178], !P2 ;  /* 0x00005e001b007a0c */ /* 0x000fe20005741270 */
[----:B------:R-:W-:Y:S01]  /*d1cc0*/  IMAD.WIDE R16, R16, 0x2, R4 ;  /* 0x0000000210107825 */ /* 0x000fe200078e0204 */
[----:B------:R-:W-:Y:S01]  /*d1cd0*/  PRMT R3, R23, 0x7632, R3 ;  /* 0x0000763217037816 */ /* 0x000fe20000000003 */
[----:B------:R0:W-:Y:S01]  /*d1ce0*/  @P6 STG.E.U16 [R18.64], R20 ;  /* 0x0000001412006986 */ /* 0x0001e2000c101506 */
[----:B------:R-:W-:-:S03]  /*d1cf0*/  ISETP.LT.AND P6, PT, R10, c[0x0][0x178], !P1 ;  /* 0x00005e000a007a0c */ /* 0x000fc60004fc1270 */
[----:B------:R1:W-:Y:S04]  /*d1d00*/  @P0 STG.E.U16 [R16.64], R3 ;  /* 0x0000000310000986 */ /* 0x0003e8000c101506 */
[----:B------:R-:W2:Y:S01]  /*d1d10*/  LDL.LU R23, [R1+0xa8] ;  /* 0x0000a80001177983 */ /* 0x000ea20000300800 */
[----:B0-----:R-:W-:-:S04]  /*d1d20*/  IMAD.WIDE R18, R0, 0x2, R6 ;  /* 0x0000000200127825 */ /* 0x001fc800078e0206 */
[----:B-1----:R-:W-:Y:S01]  /*d1d30*/  IMAD.WIDE R16, R0, 0x2, R4 ;  /* 0x0000000200107825 */ /* 0x002fe200078e0204 */
[----:B------:R0:W-:Y:S01]  /*d1d40*/  @P4 STG.E.U16 [R18.64], R24 ;  /* 0x0000001812004986 */ /* 0x0001e2000c101506 */
[----:B------:R-:W-:Y:S02]  /*d1d50*/  ISETP.LT.AND P1, PT, R27, c[0x0][0x178], !P1 ;  /* 0x00005e001b007a0c */ /* 0x000fe40004f21270 */
[----:B------:R-:W-:Y:S01]  /*d1d60*/  PRMT R3, R24, 0x7632, R3 ;  /* 0x0000763218037816 */ /* 0x000fe20000000003 */
[----:B---3--:R1:W-:Y:S01]  /*d1d70*/  @P2 STG.E.U16 [R16.64], R25 ;  /* 0x0000001910002986 */ /* 0x0083e2000c101506 */
[----:B0-----:R-:W-:-:S03]  /*d1d80*/  IADD3 R18, R0, c[0x0][0x198], RZ ;  /* 0x0000660000127a10 */ /* 0x001fc60007ffe0ff */
[----:B------:R-:W3:Y:S02]  /*d1d90*/  LDL.LU R24, [R1+0x1ac] ;  /* 0x0001ac0001187983 */ /* 0x000ee40000300800 */
[----:B-1----:R-:W-:-:S05]  /*d1da0*/  IMAD.WIDE R16, R18, 0x2, R6 ;  /* 0x0000000212107825 */ /* 0x002fca00078e0206 */
[----:B------:R0:W-:Y:S02]  /*d1db0*/  @P6 STG.E.U16 [R16.64], R3 ;  /* 0x0000000310006986 */ /* 0x0001e4000c101506 */
[----:B0-----:R-:W-:Y:S01]  /*d1dc0*/  PRMT R3, R25, 0x7632, R3 ;  /* 0x0000763219037816 */ /* 0x001fe20000000003 */
[----:B------:R-:W-:Y:S01]  /*d1dd0*/  IMAD.WIDE R16, R18, 0x2, R4 ;  /* 0x0000000212107825 */ /* 0x000fe200078e0204 */
[----:B------:R-:W4:Y:S04]  /*d1de0*/  LDL.LU R25, [R1+0xbc] ;  /* 0x0000bc0001197983 */ /* 0x000f280000300800 */
[----:B------:R0:W-:Y:S04]  /*d1df0*/  @P1 STG.E.U16 [R16.64], R3 ;  /* 0x0000000310001986 */ /* 0x0001e8000c101506 */
[----:B0-----:R-:W3:Y:S01]  /*d1e00*/  LDL.LU R17, [R1+0x298] ;  /* 0x0002980001117983 */ /* 0x001ee20000300800 */
[----:B------:R-:W-:-:S02]  /*d1e10*/  IADD3 R0, R11, 0x61, RZ ;  /* 0x000000610b007810 */ /* 0x000fc40007ffe0ff */
[----:B------:R-:W-:Y:S02]  /*d1e20*/  ISETP.LT.AND P2, PT, R10, c[0x0][0x178], !P3 ;  /* 0x00005e000a007a0c */ /* 0x000fe40005f41270 */
[----:B------:R-:W-:Y:S02]  /*d1e30*/  ISETP.GE.AND P4, PT, R0, c[0x0][0x17c], PT ;  /* 0x00005f0000007a0c */ /* 0x000fe40003f86270 */
[----:B------:R-:W-:Y:S02]  /*d1e40*/  IADD3 R0, R18, c[0x0][0x198], RZ ;  /* 0x0000660012007a10 */ /* 0x000fe40007ffe0ff */
[C---:B------:R-:W-:Y:S02]  /*d1e50*/  IADD3 R20, R11.reuse, 0x60, RZ ;  /* 0x000000600b147810 */ /* 0x040fe40007ffe0ff */
[----:B------:R-:W-:Y:S02]  /*d1e60*/  IADD3 R21, R11, 0x5f, RZ ;  /* 0x0000005f0b157810 */ /* 0x000fe40007ffe0ff */
[----:B------:R-:W-:Y:S01]  /*d1e70*/  ISETP.LT.AND P3, PT, R27, c[0x0][0x178], !P3 ;  /* 0x00005e001b007a0c */ /* 0x000fe20005f61270 */
[----:B------:R-:W-:Y:S01]  /*d1e80*/  IMAD.WIDE R18, R0, 0x2, R6 ;  /* 0x0000000200127825 */ /* 0x000fe200078e0206 */
[----:B------:R-:W-:-:S02]  /*d1e90*/  ISETP.GE.AND P0, PT, R20, c[0x0][0x17c], PT ;  /* 0x00005f0014007a0c */ /* 0x000fc40003f06270 */
[----:B------:R-:W-:Y:S02]  /*d1ea0*/  IADD3 R20, R11, 0x62, RZ ;  /* 0x000000620b147810 */ /* 0x000fe40007ffe0ff */
[----:B------:R-:W-:Y:S02]  /*d1eb0*/  ISETP.GE.AND P5, PT, R21, c[0x0][0x17c], PT ;  /* 0x00005f0015007a0c */ /* 0x000fe40003fa6270 */
[----:B------:R-:W-:Y:S01]  /*d1ec0*/  ISETP.GE.AND P6, PT, R20, c[0x0][0x17c], PT ;  /* 0x00005f0014007a0c */ /* 0x000fe20003fc6270 */
[C---:B------:R-:W-:Y:S01]  /*d1ed0*/  IMAD.WIDE R20, R0.reuse, 0x2, R4 ;  /* 0x0000000200147825 */ /* 0x040fe200078e0204 */
[----:B------:R-:W-:-:S04]  /*d1ee0*/  IADD3 R16, R0, c[0x0][0x198], RZ ;  /* 0x0000660000107a10 */ /* 0x000fc80007ffe0ff */
[----:B------:R-:W-:Y:S02]  /*d1ef0*/  IADD3 R3, R16, c[0x0][0x198], RZ ;  /* 0x0000660010037a10 */ /* 0x000fe40007ffe0ff */
[----:B------:R-:W-:-:S04]  /*d1f00*/  IADD3 R22, R11, 0x63, RZ ;  /* 0x000000630b167810 */ /* 0x000fc80007ffe0ff */
[----:B------:R-:W-:Y:S02]  /*d1f10*/  ISETP.GE.AND P1, PT, R22, c[0x0][0x17c], PT ;  /* 0x00005f0016007a0c */ /* 0x000fe40003f26270 */
[----:B--2---:R-:W-:Y:S01]  /*d1f20*/  PRMT R0, R23, 0x7632, R0 ;  /* 0x0000763217007816 */ /* 0x004fe20000000000 */
[----:B---3--:R0:W-:Y:S01]  /*d1f30*/  @P2 STG.E.U16 [R18.64], R17 ;  /* 0x0000001112002986 */ /* 0x0081e2000c101506 */
[C---:B------:R-:W-:Y:S02]  /*d1f40*/  ISETP.LT.AND P2, PT, R10.reuse, c[0x0][0x178], !P5 ;  /* 0x00005e000a007a0c */ /* 0x040fe40006f41270 */
[----:B------:R-:W-:Y:S01]  /*d1f50*/  ISETP.LT.AND P5, PT, R27, c[0x0][0x178], !P5 ;  /* 0x00005e001b007a0c */ /* 0x000fe20006fa1270 */
[----:B------:R1:W-:Y:S01]  /*d1f60*/  @P3 STG.E.U16 [R20.64], R23 ;  /* 0x0000001714003986 */ /* 0x0003e2000c101506 */
[----:B------:R-:W-:Y:S01]  /*d1f70*/  ISETP.LT.AND P3, PT, R10, c[0x0][0x178], !P0 ;  /* 0x00005e000a007a0c */ /* 0x000fe20004761270 */
[----:B0-----:R-:W-:Y:S01]  /*d1f80*/  IMAD.WIDE R18, R16, 0x2, R6 ;  /* 0x0000000210127825 */ /* 0x001fe200078e0206 */
[----:B-1----:R-:W-:-:S03]  /*d1f90*/  PRMT R20, R17, 0x7632, R20 ;  /* 0x0000763211147816 */ /* 0x002fc60000000014 */
[----:B------:R-:W-:Y:S01]  /*d1fa0*/  IMAD.WIDE R16, R16, 0x2, R4 ;  /* 0x0000000210107825 */ /* 0x000fe200078e0204 */
[----:B------:R-:W-:-:S03]  /*d1fb0*/  ISETP.LT.AND P0, PT, R27, c[0x0][0x178], !P0 ;  /* 0x00005e001b007a0c */ /* 0x000fc60004701270 */
[----:B------:R0:W-:Y:S04]  /*d1fc0*/  @P2 STG.E.U16 [R18.64], R20 ;  /* 0x0000001412002986 */ /* 0x0001e8000c101506 */
[----:B------:R1:W-:Y:S01]  /*d1fd0*/  @P5 STG.E.U16 [R16.64], R0 ;  /* 0x0000000010005986 */ /* 0x0003e2000c101506 */
[----:B0-----:R-:W-:-:S05]  /*d1fe0*/  IMAD.WIDE R18, R3, 0x2, R6 ;  /* 0x0000000203127825 */ /* 0x001fca00078e0206 */
[----:B------:R0:W-:Y:S01]  /*d1ff0*/  @P3 STG.E.U16 [R18.64], R24 ;  /* 0x0000001812003986 */ /* 0x0001e2000c101506 */
[----:B------:R-:W-:Y:S01]  /*d2000*/  ISETP.LT.AND P3, PT, R10, c[0x0][0x178], !P4 ;  /* 0x00005e000a007a0c */ /* 0x000fe20006761270 */
[----:B-1----:R-:W-:Y:S01]  /*d2010*/  IMAD.WIDE R16, R3, 0x2, R4 ;  /* 0x0000000203107825 */ /* 0x002fe200078e0204 */
[----:B------:R-:W-:Y:S02]  /*d2020*/  ISETP.LT.AND P4, PT, R27, c[0x0][0x178], !P4 ;  /* 0x00005e001b007a0c */ /* 0x000fe40006781270 */
[----:B------:R-:W-:Y:S02]  /*d2030*/  PRMT R0, R24, 0x7632, R0 ;  /* 0x0000763218007816 */ /* 0x000fe40000000000 */
[----:B----4-:R1:W-:Y:S01]  /*d2040*/  @P0 STG.E.U16 [R16.64], R25 ;  /* 0x0000001910000986 */ /* 0x0103e2000c101506 */
[----:B0-----:R-:W-:Y:S02]  /*d2050*/  IADD3 R18, R3, c[0x0][0x198], RZ ;  /* 0x0000660003127a10 */ /* 0x001fe40007ffe0ff */
[----:B------:R-:W-:-:S02]  /*d2060*/  IADD3 R23, R11, 0x66, RZ ;  /* 0x000000660b177810 */ /* 0x000fc40007ffe0ff */
[C---:B------:R-:W-:Y:S01]  /*d2070*/  IADD3 R3, R18.reuse, c[0x0][0x198], RZ ;  /* 0x0000660012037a10 */ /* 0x040fe20007ffe0ff */
[C---:B-1----:R-:W-:Y:S01]  /*d2080*/  IMAD.WIDE R16, R18.reuse, 0x2, R6 ;  /* 0x0000000212107825 */ /* 0x042fe200078e0206 */
[----:B------:R-:W-:Y:S02]  /*d2090*/  PRMT R22, R25, 0x7632, R22 ;  /* 0x0000763219167816 */ /* 0x000fe40000000016 */
[----:B------:R-:W2:Y:S01]  /*d20a0*/  LDL.LU R25, [R1+0xcc] ;  /* 0x0000cc0001197983 */ /* 0x000ea20000300800 */
[----:B------:R-:W-:-:S03]  /*d20b0*/  IMAD.WIDE R18, R18, 0x2, R4 ;  /* 0x0000000212127825 */ /* 0x000fc600078e0204 */
[----:B------:R-:W-:Y:S01]  /*d20c0*/  @P3 STG.E.U16 [R16.64], R0 ;  /* 0x0000000010003986 */ /* 0x000fe2000c101506 */
[----:B------:R-:W-:-:S03]  /*d20d0*/  ISETP.GE.AND P3, PT, R23, c[0x0][0x17c], PT ;  /* 0x00005f0017007a0c */ /* 0x000fc60003f66270 */
[----:B------:R-:W3:Y:S04]  /*d20e0*/  LDL.LU R23, [R1+0x1cc] ;  /* 0x0001cc0001177983 */ /* 0x000ee80000300800 */
[----:B------:R0:W-:Y:S04]  /*d20f0*/  @P4 STG.E.U16 [R18.64], R22 ;  /* 0x0000001612004986 */ /* 0x0001e8000c101506 */
[----:B0-----:R-:W4:Y:S04]  /*d2100*/  LDL.LU R18, [R1+0x1bc] ;  /* 0x0001bc0001127983 */ /* 0x001f280000300800 */
[----:B------:R-:W2:Y:S01]  /*d2110*/  LDL.LU R19, [R1+0xdc] ;  /* 0x0000dc0001137983 */ /* 0x000ea20000300800 */
[----:B------:R-:W-:-:S02]  /*d2120*/  ISETP.LT.AND P0, PT, R10, c[0x0][0x178], !P6 ;  /* 0x00005e000a007a0c */ /* 0x000fc40007701270 */
[C---:B------:R-:W-:Y:S02]  /*d2130*/  IADD3 R21, R11.reuse, 0x64, RZ ;  /* 0x000000640b157810 */ /* 0x040fe40007ffe0ff */
[----:B------:R-:W-:Y:S02]  /*d2140*/  IADD3 R20, R11, 0x65, RZ ;  /* 0x000000650b147810 */ /* 0x000fe40007ffe0ff */
[----:B------:R-:W-:Y:S02]  /*d2150*/  ISETP.LT.AND P6, PT, R27, c[0x0][0x178], !P6 ;  /* 0x00005e001b007a0c */ /* 0x000fe400077c1270 */
[----:B------:R-:W-:Y:S02]  /*d2160*/  ISETP.GE.AND P2, PT, R21, c[0x0][0x17c], PT ;  /* 0x00005f0015007a0c */ /* 0x000fe40003f46270 */
[----:B------:R-:W-:Y:S01]  /*d2170*/  ISETP.GE.AND P5, PT, R20, c[0x0][0x17c], PT ;  /* 0x00005f0014007a0c */ /* 0x000fe20003fa6270 */
[----:B------:R-:W-:-:S04]  /*d2180*/  IMAD.WIDE R20, R3, 0x2, R6 ;  /* 0x0000000203147825 */ /* 0x000fc800078e0206 */
[----:B------:R-:W-:Y:S01]  /*d2190*/  IMAD.WIDE R16, R3, 0x2, R4 ;  /* 0x0000000203107825 */ /* 0x000fe200078e0204 */
[----:B------:R-:W-:Y:S01]  /*d21a0*/  IADD3 R22, R11, 0x68, RZ ;  /* 0x000000680b167810 */ /* 0x000fe20007ffe0ff */
[----:B----4-:R0:W-:Y:S01]  /*d21b0*/  @P0 STG.E.U16 [R20.64], R18 ;  /* 0x0000001214000986 */ /* 0x0101e2000c101506 */
[C---:B------:R-:W-:Y:S02]  /*d21c0*/  ISETP.LT.AND P0, PT, R10.reuse, c[0x0][0x178], !P1 ;  /* 0x00005e000a007a0c */ /* 0x040fe40004f01270 */
[----:B------:R-:W-:Y:S01]  /*d21d0*/  ISETP.LT.AND P1, PT, R27, c[0x0][0x178], !P1 ;  /* 0x00005e001b007a0c */ /* 0x000fe20004f21270 */
[----:B--2---:R1:W-:Y:S01]  /*d21e0*/  @P6 STG.E.U16 [R16.64], R19 ;  /* 0x0000001310006986 */ /* 0x0043e2000c101506 */
[----:B------:R-:W-:Y:S02]  /*d21f0*/  ISETP.LT.AND P6, PT, R10, c[0x0][0x178], !P2 ;  /* 0x00005e000a007a0c */ /* 0x000fe400057c1270 */
[----:B------:R-:W-:Y:S02]  /*d2200*/  PRMT R0, R19, 0x7632, R0 ;  /* 0x0000763213007816 */ /* 0x000fe40000000000 */
[----:B0-----:R-:W-:-:S02]  /*d2210*/  IADD3 R21, R3, c[0x0][0x198], RZ ;  /* 0x0000660003157a10 */ /* 0x001fc40007ffe0ff */
[----:B------:R-:W-:Y:S02]  /*d2220*/  PRMT R20, R18, 0x7632, R20 ;  /* 0x0000763212147816 */ /* 0x000fe40000000014 */
[C---:B------:R-:W-:Y:S01]  /*d2230*/  IADD3 R3, R21.reuse, c[0x0][0x198], RZ ;  /* 0x0000660015037a10 */ /* 0x040fe20007ffe0ff */
[----:B-1----:R-:W-:Y:S01]  /*d2240*/  IMAD.WIDE R18, R21, 0x2, R6 ;  /* 0x0000000215127825 */ /* 0x002fe200078e0206 */
[----:B------:R-:W-:-:S03]  /*d2250*/  ISETP.LT.AND P2, PT, R27, c[0x0][0x178], !P2 ;  /* 0x00005e001b007a0c */ /* 0x000fc60005741270 */
[----:B------:R-:W-:Y:S01]  /*d2260*/  IMAD.WIDE R16, R21, 0x2, R4 ;  /* 0x0000000215107825 */ /* 0x000fe200078e0204 */
[----:B------:R0:W-:Y:S04]  /*d2270*/  @P0 STG.E.U16 [R18.64], R20 ;  /* 0x0000001412000986 */ /* 0x0001e8000c101506 */
[----:B------:R1:W-:Y:S01]  /*d2280*/  @P1 STG.E.U16 [R16.64], R0 ;  /* 0x0000000010001986 */ /* 0x0003e2000c101506 */
[----:B0-----:R-:W-:-:S05]  /*d2290*/  IMAD.WIDE R18, R3, 0x2, R6 ;  /* 0x0000000203127825 */ /* 0x001fca00078e0206 */
[----:B---3--:R0:W-:Y:S01]  /*d22a0*/  @P6 STG.E.U16 [R18.64], R23 ;  /* 0x0000001712006986 */ /* 0x0081e2000c101506 */
[----:B------:R-:W-:Y:S01]  /*d22b0*/  ISETP.LT.AND P6, PT, R10, c[0x0][0x178], !P5 ;  /* 0x00005e000a007a0c */ /* 0x000fe20006fc1270 */
[----:B-1----:R-:W-:Y:S01]  /*d22c0*/  IMAD.WIDE R16, R3, 0x2, R4 ;  /* 0x0000000203107825 */ /* 0x002fe200078e0204 */
[----:B------:R-:W-:Y:S02]  /*d22d0*/  ISETP.LT.AND P5, PT, R27, c[0x0][0x178], !P5 ;  /* 0x00005e001b007a0c */ /* 0x000fe40006fa1270 */
[----:B------:R-:W-:Y:S02]  /*d22e0*/  PRMT R0, R23, 0x7632, R0 ;  /* 0x0000763217007816 */ /* 0x000fe40000000000 */
[----:B------:R1:W-:Y:S01]  /*d22f0*/  @P2 STG.E.U16 [R16.64], R25 ;  /* 0x0000001910002986 */ /* 0x0003e2000c101506 */
[----:B0-----:R-:W-:Y:S02]  /*d2300*/  IADD3 R18, R3, c[0x0][0x198], RZ ;  /* 0x0000660003127a10 */ /* 0x001fe40007ffe0ff */
[----:B------:R-:W-:-:S02]  /*d2310*/  ISETP.GE.AND P0, PT, R22, c[0x0][0x17c], PT ;  /* 0x00005f0016007a0c */ /* 0x000fc40003f06270 */
[----:B------:R-:W-:Y:S02]  /*d2320*/  IADD3 R23, R11, 0x6a, RZ ;  /* 0x0000006a0b177810 */ /* 0x000fe40007ffe0ff */
        /* <DEDUP_REMOVED lines=15> */
[----:B------:R-:W-:Y:S01]  /*d2420*/  ISETP.GE.AND P1, PT, R20, c[0x0][0x17c], PT ;  /* 0x00005f0014007a0c */ /* 0x000fe20003f26270 */
[----:B------:R-:W-:Y:S01]  /*d2430*/  IMAD.WIDE R20, R3, 0x2, R6 ;  /* 0x0000000203147825 */ /* 0x000fe200078e0206 */
[----:B------:R-:W-:-:S03]  /*d2440*/  ISETP.GE.AND P4, PT, R24, c[0x0][0x17c], PT ;  /* 0x00005f0018007a0c */ /* 0x000fc60003f86270 */
        /* <DEDUP_REMOVED lines=241> */
[----:B------:R-:W-:Y:S02]  /*d3360*/  ISETP.GE.AND P0, PT, R22, c[0x0][0x17c], PT ;  /* 0x00005f0016007a0c */ /* 0x000fe40003f06270 */
[----:B------:R1:W-:Y:S01]  /*d3370*/  @P2 STG.E.U16 [R16.64], R25 ;  /* 0x0000001910002986 */ /* 0x0003e2000c101506 */
[----:B0-----:R-:W-:Y:S02]  /*d3380*/  IADD3 R18, R3, c[0x0][0x198], RZ ;  /* 0x0000660003127a10 */ /* 0x001fe40007ffe0ff */
[----:B------:R-:W-:-:S02]  /*d3390*/  PRMT R0, R23, 0x7632, R0 ;  /* 0x0000763217007816 */ /* 0x000fc40000000000 */
        /* <DEDUP_REMOVED lines=10> */
[----:B0-----:R-:W4:Y:S01]  /*d3440*/  LDL.LU R19, [R1+0x29c] ;  /* 0x00029c0001137983 */ /* 0x001f220000300800 */
[----:B------:R-:W-:Y:S02]  /*d3450*/  ISETP.LT.AND P2, PT, R10, c[0x0][0x178], !P3 ;  /* 0x00005e000a007a0c */ /* 0x000fe40005f41270 */
[----:B------:R-:W-:-:S02]  /*d3460*/  IADD3 R20, R11, 0x81, RZ ;  /* 0x000000810b147810 */ /* 0x000fc40007ffe0ff */
[----:B------:R-:W-:Y:S02]  /*d3470*/  IADD3 R24, R11, 0x7f, RZ ;  /* 0x0000007f0b187810 */ /* 0x000fe40007ffe0ff */
[----:B------:R-:W-:Y:S01]  /*d3480*/  ISETP.GE.AND P1, PT, R20, c[0x0][0x17c], PT ;  /* 0x00005f0014007a0c */ /* 0x000fe20003f26270 */
[----:B------:R-:W-:Y:S01]  /*d3490*/  IMAD.WIDE R20, R23, 0x2, R6 ;  /* 0x0000000217147825 */ /* 0x000fe200078e0206 */
[----:B------:R-:W-:Y:S02]  /*d34a0*/  ISETP.LT.AND P3, PT, R27, c[0x0][0x178], !P3 ;  /* 0x00005e001b007a0c */ /* 0x000fe40005f61270 */
[----:B------:R-:W-:Y:S01]  /*d34b0*/  ISETP.GE.AND P4, PT, R24, c[0x0][0x17c], PT ;  /* 0x00005f0018007a0c */ /* 0x000fe20003f86270 */
[C---:B------:R-:W-:Y:S01]  /*d34c0*/  IMAD.WIDE R16, R23.reuse, 0x2, R4 ;  /* 0x0000000217107825 */ /* 0x040fe200078e0204 */
[----:B------:R-:W-:Y:S02]  /*d34d0*/  IADD3 R0, R23, c[0x0][0x198], RZ ;  /* 0x0000660017007a10 */ /* 0x000fe40007ffe0ff */
[----:B------:R-:W2:Y:S04]  /*d34e0*/  LDL.LU R23, [R1+0x60] ;  /* 0x0000600001177983 */ /* 0x000ea80000300800 */
[----:B----4-:R0:W-:Y:S01]  /*d34f0*/  @P2 STG.E.U16 [R20.64], R19 ;  /* 0x0000001314002986 */ /* 0x0101e2000c101506 */
[----:B------:R-:W-:-:S02]  /*d3500*/  ISETP.LT.AND P2, PT, R10, c[0x0][0x178], !P4 ;  /* 0x00005e000a007a0c */ /* 0x000fc40006741270 */
[----:B------:R-:W-:Y:S01]  /*d3510*/  PRMT R3, R19, 0x7632, R3 ;  /* 0x0000763213037816 */ /* 0x000fe20000000003 */
[----:B---3--:R1:W-:Y:S01]  /*d3520*/  @P3 STG.E.U16 [R16.64], R22 ;  /* 0x0000001610003986 */ /* 0x0083e2000c101506 */
[----:B0-----:R-:W-:Y:S01]  /*d3530*/  IADD3 R21, R11, 0x84, RZ ;  /* 0x000000840b157810 */ /* 0x001fe20007ffe0ff */
[----:B-1----:R-:W-:Y:S01]  /*d3540*/  IMAD.WIDE R16, R0, 0x2, R6 ;  /* 0x0000000200107825 */ /* 0x002fe200078e0206 */
[----:B------:R-:W-:Y:S02]  /*d3550*/  PRMT R20, R22, 0x7632, R20 ;  /* 0x0000763216147816 */ /* 0x000fe40000000014 */
[----:B------:R-:W3:Y:S05]  /*d3560*/  LDL.LU R22, [R1+0x10] ;  /* 0x0000100001167983 */ /* 0x000eea0000300800 */
[----:B------:R0:W-:Y:S01]  /*d3570*/  @P2 STG.E.U16 [R16.64], R3 ;  /* 0x0000000310002986 */ /* 0x0001e2000c101506 */
[----:B------:R-:W-:-:S03]  /*d3580*/  ISETP.GE.AND P2, PT, R21, c[0x0][0x17c], PT ;  /* 0x00005f0015007a0c */ /* 0x000fc60003f46270 */
[----:B------:R-:W4:Y:S01]  /*d3590*/  LDL.LU R21, [R1+0x50] ;  /* 0x0000500001157983 */ /* 0x000f220000300800 */
[C---:B------:R-:W-:Y:S02]  /*d35a0*/  ISETP.LT.AND P4, PT, R27.reuse, c[0x0][0x178], !P4 ;  /* 0x00005e001b007a0c */ /* 0x040fe40006781270 */
[----:B------:R-:W-:Y:S01]  /*d35b0*/  ISETP.LT.AND P3, PT, R10, c[0x0][0x178], !P0 ;  /* 0x00005e000a007a0c */ /* 0x000fe20004761270 */
[C---:B------:R-:W-:Y:S01]  /*d35c0*/  IMAD.WIDE R18, R0.reuse, 0x2, R4 ;  /* 0x0000000200127825 */ /* 0x040fe200078e0204 */
[----:B------:R-:W-:Y:S02]  /*d35d0*/  ISETP.LT.AND P0, PT, R27, c[0x0][0x178], !P0 ;  /* 0x00005e001b007a0c */ /* 0x000fe40004701270 */
[----:B------:R-:W-:-:S05]  /*d35e0*/  IADD3 R0, R0, c[0x0][0x198], RZ ;  /* 0x0000660000007a10 */ /* 0x000fca0007ffe0ff */
[----:B0-----:R-:W-:Y:S02]  /*d35f0*/  IMAD.WIDE R16, R0, 0x2, R6 ;  /* 0x0000000200107825 */ /* 0x001fe400078e0206 */
[----:B------:R0:W-:Y:S01]  /*d3600*/  @P4 STG.E.U16 [R18.64], R20 ;  /* 0x0000001412004986 */ /* 0x0001e2000c101506 */
[----:B------:R-:W-:Y:S02]  /*d3610*/  ISETP.LT.AND P4, PT, R10, c[0x0][0x178], !P1 ;  /* 0x00005e000a007a0c */ /* 0x000fe40004f81270 */
[----:B------:R-:W-:Y:S02]  /*d3620*/  ISETP.LT.AND P1, PT, R27, c[0x0][0x178], !P1 ;  /* 0x00005e001b007a0c */ /* 0x000fe40004f21270 */
[C---:B------:R-:W-:Y:S01]  /*d3630*/  IADD3 R3, R11.reuse, 0x85, RZ ;  /* 0x000000850b037810 */ /* 0x040fe20007ffe0ff */
[C---:B0-----:R-:W-:Y:S01]  /*d3640*/  IMAD.WIDE R18, R0.reuse, 0x2, R4 ;  /* 0x0000000200127825 */ /* 0x041fe200078e0204 */
[----:B------:R-:W-:Y:S02]  /*d3650*/  IADD3 R0, R0, c[0x0][0x198], RZ ;  /* 0x0000660000007a10 */ /* 0x000fe40007ffe0ff */
[----:B------:R-:W-:-:S04]  /*d3660*/  IADD3 R24, R11, 0x83, RZ ;  /* 0x000000830b187810 */ /* 0x000fc80007ffe0ff */
[----:B------:R-:W-:Y:S01]  /*d3670*/  ISETP.GE.AND P5, PT, R24, c[0x0][0x17c], PT ;  /* 0x00005f0018007a0c */ /* 0x000fe20003fa6270 */
[----:B----4-:R0:W-:Y:S01]  /*d3680*/  @P3 STG.E.U16 [R16.64], R21 ;  /* 0x0000001510003986 */ /* 0x0101e2000c101506 */
[----:B------:R-:W-:-:S03]  /*d3690*/  PRMT R20, R21, 0x7632, R20 ;  /* 0x0000763215147816 */ /* 0x000fc60000000014 */
[----:B--2---:R1:W-:Y:S01]  /*d36a0*/  @P0 STG.E.U16 [R18.64], R25 ;  /* 0x0000001912000986 */ /* 0x0043e2000c101506 */
        /* <DEDUP_REMOVED lines=10> */
[----:B------:R-:W2:Y:S01]  /*d3750*/  LDL.LU R25, [R1+0x40] ;  /* 0x0000400001197983 */ /* 0x000ea20000300800 */
[----:B0-----:R-:W-:Y:S01]  /*d3760*/  IMAD.WIDE R16, R0, 0x2, R6 ;  /* 0x0000000200107825 */ /* 0x001fe200078e0206 */
[C---:B------:R-:W-:Y:S02]  /*d3770*/  IADD3 R20, R11.reuse, 0x86, RZ ;  /* 0x000000860b147810 */ /* 0x040fe40007ffe0ff */
[----:B-1----:R-:W-:Y:S02]  /*d3780*/  IADD3 R3, R11, 0x87, RZ ;  /* 0x000000870b037810 */ /* 0x002fe40007ffe0ff */
[----:B------:R0:W-:Y:S01]  /*d3790*/  @P0 STG.E.U16 [R16.64], R23 ;  /* 0x0000001710000986 */ /* 0x0001e2000c101506 */
[----:B------:R-:W-:Y:S02]  /*d37a0*/  ISETP.GE.AND P4, PT, R20, c[0x0][0x17c], PT ;  /* 0x00005f0014007a0c */ /* 0x000fe40003f86270 */
[----:B------:R-:W-:Y:S02]  /*d37b0*/  IADD3 R20, R0, c[0x0][0x198], RZ ;  /* 0x0000660000147a10 */ /* 0x000fe40007ffe0ff */
[----:B------:R-:W-:-:S02]  /*d37c0*/  ISETP.GE.AND P0, PT, R3, c[0x0][0x17c], PT ;  /* 0x00005f0003007a0c */ /* 0x000fc40003f06270 */
[----:B---3--:R-:W-:Y:S01]  /*d37d0*/  PRMT R3, R22, 0x7632, R3 ;  /* 0x0000763216037816 */ /* 0x008fe20000000003 */
[----:B0-----:R-:W-:Y:S01]  /*d37e0*/  IMAD.WIDE R16, R0, 0x2, R4 ;  /* 0x0000000200107825 */ /* 0x001fe200078e0204 */
[----:B------:R-:W-:-:S03]  /*d37f0*/  PRMT R0, R23, 0x7632, R0 ;  /* 0x0000763217007816 */ /* 0x000fc60000000000 */
[----:B------:R-:W-:Y:S01]  /*d3800*/  IMAD.WIDE R18, R20, 0x2, R6 ;  /* 0x0000000214127825 */ /* 0x000fe200078e0206 */
[----:B------:R0:W-:Y:S04]  /*d3810*/  @P6 STG.E.U16 [R16.64], R22 ;  /* 0x0000001610006986 */ /* 0x0001e8000c101506 */
[----:B------:R1:W-:Y:S01]  /*d3820*/  @P1 STG.E.U16 [R18.64], R0 ;  /* 0x0000000012001986 */ /* 0x0003e2000c101506 */
[----:B0-----:R-:W-:-:S04]  /*d3830*/  IADD3 R22, R11, 0x88, RZ ;  /* 0x000000880b167810 */ /* 0x001fc80007ffe0ff */
[----:B------:R-:W-:Y:S02]  /*d3840*/  ISETP.GE.AND P1, PT, R22, c[0x0][0x17c], PT ;  /* 0x00005f0016007a0c */ /* 0x000fe40003f26270 */
[----:B------:R-:W3:Y:S01]  /*d3850*/  LDL.LU R22, [R1+0x90] ;  /* 0x0000900001167983 */ /* 0x000ee20000300800 */
        /* <DEDUP_REMOVED lines=8> */
[----:B---3--:R1:W-:Y:S04]  /*d38e0*/  @P6 STG.E.U16 [R18.64], R22 ;  /* 0x0000001612006986 */ /* 0x0083e8000c101506 */
[----:B--2---:R-:W-:Y:S01]  /*d38f0*/  @P2 STG.E.U16 [R20.64], R25 ;  /* 0x0000001914002986 */ /* 0x004fe2000c101506 */
[----:B------:R-:W-:-:S02]  /*d3900*/  ISETP.LT.AND P2, PT, R10, c[0x0][0x178], !P3 ;  /* 0x00005e000a007a0c */ /* 0x000fc40005f41270 */
[----:B0-----:R-:W-:Y:S02]  /*d3910*/  PRMT R3, R22, 0x7632, R3 ;  /* 0x0000763216037816 */ /* 0x001fe40000000003 */
[----:B-1----:R-:W-:-:S05]  /*d3920*/  IADD3 R18, R0, c[0x0][0x198], RZ ;  /* 0x0000660000127a10 */ /* 0x002fca0007ffe0ff */
[----:B------:R-:W-:-:S05]  /*d3930*/  IMAD.WIDE R16, R18, 0x2, R6 ;  /* 0x0000000212107825 */ /* 0x000fca00078e0206 */
[----:B------:R0:W-:Y:S04]  /*d3940*/  @P2 STG.E.U16 [R16.64], R3 ;  /* 0x0000000310002986 */ /* 0x0001e8000c101506 */
[----:B0-----:R-:W2:Y:S04]  /*d3950*/  LDL.LU R16, [R1+0x430] ;  /* 0x0004300001107983 */ /* 0x001ea80000300800 */
[----:B------:R-:W3:Y:S01]  /*d3960*/  LDL.LU R17, [R1+0x30] ;  /* 0x0000300001117983 */ /* 0x000ee20000300800 */
[----:B------:R-:W-:Y:S02]  /*d3970*/  ISETP.LT.AND P3, PT, R27, c[0x0][0x178], !P3 ;  /* 0x00005e001b007a0c */ /* 0x000fe40005f61270 */
[----:B------:R-:W-:-:S02]  /*d3980*/  ISETP.LT.AND P6, PT, R10, c[0x0][0x178], !P4 ;  /* 0x00005e000a007a0c */ /* 0x000fc400067c1270 */
[C---:B------:R-:W-:Y:S01]  /*d3990*/  IADD3 R0, R18.reuse, c[0x0][0x198], RZ ;  /* 0x0000660012007a10 */ /* 0x040fe20007ffe0ff */
[----:B------:R-:W-:Y:S01]  /*d39a0*/  IMAD.WIDE R18, R18, 0x2, R4 ;  /* 0x0000000212127825 */ /* 0x000fe200078e0204 */
[----:B------:R-:W-:Y:S02]  /*d39b0*/  ISETP.LT.AND P4, PT, R27, c[0x0][0x178], !P4 ;  /* 0x00005e001b007a0c */ /* 0x000fe40006781270 */
[----:B------:R-:W-:Y:S01]  /*d39c0*/  PRMT R24, R25, 0x7632, R24 ;  /* 0x0000763219187816 */ /* 0x000fe20000000018 */
        /* <DEDUP_REMOVED lines=9> */
[----:B--2---:R-:W-:Y:S01]  /*d3a60*/  @P6 STG.E.U16 [R20.64], R16 ;  /* 0x0000001014006986 */ /* 0x004fe2000c101506 */
[----:B------:R-:W-:-:S02]  /*d3a70*/  ISETP.LT.AND P6, PT, R10, c[0x0][0x178], !P0 ;  /* 0x00005e000a007a0c */ /* 0x000fc400047c1270 */
[----:B------:R-:W-:Y:S01]  /*d3a80*/  ISETP.LT.AND P0, PT, R27, c[0x0][0x178], !P0 ;  /* 0x00005e001b007a0c */ /* 0x000fe20004701270 */
[----:B---3--:R0:W-:Y:S01]  /*d3a90*/  @P4 STG.E.U16 [R22.64], R17 ;  /* 0x0000001116004986 */ /* 0x0081e2000c101506 */
[----:B------:R-:W-:Y:S02]  /*d3aa0*/  PRMT R3, R16, 0x7632, R3 ;  /* 0x0000763210037816 */ /* 0x000fe40000000003 */
[----:B0-----:R-:W-:Y:S01]  /*d3ab0*/  PRMT R22, R17, 0x7632, R22 ;  /* 0x0000763211167816 */ /* 0x001fe20000000016 */
[C---:B------:R-:W-:Y:S01]  /*d3ac0*/  IMAD.WIDE R16, R18.reuse, 0x2, R6 ;  /* 0x0000000212107825 */ /* 0x040fe200078e0206 */
[----:B------:R-:W-:-:S03]  /*d3ad0*/  IADD3 R23, R18, c[0x0][0x198], RZ ;  /* 0x0000660012177a10 */ /* 0x000fc60007ffe0ff */
[----:B------:R-:W-:Y:S02]  /*d3ae0*/  IMAD.WIDE R18, R18, 0x2, R4 ;  /* 0x0000000212127825 */ /* 0x000fe400078e0204 */
[----:B------:R-:W-:Y:S04]  /*d3af0*/  @P6 STG.E.U16 [R16.64], R3 ;  /* 0x0000000310006986 */ /* 0x000fe8000c101506 */
[----:B------:R0:W-:Y:S04]  /*d3b00*/  @P0 STG.E.U16 [R18.64], R22 ;  /* 0x0000001612000986 */ /* 0x0001e8000c101506 */
[----:B0-----:R-:W2:Y:S04]  /*d3b10*/  LDL.LU R18, [R1+0x440] ;  /* 0x0004400001127983 */ /* 0x001ea80000300800 */
[----:B------:R-:W3:Y:S01]  /*d3b20*/  LDL.LU R19, [R1+0x80] ;  /* 0x0000800001137983 */ /* 0x000ee20000300800 */
[----:B------:R-:W-:-:S02]  /*d3b30*/  ISETP.LT.AND P4, PT, R10, c[0x0][0x178], !P1 ;  /* 0x00005e000a007a0c */ /* 0x000fc40004f81270 */
[C---:B------:R-:W-:Y:S02]  /*d3b40*/  IADD3 R20, R11.reuse, 0x8b, RZ ;  /* 0x0000008b0b147810 */ /* 0x040fe40007ffe0ff */
[----:B------:R-:W-:Y:S02]  /*d3b50*/  IADD3 R0, R11, 0x8c, RZ ;  /* 0x0000008c0b007810 */ /* 0x000fe40007ffe0ff */
[----:B------:R-:W-:Y:S02]  /*d3b60*/  ISETP.LT.AND P1, PT, R27, c[0x0][0x178], !P1 ;  /* 0x00005e001b007a0c */ /* 0x000fe40004f21270 */
[----:B------:R-:W-:Y:S01]  /*d3b70*/  ISETP.GE.AND P3, PT, R20, c[0x0][0x17c], PT ;  /* 0x00005f0014007a0c */ /* 0x000fe20003f66270 */
[----:B------:R-:W-:Y:S01]  /*d3b80*/  IMAD.WIDE R20, R23, 0x2, R6 ;  /* 0x0000000217147825 */ /* 0x000fe200078e0206 */
[----:B------:R-:W-:Y:S02]  /*d3b90*/  ISETP.GE.AND P6, PT, R0, c[0x0][0x17c], PT ;  /* 0x00005f0000007a0c */ /* 0x000fe40003fc6270 */
[----:B------:R-:W-:-:S02]  /*d3ba0*/  IADD3 R0, R11, 0x8d, RZ ;  /* 0x0000008d0b007810 */ /* 0x000fc40007ffe0ff */
[----:B------:R-:W-:Y:S01]  /*d3bb0*/  ISETP.LT.AND P0, PT, R10, c[0x0][0x178], !P5 ;  /* 0x00005e000a007a0c */ /* 0x000fe20006f01270 */
[C---:B------:R-:W-:Y:S01]  /*d3bc0*/  IMAD.WIDE R16, R23.reuse, 0x2, R4 ;  /* 0x0000000217107825 */ /* 0x040fe200078e0204 */
[----:B--2---:R0:W-:Y:S01]  /*d3bd0*/  @P4 STG.E.U16 [R20.64], R18 ;  /* 0x0000001214004986 */ /* 0x0041e2000c101506 */
[----:B------:R-:W-:Y:S02]  /*d3be0*/  ISETP.GE.AND P4, PT, R0, c[0x0][0x17c], PT ;  /* 0x00005f0000007a0c */ /* 0x000fe40003f86270 */
[----:B------:R-:W-:Y:S01]  /*d3bf0*/  IADD3 R0, R23, c[0x0][0x198], RZ ;  /* 0x0000660017007a10 */ /* 0x000fe20007ffe0ff */
[----:B---3--:R1:W-:Y:S01]  /*d3c00*/  @P1 STG.E.U16 [R16.64], R19 ;  /* 0x0000001310001986 */ /* 0x0083e2000c101506 */
[----:B------:R-:W-:-:S03]  /*d3c10*/  PRMT R3, R18, 0x7632, R3 ;  /* 0x0000763212037816 */ /* 0x000fc60000000003 */
[----:B------:R-:W2:Y:S01]  /*d3c20*/  LDL.LU R23, [R1+0x460] ;  /* 0x0004600001177983 */ /* 0x000ea20000300800 */
[----:B0-----:R-:W-:-:S03]  /*d3c30*/  PRMT R20, R19, 0x7632, R20 ;  /* 0x0000763213147816 */ /* 0x001fc60000000014 */
[----:B------:R-:W3:Y:S01]  /*d3c40*/  LDL.LU R22, [R1+0x2b0] ;  /* 0x0002b00001167983 */ /* 0x000ee20000300800 */
[----:B------:R-:W-:Y:S01]  /*d3c50*/  IADD3 R21, R11, 0x137, RZ ;  /* 0x000001370b157810 */ /* 0x000fe20007ffe0ff */
[----:B-1----:R-:W-:-:S05]  /*d3c60*/  IMAD.WIDE R18, R0, 0x2, R6 ;  /* 0x0000000200127825 */ /* 0x002fca00078e0206 */
[----:B------:R0:W-:Y:S01]  /*d3c70*/  @P0 STG.E.U16 [R18.64], R3 ;  /* 0x0000000312000986 */ /* 0x0001e2000c101506 */
[----:B------:R-:W-:-:S03]  /*d3c80*/  ISETP.GE.AND P0, PT, R21, c[0x0][0x17c], PT ;  /* 0x00005f0015007a0c */ /* 0x000fc60003f06270 */
[----:B------:R-:W2:Y:S01]  /*d3c90*/  LDL.LU R21, [R1+0x450] ;  /* 0x0004500001157983 */ /* 0x000ea20000300800 */
        /* <DEDUP_REMOVED lines=9> */
[----:B------:R-:W-:Y:S01]  /*d3d30*/  IADD3 R3, R11, 0x136, RZ ;  /* 0x000001360b037810 */ /* 0x000fe20007ffe0ff */
[C---:B0-----:R-:W-:Y:S01]  /*d3d40*/  IMAD.WIDE R16, R0.reuse, 0x2, R6 ;  /* 0x0000000200107825 */ /* 0x041fe200078e0206 */
[----:B------:R-:W-:-:S04]  /*d3d50*/  IADD3 R0, R0, c[0x0][0x198], RZ ;  /* 0x0000660000007a10 */ /* 0x000fc80007ffe0ff */
[----:B--2---:R0:W-:Y:S01]  /*d3d60*/  @P1 STG.E.U16 [R16.64], R21 ;  /* 0x0000001510001986 */ /* 0x0041e2000c101506 */
[----:B------:R-:W-:-:S03]  /*d3d70*/  PRMT R20, R21, 0x7632, R20 ;  /* 0x0000763215147816 */ /* 0x000fc60000000014 */
[----:B----4-:R1:W-:Y:S01]  /*d3d80*/  @P2 STG.E.U16 [R18.64], R25 ;  /* 0x0000001912002986 */ /* 0x0103e2000c101506 */
        /* <DEDUP_REMOVED lines=44> */
[----:B------:R-:W-:-:S04]  /*d4050*/  IADD3 R23, R11, 0x90, RZ ;  /* 0x000000900b177810 */ /* 0x000fc80007ffe0ff */
[----:B------:R-:W-:Y:S02]  /*d4060*/  ISETP.GE.AND P4, PT, R23, c[0x0][0x17c], PT ;  /* 0x00005f0017007a0c */ /* 0x000fe40003f86270 */
[----:B------:R-:W-:Y:S02]  /*d4070*/  ISETP.LT.AND P3, PT, R27, c[0x0][0x178], !P3 ;  /* 0x00005e001b007a0c */ /* 0x000fe40005f61270 */
[----:B------:R-:W-:Y:S02]  /*d4080*/  ISETP.LT.AND P6, PT, R10, c[0x0][0x178], !P4 ;  /* 0x00005e000a007a0c */ /* 0x000fe400067c1270 */
[C---:B------:R-:W-:Y:S02]  /*d4090*/  IADD3 R0, R18.reuse, c[0x0][0x198], RZ ;  /* 0x0000660012007a10 */ /* 0x040fe40007ffe0ff */
[----:B------:R-:W-:Y:S01]  /*d40a0*/  PRMT R24, R25, 0x7632, R24 ;  /* 0x0000763219187816 */ /* 0x000fe20000000018 */
[----:B------:R-:W-:Y:S01]  /*d40b0*/  IMAD.WIDE R18, R18, 0x2, R4 ;  /* 0x0000000212127825 */ /* 0x000fe200078e0204 */
[----:B------:R-:W-:-:S02]  /*d40c0*/  IADD3 R25, R11, 0x91, RZ ;  /* 0x000000910b197810 */ /* 0x000fc40007ffe0ff */
[----:B------:R-:W-:Y:S01]  /*d40d0*/  ISETP.LT.AND P4, PT, R27, c[0x0][0x178], !P4 ;  /* 0x00005e001b007a0c */ /* 0x000fe20006781270 */
[C---:B------:R-:W-:Y:S01]  /*d40e0*/  IMAD.WIDE R20, R0.reuse, 0x2, R6 ;  /* 0x0000000200147825 */ /* 0x040fe200078e0206 */
[----:B------:R-:W-:Y:S01]  /*d40f0*/  ISETP.GE.AND P2, PT, R25, c[0x0][0x17c], PT ;  /* 0x00005f0019007a0c */ /* 0x000fe20003f46270 */
[----:B------:R0:W-:Y:S02]  /*d4100*/  @P3 STG.E.U16 [R18.64], R24 ;  /* 0x0000001812003986 */ /* 0x0001e4000c101506 */
[C---:B------:R-:W-:Y:S02]  /*d4110*/  IMAD.WIDE R22, R0.reuse, 0x2, R4 ;  /* 0x0000000200167825 */ /* 0x040fe400078e0204 */
[----:B------:R-:W4:Y:S01]  /*d4120*/  LDL.LU R25, [R1+0x2f0] ;  /* 0x0002f00001197983 */ /* 0x000f220000300800 */
[----:B0-----:R-:W-:-:S03]  /*d4130*/  IADD3 R18, R0, c[0x0][0x198], RZ ;  /* 0x0000660000127a10 */ /* 0x001fc60007ffe0ff */
[----:B--2---:R-:W-:Y:S01]  /*d4140*/  @P6 STG.E.U16 [R20.64], R16 ;  /* 0x0000001014006986 */ /* 0x004fe2000c101506 */
[----:B------:R-:W-:Y:S02]  /*d4150*/  ISETP.LT.AND P6, PT, R10, c[0x0][0x178], !P2 ;  /* 0x00005e000a007a0c */ /* 0x000fe400057c1270 */
        /* <DEDUP_REMOVED lines=14> */
[----:B------:R-:W-:Y:S01]  /*d4240*/  ISETP.GE.AND P4, PT, R20, c[0x0][0x17c], PT ;  /* 0x00005f0014007a0c */ /* 0x000fe20003f86270 */
[----:B------:R-:W-:Y:S01]  /*d4250*/  IMAD.WIDE R20, R23, 0x2, R6 ;  /* 0x0000000217147825 */ /* 0x000fe200078e0206 */
[----:B------:R-:W-:Y:S02]  /*d4260*/  ISETP.LT.AND P5, PT, R27, c[0x0][0x178], !P5 ;  /* 0x00005e001b007a0c */ /* 0x000fe40006fa1270 */
[----:B------:R-:W-:Y:S02]  /*d4270*/  ISETP.GE.AND P6, PT, R0, c[0x0][0x17c], PT ;  /* 0x00005f0000007a0c */ /* 0x000fe40003fc6270 */
[----:B------:R-:W-:Y:S01]  /*d4280*/  IADD3 R0, R11, 0x94, RZ ;  /* 0x000000940b007810 */ /* 0x000fe20007ffe0ff */
[----:B------:R-:W-:-:S03]  /*d4290*/  IMAD.WIDE R16, R23, 0x2, R4 ;  /* 0x0000000217107825 */ /* 0x000fc600078e0204 */
[----:B------:R-:W-:Y:S02]  /*d42a0*/  ISETP.GE.AND P2, PT, R0, c[0x0][0x17c], PT ;  /* 0x00005f0000007a0c */ /* 0x000fe40003f46270 */
[----:B------:R-:W-:Y:S02]  /*d42b0*/  IADD3 R0, R23, c[0x0][0x198], RZ ;  /* 0x0000660017007a10 */ /* 0x000fe40007ffe0ff */
[----:B------:R-:W4:Y:S04]  /*d42c0*/  LDL.LU R23, [R1+0x820] ;  /* 0x0008200001177983 */ /* 0x000f280000300800 */
[----:B------:R-:W4:Y:S04]  /*d42d0*/  LDL.LU R22, [R1+0x2e0] ;  /* 0x0002e00001167983 */ /* 0x000f280000300800 */
[----:B--2---:R0:W-:Y:S01]  /*d42e0*/  @P3 STG.E.U16 [R20.64], R18 ;  /* 0x0000001214003986 */ /* 0x0041e2000c101506 */
[----:B------:R-:W-:-:S02]  /*d42f0*/  ISETP.LT.AND P3, PT, R10, c[0x0][0x178], !P6 ;  /* 0x00005e000a007a0c */ /* 0x000fc40007761270 */
[----:B------:R-:W-:Y:S01]  /*d4300*/  PRMT R3, R18, 0x7632, R3 ;  /* 0x0000763212037816 */ /* 0x000fe20000000003 */
[----:B---3--:R1:W-:Y:S01]  /*d4310*/  @P5 STG.E.U16 [R16.64], R19 ;  /* 0x0000001310005986 */ /* 0x0083e2000c101506 */
[----:B0-----:R-:W-:Y:S02]  /*d4320*/  PRMT R20, R19, 0x7632, R20 ;  /* 0x0000763213147816 */ /* 0x001fe40000000014 */
[----:B------:R-:W-:Y:S01]  /*d4330*/  IADD3 R21, R11, 0x95, RZ ;  /* 0x000000950b157810 */ /* 0x000fe20007ffe0ff */
[----:B-1----:R-:W-:-:S06]  /*d4340*/  IMAD.WIDE R18, R0, 0x2, R6 ;  /* 0x0000000200127825 */ /* 0x002fcc00078e0206 */
[----:B------:R0:W-:Y:S01]  /*d4350*/  @P3 STG.E.U16 [R18.64], R3 ;  /* 0x0000000312003986 */ /* 0x0001e2000c101506 */
[----:B------:R-:W-:-:S03]  /*d4360*/  ISETP.GE.AND P3, PT, R21, c[0x0][0x17c], PT ;  /* 0x00005f0015007a0c */ /* 0x000fc60003f66270 */
[----:B------:R-:W2:Y:S01]  /*d4370*/  LDL.LU R21, [R1+0x4a0] ;  /* 0x0004a00001157983 */ /* 0x000ea20000300800 */
[C---:B------:R-:W-:Y:S02]  /*d4380*/  ISETP.LT.AND P6, PT, R27.reuse, c[0x0][0x178], !P6 ;  /* 0x00005e001b007a0c */ /* 0x040fe400077c1270 */
[----:B------:R-:W-:Y:S01]  /*d4390*/  ISETP.LT.AND P5, PT, R10, c[0x0][0x178], !P2 ;  /* 0x00005e000a007a0c */ /* 0x000fe200057a1270 */
[C---:B------:R-:W-:Y:S01]  /*d43a0*/  IMAD.WIDE R16, R0.reuse, 0x2, R4 ;  /* 0x0000000200107825 */ /* 0x040fe200078e0204 */
[----:B------:R-:W-:Y:S02]  /*d43b0*/  IADD3 R0, R0, c[0x0][0x198], RZ ;  /* 0x0000660000007a10 */ /* 0x000fe40007ffe0ff */
[----:B------:R-:W-:Y:S02]  /*d43c0*/  ISETP.LT.AND P2, PT, R27, c[0x0][0x178], !P2 ;  /* 0x00005e001b007a0c */ /* 0x000fe40005741270 */
[----:B0-----:R-:W-:-:S05]  /*d43d0*/  IADD3 R3, R11, 0x96, RZ ;  /* 0x000000960b037810 */ /* 0x001fca0007ffe0ff */
[----:B------:R0:W-:Y:S01]  /*d43e0*/  @P6 STG.E.U16 [R16.64], R20 ;  /* 0x0000001410006986 */ /* 0x0001e2000c101506 */
[----:B------:R-:W-:Y:S01]  /*d43f0*/  ISETP.LT.AND P6, PT, R10, c[0x0][0x178], !P3 ;  /* 0x00005e000a007a0c */ /* 0x000fe20005fc1270 */
[----:B------:R-:W-:Y:S01]  /*d4400*/  IMAD.WIDE R18, R0, 0x2, R4 ;  /* 0x0000000200127825 */ /* 0x000fe200078e0204 */
[----:B------:R-:W-:-:S03]  /*d4410*/  ISETP.LT.AND P3, PT, R27, c[0x0][0x178], !P3 ;  /* 0x00005e001b007a0c */ /* 0x000fc60005f61270 */
[C---:B0-----:R-:W-:Y:S01]  /*d4420*/  IMAD.WIDE R16, R0.reuse, 0x2, R6 ;  /* 0x0000000200107825 */ /* 0x041fe200078e0206 */
[----:B------:R-:W-:-:S04]  /*d4430*/  IADD3 R0, R0, c[0x0][0x198], RZ ;  /* 0x0000660000007a10 */ /* 0x000fc80007ffe0ff */
[----:B--2---:R0:W-:Y:S01]  /*d4440*/  @P5 STG.E.U16 [R16.64], R21 ;  /* 0x0000001510005986 */ /* 0x0041e2000c101506 */
[----:B------:R-:W-:-:S03]  /*d4450*/  ISETP.GE.AND P5, PT, R3, c[0x0][0x17c], PT ;  /* 0x00005f0003007a0c */ /* 0x000fc60003fa6270 */
[----:B----4-:R1:W-:Y:S01]  /*d4460*/  @P2 STG.E.U16 [R18.64], R25 ;  /* 0x0000001912002986 */ /* 0x0103e2000c101506 */
[----:B------:R-:W-:Y:S02]  /*d4470*/  ISETP.LT.AND P2, PT, R10, c[0x0][0x178], !P5 ;  /* 0x00005e000a007a0c */ /* 0x000fe40006f41270 */
[----:B------:R-:W-:Y:S02]  /*d4480*/  PRMT R20, R21, 0x7632, R20 ;  /* 0x0000763215147816 */ /* 0x000fe40000000014 */
        /* <DEDUP_REMOVED lines=16> */
[----:B------:R-:W-:Y:S01]  /*d4590*/  PRMT R3, R22, 0x7632, R3 ;  /* 0x0000763216037816 */ /* 0x000fe20000000003 */
        /* <DEDUP_REMOVED lines=38> */
[----:B------:R-:W4:Y:S01]  /*d4800*/  LDL.LU R25, [R1] ;  /* 0x0000000001197983 */ /* 0x000f220000300800 */
        /* <DEDUP_REMOVED lines=48> */
[----:B------:R-:W-:Y:S02]  /*d4b10*/  IADD3 R0, R0, c[0x0][0x198], RZ ;  /* 0x0000660000007a10 */ /* 0x000fe40007ffe0ff */
[----:B----4-:R-:W-:Y:S02]  /*d4b20*/  PRMT R20, R25, 0x7632, R20 ;  /* 0x0000763219147816 */ /* 0x010fe40000000014 */
[----:B--2---:R0:W-:Y:S01]  /*d4b30*/  @P6 STG.E.U16 [R16.64], R21 ;  /* 0x0000001510006986 */ /* 0x0041e2000c101506 */
[----:B------:R-:W-:-:S03]  /*d4b40*/  ISETP.GE.AND P6, PT, R3, c[0x0][0x17c], PT ;  /* 0x00005f0003007a0c */ /* 0x000fc60003fc6270 */
        /* <DEDUP_REMOVED lines=11> */
[C-C-:B0-----:R-:W-:Y:S01]  /*d4c00*/  IMAD.WIDE R16, R0.reuse, 0x2, R6.reuse ;  /* 0x0000000200107825 */ /* 0x141fe200078e0206 */
[----:B------:R-:W-:Y:S02]  /*d4c10*/  IADD3 R3, R11, 0xa6, RZ ;  /* 0x000000a60b037810 */ /* 0x000fe40007ffe0ff */
[----:B-1----:R-:W-:Y:S02]  /*d4c20*/  IADD3 R20, R0, c[0x0][0x198], RZ ;  /* 0x0000660000147a10 */ /* 0x002fe40007ffe0ff */
[----:B------:R0:W-:Y:S01]  /*d4c30*/  @P2 STG.E.U16 [R16.64], R23 ;  /* 0x0000001710002986 */ /* 0x0001e2000c101506 */
[----:B------:R-:W-:Y:S02]  /*d4c40*/  ISETP.GE.AND P5, PT, R3, c[0x0][0x17c], PT ;  /* 0x00005f0003007a0c */ /* 0x000fe40003fa6270 */
[----:B------:R-:W-:Y:S01]  /*d4c50*/  IADD3 R3, R11, 0xa2, RZ ;  /* 0x000000a20b037810 */ /* 0x000fe20007ffe0ff */
[----:B------:R-:W-:-:S03]  /*d4c60*/  IMAD.WIDE R18, R20, 0x2, R6 ;  /* 0x0000000214127825 */ /* 0x000fc600078e0206 */
[----:B------:R-:W-:Y:S01]  /*d4c70*/  ISETP.GE.AND P2, PT, R3, c[0x0][0x17c], PT ;  /* 0x00005f0003007a0c */ /* 0x000fe20003f46270 */
[----:B0-----:R-:W-:Y:S01]  /*d4c80*/  IMAD.WIDE R16, R0, 0x2, R4 ;  /* 0x0000000200107825 */ /* 0x001fe200078e0204 */
[----:B------:R-:W-:Y:S02]  /*d4c90*/  PRMT R0, R23, 0x7632, R0 ;  /* 0x0000763217007816 */ /* 0x000fe40000000000 */
[----:B------:R-:W-:Y:S02]  /*d4ca0*/  PRMT R3, R22, 0x7632, R3 ;  /* 0x0000763216037816 */ /* 0x000fe40000000003 */
        /* <DEDUP_REMOVED lines=13> */
[----:B---3--:R0:W-:Y:S04]  /*d4d80*/  @P6 STG.E.U16 [R18.64], R22 ;  /* 0x0000001612006986 */ /* 0x0081e8000c101506 */
[----:B--2---:R-:W-:Y:S01]  /*d4d90*/  @P2 STG.E.U16 [R20.64], R25 ;  /* 0x0000001914002986 */ /* 0x004fe2000c101506 */
[----:B------:R-:W-:-:S02]  /*d4da0*/  ISETP.LT.AND P2, PT, R10, c[0x0][0x178], !P3 ;  /* 0x00005e000a007a0c */ /* 0x000fc40005f41270 */
[----:B0-----:R-:W-:Y:S02]  /*d4db0*/  IADD3 R18, R0, c[0x0][0x198], RZ ;  /* 0x0000660000127a10 */ /* 0x001fe40007ffe0ff */
[----:B------:R-:W-:-:S03]  /*d4dc0*/  PRMT R0, R22, 0x7632, R0 ;  /* 0x0000763216007816 */ /* 0x000fc60000000000 */
[----:B------:R-:W-:-:S06]  /*d4dd0*/  IMAD.WIDE R16, R18, 0x2, R6 ;  /* 0x0000000212107825 */ /* 0x000fcc00078e0206 */
        /* <DEDUP_REMOVED lines=12> */
[----:B------:R-:W-:Y:S01]  /*d4ea0*/  IMAD.WIDE R20, R3, 0x2, R6 ;  /* 0x0000000203147825 */ /* 0x000fe200078e0206 */
        /* <DEDUP_REMOVED lines=14> */
[----:B------:R0:W-:Y:S04]  /*d4f90*/  @P6 STG.E.U16 [R16.64], R22 ;  /* 0x0000001610006986 */ /* 0x0001e8000c101506 */
[----:B------:R1:W-:Y:S04]  /*d4fa0*/  @P2 STG.E.U16 [R18.64], R0 ;  /* 0x0000000012002986 */ /* 0x0003e8000c101506 */
[----:B0-----:R-:W2:Y:S04]  /*d4fb0*/  LDL.LU R22, [R1+0x34] ;  /* 0x0000340001167983 */ /* 0x001ea80000300800 */
[----:B-1----:R-:W3:Y:S01]  /*d4fc0*/  LDL.LU R19, [R1+0x434] ;  /* 0x0004340001137983 */ /* 0x002ee20000300800 */
[----:B------:R-:W-:-:S02]  /*d4fd0*/  ISETP.LT.AND P3, PT, R10, c[0x0][0x178], !P5 ;  /* 0x00005e000a007a0c */ /* 0x000fc40006f61270 */
[C---:B------:R-:W-:Y:S02]  /*d4fe0*/  IADD3 R20, R11.reuse, 0xab, RZ ;  /* 0x000000ab0b147810 */ /* 0x040fe40007ffe0ff */
[----:B------:R-:W-:Y:S02]  /*d4ff0*/  IADD3 R3, R11, 0xa7, RZ ;  /* 0x000000a70b037810 */ /* 0x000fe40007ffe0ff */
[----:B------:R-:W-:Y:S01]  /*d5000*/  ISETP.GE.AND P4, PT, R20, c[0x0][0x17c], PT ;  /* 0x00005f0014007a0c */ /* 0x000fe20003f86270 */
[----:B------:R-:W-:Y:S01]  /*d5010*/  IMAD.WIDE R20, R23, 0x2, R6 ;  /* 0x0000000217147825 */ /* 0x000fe200078e0206 */
[----:B------:R-:W-:Y:S02]  /*d5020*/  ISETP.GE.AND P6, PT, R3, c[0x0][0x17c], PT ;  /* 0x00005f0003007a0c */ /* 0x000fe40003fc6270 */
[----:B------:R-:W-:Y:S02]  /*d5030*/  IADD3 R0, R11, 0xa8, RZ ;  /* 0x000000a80b007810 */ /* 0x000fe40007ffe0ff */
[----:B------:R-:W-:-:S02]  /*d5040*/  ISETP.LT.AND P5, PT, R27, c[0x0][0x178], !P5 ;  /* 0x00005e001b007a0c */ /* 0x000fc40006fa1270 */
[----:B------:R-:W-:Y:S02]  /*d5050*/  ISETP.GE.AND P2, PT, R0, c[0x0][0x17c], PT ;  /* 0x00005f0000007a0c */ /* 0x000fe40003f46270 */
[C---:B------:R-:W-:Y:S01]  /*d5060*/  IADD3 R0, R23.reuse, c[0x0][0x198], RZ ;  /* 0x0000660017007a10 */ /* 0x040fe20007ffe0ff */
[----:B------:R-:W-:Y:S02]  /*d5070*/  IMAD.WIDE R16, R23, 0x2, R4 ;  /* 0x0000000217107825 */ /* 0x000fe400078e0204 */
[----:B------:R-:W4:Y:S04]  /*d5080*/  LDL.LU R23, [R1+0x454] ;  /* 0x0004540001177983 */ /* 0x000f280000300800 */
[----:B---3--:R0:W-:Y:S01]  /*d5090*/  @P3 STG.E.U16 [R20.64], R19 ;  /* 0x0000001314003986 */ /* 0x0081e2000c101506 */
[----:B------:R-:W-:-:S02]  /*d50a0*/  ISETP.LT.AND P3, PT, R10, c[0x0][0x178], !P6 ;  /* 0x00005e000a007a0c */ /* 0x000fc40007761270 */
[----:B------:R-:W-:Y:S01]  /*d50b0*/  PRMT R3, R19, 0x7632, R3 ;  /* 0x0000763213037816 */ /* 0x000fe20000000003 */
[----:B--2---:R1:W-:Y:S01]  /*d50c0*/  @P5 STG.E.U16 [R16.64], R22 ;  /* 0x0000001610005986 */ /* 0x0043e2000c101506 */
[----:B0-----:R-:W-:Y:S01]  /*d50d0*/  IMAD.WIDE R18, R0, 0x2, R6 ;  /* 0x0000000200127825 */ /* 0x001fe200078e0206 */
[----:B------:R-:W-:Y:S02]  /*d50e0*/  IADD3 R21, R11, 0xa9, RZ ;  /* 0x000000a90b157810 */ /* 0x000fe40007ffe0ff */
[----:B------:R-:W-:-:S06]  /*d50f0*/  PRMT R20, R22, 0x7632, R20 ;  /* 0x0000763216147816 */ /* 0x000fcc0000000014 */
[----:B------:R0:W-:Y:S01]  /*d5100*/  @P3 STG.E.U16 [R18.64], R3 ;  /* 0x0000000312003986 */ /* 0x0001e2000c101506 */
[----:B------:R-:W-:-:S03]  /*d5110*/  ISETP.GE.AND P3, PT, R21, c[0x0][0x17c], PT ;  /* 0x00005f0015007a0c */ /* 0x000fc60003f66270 */
[----:B-1----:R-:W2:Y:S04]  /*d5120*/  LDL.LU R22, [R1+0x74] ;  /* 0x0000740001167983 */ /* 0x002ea80000300800 */
[----:B------:R-:W3:Y:S01]  /*d5130*/  LDL.LU R21, [R1+0x444] ;  /* 0x0004440001157983 */ /* 0x000ee20000300800 */
[C---:B------:R-:W-:Y:S02]  /*d5140*/  ISETP.LT.AND P6, PT, R27.reuse, c[0x0][0x178], !P6 ;  /* 0x00005e001b007a0c */ /* 0x040fe400077c1270 */
[----:B------:R-:W-:Y:S01]  /*d5150*/  ISETP.LT.AND P5, PT, R10, c[0x0][0x178], !P2 ;  /* 0x00005e000a007a0c */ /* 0x000fe200057a1270 */
[C---:B------:R-:W-:Y:S01]  /*d5160*/  IMAD.WIDE R16, R0.reuse, 0x2, R4 ;  /* 0x0000000200107825 */ /* 0x040fe200078e0204 */
[----:B------:R-:W-:Y:S02]  /*d5170*/  IADD3 R0, R0, c[0x0][0x198], RZ ;  /* 0x0000660000007a10 */ /* 0x000fe40007ffe0ff */
[----:B------:R-:W-:-:S02]  /*d5180*/  ISETP.LT.AND P2, PT, R27, c[0x0][0x178], !P2 ;  /* 0x00005e001b007a0c */ /* 0x000fc40005741270 */
[----:B0-----:R-:W-:-:S05]  /*d5190*/  IADD3 R3, R11, 0xaa, RZ ;  /* 0x000000aa0b037810 */ /* 0x001fca0007ffe0ff */
[----:B------:R0:W-:Y:S01]  /*d51a0*/  @P6 STG.E.U16 [R16.64], R20 ;  /* 0x0000001410006986 */ /* 0x0001e2000c101506 */
[----:B------:R-:W-:Y:S01]  /*d51b0*/  ISETP.LT.AND P6, PT, R10, c[0x0][0x178], !P3 ;  /* 0x00005e000a007a0c */ /* 0x000fe20005fc1270 */
[----:B------:R-:W-:Y:S01]  /*d51c0*/  IMAD.WIDE R18, R0, 0x2, R4 ;  /* 0x0000000200127825 */ /* 0x000fe200078e0204 */
[----:B------:R-:W-:-:S03]  /*d51d0*/  ISETP.LT.AND P3, PT, R27, c[0x0][0x178], !P3 ;  /* 0x00005e001b007a0c */ /* 0x000fc60005f61270 */
[C---:B0-----:R-:W-:Y:S01]  /*d51e0*/  IMAD.WIDE R16, R0.reuse, 0x2, R6 ;  /* 0x0000000200107825 */ /* 0x041fe200078e0206 */
[----:B------:R-:W-:-:S04]  /*d51f0*/  IADD3 R0, R0, c[0x0][0x198], RZ ;  /* 0x0000660000007a10 */ /* 0x000fc80007ffe0ff */
[----:B---3--:R0:W-:Y:S01]  /*d5200*/  @P5 STG.E.U16 [R16.64], R21 ;  /* 0x0000001510005986 */ /* 0x0081e2000c101506 */
        /* <DEDUP_REMOVED lines=16> */
[----:B------:R0:W-:Y:S01]  /*d5310*/  @P2 STG.E.U16 [R16.64], R23 ;  /* 0x0000001710002986 */ /* 0x0001e2000c101506 */
[----:B------:R-:W-:Y:S02]  /*d5320*/  ISETP.GE.AND P6, PT, R20, c[0x0][0x17c], PT ;  /* 0x00005f0014007a0c */ /* 0x000fe40003fc6270 */
[----:B------:R-:W-:Y:S02]  /*d5330*/  IADD3 R20, R0, c[0x0][0x198], RZ ;  /* 0x0000660000147a10 */ /* 0x000fe40007ffe0ff */
[----:B------:R-:W-:-:S02]  /*d5340*/  ISETP.GE.AND P2, PT, R3, c[0x0][0x17c], PT ;  /* 0x00005f0003007a0c */ /* 0x000fc40003f46270 */
[----:B--2---:R-:W-:Y:S01]  /*d5350*/  PRMT R3, R22, 0x7632, R3 ;  /* 0x0000763216037816 */ /* 0x004fe20000000003 */
[----:B0-----:R-:W-:Y:S01]  /*d5360*/  IMAD.WIDE R16, R0, 0x2, R4 ;  /* 0x0000000200107825 */ /* 0x001fe200078e0204 */
[----:B------:R-:W-:-:S03]  /*d5370*/  PRMT R0, R23, 0x7632, R0 ;  /* 0x0000763217007816 */ /* 0x000fc60000000000 */
[----:B------:R-:W-:Y:S01]  /*d5380*/  IMAD.WIDE R18, R20, 0x2, R6 ;  /* 0x0000000214127825 */ /* 0x000fe200078e0206 */
[----:B------:R0:W-:Y:S04]  /*d5390*/  @P5 STG.E.U16 [R16.64], R22 ;  /* 0x0000001610005986 */ /* 0x0001e8000c101506 */
[----:B------:R1:W-:Y:S01]  /*d53a0*/  @P3 STG.E.U16 [R18.64], R0 ;  /* 0x0000000012003986 */ /* 0x0003e2000c101506 */
[----:B0-----:R-:W-:-:S04]  /*d53b0*/  IADD3 R22, R11, 0xad, RZ ;  /* 0x000000ad0b167810 */ /* 0x001fc80007ffe0ff */
[----:B------:R-:W-:Y:S02]  /*d53c0*/  ISETP.GE.AND P3, PT, R22, c[0x0][0x17c], PT ;  /* 0x00005f0016007a0c */ /* 0x000fe40003f66270 */
[----:B------:R-:W2:Y:S01]  /*d53d0*/  LDL.LU R22, [R1+0x464] ;  /* 0x0004640001167983 */ /* 0x000ea20000300800 */
        /* <DEDUP_REMOVED lines=8> */
[----:B--2---:R0:W-:Y:S04]  /*d5460*/  @P5 STG.E.U16 [R18.64], R22 ;  /* 0x0000001612005986 */ /* 0x0041e8000c101506 */
[----:B---3--:R-:W-:Y:S01]  /*d5470*/  @P2 STG.E.U16 [R20.64], R25 ;  /* 0x0000001914002986 */ /* 0x008fe2000c101506 */
        /* <DEDUP_REMOVED lines=241> */
[----:B0-----:R-:W-:-:S04]  /*d6390*/  IADD3 R18, R3, c[0x0][0x198], RZ ;  /* 0x0000660003127a10 */ /* 0x001fc80007ffe0ff */
[----:B------:R-:W-:Y:S01]  /*d63a0*/  IADD3 R3, R18, c[0x0][0x198], RZ ;  /* 0x0000660012037a10 */ /* 0x000fe20007ffe0ff */
[----:B--2---:R-:W-:Y:S01]  /*d63b0*/  @P5 STG.E.U16 [R20.64], R16 ;  /* 0x0000001014005986 */ /* 0x004fe2000c101506 */
[----:B------:R-:W-:Y:S02]  /*d63c0*/  ISETP.LT.AND P5, PT, R10, c[0x0][0x178], !P2 ;  /* 0x00005e000a007a0c */ /* 0x000fe400057a1270 */
[----:B------:R-:W-:Y:S01]  /*d63d0*/  ISETP.LT.AND P2, PT, R27, c[0x0][0x178], !P2 ;  /* 0x00005e001b007a0c */ /* 0x000fe20005741270 */
[----:B---3--:R0:W-:Y:S01]  /*d63e0*/  @P4 STG.E.U16 [R22.64], R17 ;  /* 0x0000001116004986 */ /* 0x0081e2000c101506 */
[----:B------:R-:W-:Y:S02]  /*d63f0*/  PRMT R0, R16, 0x7632, R0 ;  /* 0x0000763210007816 */ /* 0x000fe40000000000 */
[----:B0-----:R-:W-:Y:S01]  /*d6400*/  PRMT R22, R17, 0x7632, R22 ;  /* 0x0000763211167816 */ /* 0x001fe20000000016 */
[----:B------:R-:W-:Y:S01]  /*d6410*/  IMAD.WIDE R16, R18, 0x2, R6 ;  /* 0x0000000212107825 */ /* 0x000fe200078e0206 */
[----:B------:R-:W-:-:S03]  /*d6420*/  IADD3 R23, R11, 0xc5, RZ ;  /* 0x000000c50b177810 */ /* 0x000fc60007ffe0ff */
[----:B------:R-:W-:Y:S02]  /*d6430*/  IMAD.WIDE R18, R18, 0x2, R4 ;  /* 0x0000000212127825 */ /* 0x000fe400078e0204 */
[----:B------:R-:W-:Y:S01]  /*d6440*/  @P5 STG.E.U16 [R16.64], R0 ;  /* 0x0000000010005986 */ /* 0x000fe2000c101506 */
[----:B------:R-:W-:-:S03]  /*d6450*/  ISETP.GE.AND P5, PT, R23, c[0x0][0x17c], PT ;  /* 0x00005f0017007a0c */ /* 0x000fc60003fa6270 */
[----:B------:R-:W2:Y:S04]  /*d6460*/  LDL.LU R23, [R1+0x48] ;  /* 0x0000480001177983 */ /* 0x000ea80000300800 */
[----:B------:R0:W-:Y:S04]  /*d6470*/  @P2 STG.E.U16 [R18.64], R22 ;  /* 0x0000001612002986 */ /* 0x0001e8000c101506 */
[----:B0-----:R-:W3:Y:S01]  /*d6480*/  LDL.LU R19, [R1+0x98] ;  /* 0x0000980001137983 */ /* 0x001ee20000300800 */
[----:B------:R-:W-:Y:S02]  /*d6490*/  ISETP.LT.AND P3, PT, R10, c[0x0][0x178], !P6 ;  /* 0x00005e000a007a0c */ /* 0x000fe40007761270 */
[----:B------:R-:W-:-:S02]  /*d64a0*/  IADD3 R20, R11, 0xc9, RZ ;  /* 0x000000c90b147810 */ /* 0x000fc40007ffe0ff */
[----:B------:R-:W-:Y:S01]  /*d64b0*/  IADD3 R0, R11, 0xc6, RZ ;  /* 0x000000c60b007810 */ /* 0x000fe20007ffe0ff */
[----:B------:R-:W-:Y:S01]  /*d64c0*/  IMAD.WIDE R16, R3, 0x2, R4 ;  /* 0x0000000203107825 */ /* 0x000fe200078e0204 */
[----:B------:R-:W-:Y:S01]  /*d64d0*/  ISETP.GE.AND P4, PT, R20, c[0x0][0x17c], PT ;  /* 0x00005f0014007a0c */ /* 0x000fe20003f86270 */
[----:B------:R-:W4:Y:S01]  /*d64e0*/  LDL.LU R22, [R1+0x448] ;  /* 0x0004480001167983 */ /* 0x000f220000300800 */
[----:B------:R-:W-:Y:S01]  /*d64f0*/  ISETP.LT.AND P6, PT, R27, c[0x0][0x178], !P6 ;  /* 0x00005e001b007a0c */ /* 0x000fe200077c1270 */
[C---:B------:R-:W-:Y:S01]  /*d6500*/  IMAD.WIDE R20, R3.reuse, 0x2, R6 ;  /* 0x0000000203147825 */ /* 0x040fe200078e0206 */
[----:B------:R-:W-:Y:S02]  /*d6510*/  ISETP.GE.AND P2, PT, R0, c[0x0][0x17c], PT ;  /* 0x00005f0000007a0c */ /* 0x000fe40003f46270 */
[----:B------:R-:W-:Y:S02]  /*d6520*/  IADD3 R0, R3, c[0x0][0x198], RZ ;  /* 0x0000660003007a10 */ /* 0x000fe40007ffe0ff */
[----:B---3--:R0:W-:Y:S01]  /*d6530*/  @P3 STG.E.U16 [R20.64], R19 ;  /* 0x0000001314003986 */ /* 0x0081e2000c101506 */
[----:B------:R-:W-:-:S02]  /*d6540*/  ISETP.LT.AND P3, PT, R10, c[0x0][0x178], !P5 ;  /* 0x00005e000a007a0c */ /* 0x000fc40006f61270 */
[----:B------:R-:W-:-:S04]  /*d6550*/  PRMT R3, R19, 0x7632, R3 ;  /* 0x0000763213037816 */ /* 0x000fc80000000003 */
[----:B--2---:R1:W-:Y:S01]  /*d6560*/  @P6 STG.E.U16 [R16.64], R23 ;  /* 0x0000001710006986 */ /* 0x0043e2000c101506 */
[----:B0-----:R-:W-:Y:S01]  /*d6570*/  IADD3 R21, R11, 0xc7, RZ ;  /* 0x000000c70b157810 */ /* 0x001fe20007ffe0ff */
[----:B-1----:R-:W-:Y:S01]  /*d6580*/  IMAD.WIDE R16, R0, 0x2, R6 ;  /* 0x0000000200107825 */ /* 0x002fe200078e0206 */
[----:B------:R-:W-:Y:S02]  /*d6590*/  PRMT R20, R23, 0x7632, R20 ;  /* 0x0000763217147816 */ /* 0x000fe40000000014 */
[----:B------:R-:W2:Y:S04]  /*d65a0*/  LDL.LU R23, [R1+0x88] ;  /* 0x0000880001177983 */ /* 0x000ea80000300800 */
[----:B------:R0:W-:Y:S01]  /*d65b0*/  @P3 STG.E.U16 [R16.64], R3 ;  /* 0x0000000310003986 */ /* 0x0001e2000c101506 */
[----:B------:R-:W-:-:S03]  /*d65c0*/  ISETP.GE.AND P3, PT, R21, c[0x0][0x17c], PT ;  /* 0x00005f0015007a0c */ /* 0x000fc60003f66270 */
[----:B------:R-:W3:Y:S01]  /*d65d0*/  LDL.LU R21, [R1+0x438] ;  /* 0x0004380001157983 */ /* 0x000ee20000300800 */
[C---:B------:R-:W-:Y:S02]  /*d65e0*/  ISETP.LT.AND P5, PT, R27.reuse, c[0x0][0x178], !P5 ;  /* 0x00005e001b007a0c */ /* 0x040fe40006fa1270 */
[----:B------:R-:W-:Y:S01]  /*d65f0*/  ISETP.LT.AND P6, PT, R10, c[0x0][0x178], !P2 ;  /* 0x00005e000a007a0c */ /* 0x000fe200057c1270 */
[C---:B------:R-:W-:Y:S01]  /*d6600*/  IMAD.WIDE R18, R0.reuse, 0x2, R4 ;  /* 0x0000000200127825 */ /* 0x040fe200078e0204 */
[----:B------:R-:W-:Y:S02]  /*d6610*/  IADD3 R0, R0, c[0x0][0x198], RZ ;  /* 0x0000660000007a10 */ /* 0x000fe40007ffe0ff */
[----:B------:R-:W-:-:S03]  /*d6620*/  ISETP.LT.AND P2, PT, R27, c[0x0][0x178], !P2 ;  /* 0x00005e001b007a0c */ /* 0x000fc60005741270 */
[----:B0-----:R-:W-:Y:S01]  /*d6630*/  IMAD.WIDE R16, R0, 0x2, R6 ;  /* 0x0000000200107825 */ /* 0x001fe200078e0206 */
[----:B------:R-:W-:-:S03]  /*d6640*/  IADD3 R3, R11, 0xc8, RZ ;  /* 0x000000c80b037810 */ /* 0x000fc60007ffe0ff */
[----:B------:R0:W-:Y:S01]  /*d6650*/  @P5 STG.E.U16 [R18.64], R20 ;  /* 0x0000001412005986 */ /* 0x0001e2000c101506 */
[----:B------:R-:W-:Y:S02]  /*d6660*/  ISETP.LT.AND P5, PT, R10, c[0x0][0x178], !P3 ;  /* 0x00005e000a007a0c */ /* 0x000fe40005fa1270 */
[----:B------:R-:W-:Y:S01]  /*d6670*/  ISETP.LT.AND P3, PT, R27, c[0x0][0x178], !P3 ;  /* 0x00005e001b007a0c */ /* 0x000fe20005f61270 */
[C---:B0-----:R-:W-:Y:S01]  /*d6680*/  IMAD.WIDE R18, R0.reuse, 0x2, R4 ;  /* 0x0000000200127825 */ /* 0x041fe200078e0204 */
[----:B------:R-:W-:Y:S02]  /*d6690*/  IADD3 R0, R0, c[0x0][0x198], RZ ;  /* 0x0000660000007a10 */ /* 0x000fe40007ffe0ff */
[----:B----4-:R-:W-:Y:S01]  /*d66a0*/  PRMT R20, R25, 0x7632, R20 ;  /* 0x0000763219147816 */ /* 0x010fe20000000014 */
[----:B---3--:R0:W-:Y:S01]  /*d66b0*/  @P6 STG.E.U16 [R16.64], R21 ;  /* 0x0000001510006986 */ /* 0x0081e2000c101506 */
[----:B------:R-:W-:Y:S02]  /*d66c0*/  ISETP.GE.AND P6, PT, R3, c[0x0][0x17c], PT ;  /* 0x00005f0003007a0c */ /* 0x000fe40003fc6270 */
[----:B------:R-:W-:Y:S01]  /*d66d0*/  PRMT R3, R21, 0x7632, R3 ;  /* 0x0000763215037816 */ /* 0x000fe20000000003 */
[----:B------:R1:W-:Y:S01]  /*d66e0*/  @P2 STG.E.U16 [R18.64], R25 ;  /* 0x0000001912002986 */ /* 0x0003e2000c101506 */
[----:B------:R-:W-:Y:S01]  /*d66f0*/  ISETP.LT.AND P2, PT, R10, c[0x0][0x178], !P6 ;  /* 0x00005e000a007a0c */ /* 0x000fe20007741270 */
        /* <DEDUP_REMOVED lines=8> */
[C---:B0-----:R-:W-:Y:S01]  /*d6780*/  IMAD.WIDE R16, R0.reuse, 0x2, R6 ;  /* 0x0000000200107825 */ /* 0x041fe200078e0206 */
[----:B-1----:R-:W-:-:S04]  /*d6790*/  IADD3 R20, R0, c[0x0][0x198], RZ ;  /* 0x0000660000147a10 */ /* 0x002fc80007ffe0ff */
[----:B------:R0:W-:Y:S01]  /*d67a0*/  @P2 STG.E.U16 [R16.64], R22 ;  /* 0x0000001610002986 */ /* 0x0001e2000c101506 */
[----:B------:R-:W-:-:S04]  /*d67b0*/  IMAD.WIDE R18, R20, 0x2, R6 ;  /* 0x0000000214127825 */ /* 0x000fc800078e0206 */
[----:B0-----:R-:W-:Y:S01]  /*d67c0*/  IMAD.WIDE R16, R0, 0x2, R4 ;  /* 0x0000000200107825 */ /* 0x001fe200078e0204 */
[----:B------:R-:W-:Y:S02]  /*d67d0*/  PRMT R0, R22, 0x7632, R0 ;  /* 0x0000763216007816 */ /* 0x000fe40000000000 */
[----:B------:R-:W-:Y:S02]  /*d67e0*/  IADD3 R22, R11, 0xcb, RZ ;  /* 0x000000cb0b167810 */ /* 0x000fe40007ffe0ff */
[----:B--2---:R-:W-:Y:S04]  /*d67f0*/  @P6 STG.E.U16 [R16.64], R23 ;  /* 0x0000001710006986 */ /* 0x004fe8000c101506 */
[----:B------:R0:W-:Y:S01]  /*d6800*/  @P3 STG.E.U16 [R18.64], R0 ;  /* 0x0000000012003986 */ /* 0x0001e2000c101506 */
[----:B------:R-:W-:-:S03]  /*d6810*/  ISETP.GE.AND P3, PT, R22, c[0x0][0x17c], PT ;  /* 0x00005f0016007a0c */ /* 0x000fc60003f66270 */
[----:B------:R-:W2:Y:S01]  /*d6820*/  LDL.LU R22, [R1+0x458] ;  /* 0x0004580001167983 */ /* 0x000ea20000300800 */
[----:B------:R-:W-:-:S04]  /*d6830*/  IADD3 R3, R11, 0xce, RZ ;  /* 0x000000ce0b037810 */ /* 0x000fc80007ffe0ff */
[----:B------:R-:W-:Y:S02]  /*d6840*/  ISETP.GE.AND P5, PT, R3, c[0x0][0x17c], PT ;  /* 0x00005f0003007a0c */ /* 0x000fe40003fa6270 */
[----:B------:R-:W-:-:S04]  /*d6850*/  IADD3 R3, R11, 0xca, RZ ;  /* 0x000000ca0b037810 */ /* 0x000fc80007ffe0ff */
[----:B------:R-:W-:Y:S02]  /*d6860*/  ISETP.GE.AND P2, PT, R3, c[0x0][0x17c], PT ;  /* 0x00005f0003007a0c */ /* 0x000fe40003f46270 */
[C---:B------:R-:W-:Y:S02]  /*d6870*/  ISETP.LT.AND P4, PT, R27.reuse, c[0x0][0x178], !P4 ;  /* 0x00005e001b007a0c */ /* 0x040fe40006781270 */
[----:B------:R-:W-:Y:S02]  /*d6880*/  ISETP.LT.AND P6, PT, R10, c[0x0][0x178], !P2 ;  /* 0x00005e000a007a0c */ /* 0x000fe400057c1270 */
[----:B------:R-:W-:Y:S02]  /*d6890*/  ISETP.LT.AND P2, PT, R27, c[0x0][0x178], !P2 ;  /* 0x00005e001b007a0c */ /* 0x000fe40005741270 */
[C---:B0-----:R-:W-:Y:S01]  /*d68a0*/  IADD3 R0, R20.reuse, c[0x0][0x198], RZ ;  /* 0x0000660014007a10 */ /* 0x041fe20007ffe0ff */
[----:B------:R-:W-:Y:S01]  /*d68b0*/  IMAD.WIDE R16, R20, 0x2, R4 ;  /* 0x0000000214107825 */ /* 0x000fe200078e0204 */
[----:B------:R-:W-:-:S03]  /*d68c0*/  PRMT R3, R23, 0x7632, R3 ;  /* 0x0000763217037816 */ /* 0x000fc60000000003 */
        /* <DEDUP_REMOVED lines=134> */
[C---:B------:R-:W-:Y:S01]  /*d7130*/  IMAD.WIDE R22, R3.reuse, 0x2, R4 ;  /* 0x0000000203167825 */ /* 0x040fe200078e0204 */
[----:B0-----:R-:W-:Y:S01]  /*d7140*/  IADD3 R18, R3, c[0x0][0x198], RZ ;  /* 0x0000660003127a10 */ /* 0x001fe20007ffe0ff */
[----:B------:R-:W4:Y:S03]  /*d7150*/  LDL.LU R24, [R1+0x848] ;  /* 0x0008480001187983 */ /* 0x000f260000300800 */
[----:B------:R-:W-:Y:S01]  /*d7160*/  IADD3 R3, R18, c[0x0][0x198], RZ ;  /* 0x0000660012037a10 */ /* 0x000fe20007ffe0ff */
[----:B------:R-:W4:Y:S04]  /*d7170*/  LDL.LU R25, [R1+0x308] ;  /* 0x0003080001197983 */ /* 0x000f280000300800 */
[----:B--2---:R-:W-:Y:S01]  /*d7180*/  @P5 STG.E.U16 [R20.64], R16 ;  /* 0x0000001014005986 */ /* 0x004fe2000c101506 */
[----:B------:R-:W-:-:S02]  /*d7190*/  ISETP.LT.AND P5, PT, R10, c[0x0][0x178], !P2 ;  /* 0x00005e000a007a0c */ /* 0x000fc400057a1270 */
        /* <DEDUP_REMOVED lines=16> */
[----:B------:R-:W-:Y:S01]  /*d72a0*/  ISETP.LT.AND P6, PT, R27, c[0x0][0x178], !P6 ;  /* 0x00005e001b007a0c */ /* 0x000fe200077c1270 */
[----:B------:R-:W4:Y:S01]  /*d72b0*/  LDL.LU R22, [R1+0x868] ;  /* 0x0008680001167983 */ /* 0x000f220000300800 */
[----:B------:R-:W-:Y:S01]  /*d72c0*/  ISETP.GE.AND P4, PT, R20, c[0x0][0x17c], PT ;  /* 0x00005f0014007a0c */ /* 0x000fe20003f86270 */
[----:B------:R-:W-:Y:S01]  /*d72d0*/  IMAD.WIDE R20, R3, 0x2, R6 ;  /* 0x0000000203147825 */ /* 0x000fe200078e0206 */
[----:B------:R-:W-:Y:S02]  /*d72e0*/  ISETP.LT.AND P2, PT, R10, c[0x0][0x178], !P5 ;  /* 0x00005e000a007a0c */ /* 0x000fe40006f41270 */
[----:B------:R-:W-:Y:S02]  /*d72f0*/  ISETP.LT.AND P5, PT, R27, c[0x0][0x178], !P5 ;  /* 0x00005e001b007a0c */ /* 0x000fe40006fa1270 */
[----:B---3--:R0:W-:Y:S01]  /*d7300*/  @P3 STG.E.U16 [R20.64], R19 ;  /* 0x0000001314003986 */ /* 0x0081e2000c101506 */
[----:B------:R-:W-:-:S02]  /*d7310*/  ISETP.GE.AND P3, PT, R0, c[0x0][0x17c], PT ;  /* 0x00005f0000007a0c */ /* 0x000fc40003f66270 */
[----:B------:R-:W-:Y:S02]  /*d7320*/  IADD3 R0, R3, c[0x0][0x198], RZ ;  /* 0x0000660003007a10 */ /* 0x000fe40007ffe0ff */
[----:B--2---:R1:W-:Y:S01]  /*d7330*/  @P6 STG.E.U16 [R16.64], R23 ;  /* 0x0000001710006986 */ /* 0x0043e2000c101506 */
[----:B------:R-:W-:Y:S02]  /*d7340*/  ISETP.LT.AND P6, PT, R10, c[0x0][0x178], !P3 ;  /* 0x00005e000a007a0c */ /* 0x000fe40005fc1270 */
[----:B------:R-:W-:Y:S02]  /*d7350*/  PRMT R3, R19, 0x7632, R3 ;  /* 0x0000763213037816 */ /* 0x000fe40000000003 */
[----:B0-----:R-:W-:Y:S01]  /*d7360*/  PRMT R20, R23, 0x7632, R20 ;  /* 0x0000763217147816 */ /* 0x001fe20000000014 */
[C---:B------:R-:W-:Y:S01]  /*d7370*/  IMAD.WIDE R18, R0.reuse, 0x2, R4 ;  /* 0x0000000200127825 */ /* 0x040fe200078e0204 */
[----:B-1----:R-:W2:Y:S03]  /*d7380*/  LDL.LU R23, [R1+0x328] ;  /* 0x0003280001177983 */ /* 0x002ea60000300800 */
[C---:B------:R-:W-:Y:S01]  /*d7390*/  IMAD.WIDE R16, R0.reuse, 0x2, R6 ;  /* 0x0000000200107825 */ /* 0x040fe200078e0206 */
[----:B------:R-:W-:-:S04]  /*d73a0*/  IADD3 R0, R0, c[0x0][0x198], RZ ;  /* 0x0000660000007a10 */ /* 0x000fc80007ffe0ff */
[----:B------:R0:W-:Y:S01]  /*d73b0*/  @P2 STG.E.U16 [R16.64], R3 ;  /* 0x0000000310002986 */ /* 0x0001e2000c101506 */
[----:B------:R-:W-:-:S03]  /*d73c0*/  ISETP.LT.AND P3, PT, R27, c[0x0][0x178], !P3 ;  /* 0x00005e001b007a0c */ /* 0x000fc60005f61270 */
[----:B------:R1:W-:Y:S01]  /*d73d0*/  @P5 STG.E.U16 [R18.64], R20 ;  /* 0x0000001412005986 */ /* 0x0003e2000c101506 */
[----:B0-----:R-:W-:Y:S01]  /*d73e0*/  IMAD.WIDE R16, R0, 0x2, R6 ;  /* 0x0000000200107825 */ /* 0x001fe200078e0206 */
[----:B------:R-:W-:-:S04]  /*d73f0*/  IADD3 R3, R11, 0xdc, RZ ;  /* 0x000000dc0b037810 */ /* 0x000fc80007ffe0ff */
[----:B----4-:R0:W-:Y:S01]  /*d7400*/  @P6 STG.E.U16 [R16.64], R24 ;  /* 0x0000001810006986 */ /* 0x0101e2000c101506 */
[----:B------:R-:W-:Y:S02]  /*d7410*/  ISETP.GE.AND P6, PT, R3, c[0x0][0x17c], PT ;  /* 0x00005f0003007a0c */ /* 0x000fe40003fc6270 */
[----:B------:R-:W-:Y:S01]  /*d7420*/  PRMT R3, R24, 0x7632, R3 ;  /* 0x0000763218037816 */ /* 0x000fe20000000003 */
[----:B-1----:R-:W-:Y:S01]  /*d7430*/  IMAD.WIDE R18, R0, 0x2, R4 ;  /* 0x0000000200127825 */ /* 0x002fe200078e0204 */
[----:B0-----:R-:W3:Y:S01]  /*d7440*/  LDL.LU R24, [R1+0x858] ;  /* 0x0008580001187983 */ /* 0x001ee20000300800 */
[----:B------:R-:W-:-:S03]  /*d7450*/  PRMT R20, R25, 0x7632, R20 ;  /* 0x0000763219147816 */ /* 0x000fc60000000014 */
[----:B------:R0:W-:Y:S04]  /*d7460*/  @P3 STG.E.U16 [R18.64], R25 ;  /* 0x0000001912003986 */ /* 0x0001e8000c101506 */
[----:B0-----:R-:W4:Y:S01]  /*d7470*/  LDL.LU R25, [R1+0x8] ;  /* 0x0000080001197983 */ /* 0x001f220000300800 */
[----:B------:R-:W-:-:S04]  /*d7480*/  IADD3 R21, R11, 0xdb, RZ ;  /* 0x000000db0b157810 */ /* 0x000fc80007ffe0ff */
[----:B------:R-:W-:-:S04]  /*d7490*/  ISETP.GE.AND P2, PT, R21, c[0x0][0x17c], PT ;  /* 0x00005f0015007a0c */ /* 0x000fc80003f46270 */
[----:B------:R-:W-:Y:S02]  /*d74a0*/  ISETP.LT.AND P5, PT, R10, c[0x0][0x178], !P2 ;  /* 0x00005e000a007a0c */ /* 0x000fe400057a1270 */
        /* <DEDUP_REMOVED lines=10> */
[----:B0-----:R-:W-:Y:S01]  /*d7550*/  IADD3 R3, R11, 0x101, RZ ;  /* 0x000001010b037810 */ /* 0x001fe20007ffe0ff */
[----:B------:R-:W-:-:S03]  /*d7560*/  IMAD.WIDE R16, R0, 0x2, R6 ;  /* 0x0000000200107825 */ /* 0x000fc600078e0206 */
[----:B------:R-:W-:Y:S02]  /*d7570*/  ISETP.GE.AND P5, PT, R3, c[0x0][0x17c], PT ;  /* 0x00005f0003007a0c */ /* 0x000fe40003fa6270 */
[----:B------:R-:W-:Y:S01]  /*d7580*/  IADD3 R3, R11, 0xde, RZ ;  /* 0x000000de0b037810 */ /* 0x000fe20007ffe0ff */
[----:B------:R0:W-:Y:S01]  /*d7590*/  @P3 STG.E.U16 [R16.64], R22 ;  /* 0x0000001610003986 */ /* 0x0001e2000c101506 */
[----:B-1----:R-:W-:Y:S02]  /*d75a0*/  IADD3 R20, R0, c[0x0][0x198], RZ ;  /* 0x0000660000147a10 */ /* 0x002fe40007ffe0ff */
[----:B------:R-:W-:-:S03]  /*d75b0*/  ISETP.GE.AND P3, PT, R3, c[0x0][0x17c], PT ;  /* 0x00005f0003007a0c */ /* 0x000fc60003f66270 */
[----:B------:R-:W-:Y:S01]  /*d75c0*/  IMAD.WIDE R18, R20, 0x2, R6 ;  /* 0x0000000214127825 */ /* 0x000fe200078e0206 */
[----:B------:R-:W-:-:S03]  /*d75d0*/  ISETP.LT.AND P4, PT, R27, c[0x0][0x178], !P4 ;  /* 0x00005e001b007a0c */ /* 0x000fc60006781270 */
[----:B0-----:R-:W-:Y:S01]  /*d75e0*/  IMAD.WIDE R16, R0, 0x2, R4 ;  /* 0x0000000200107825 */ /* 0x001fe200078e0204 */
[----:B------:R-:W-:Y:S02]  /*d75f0*/  PRMT R0, R22, 0x7632, R0 ;  /* 0x0000763216007816 */ /* 0x000fe40000000000 */
[----:B------:R-:W-:Y:S02]  /*d7600*/  IADD3 R22, R11, 0xdf, RZ ;  /* 0x000000df0b167810 */ /* 0x000fe40007ffe0ff */
[----:B--2---:R0:W-:Y:S01]  /*d7610*/  @P6 STG.E.U16 [R16.64], R23 ;  /* 0x0000001710006986 */ /* 0x0041e2000c101506 */
[----:B------:R-:W-:-:S03]  /*d7620*/  ISETP.LT.AND P6, PT, R10, c[0x0][0x178], !P3 ;  /* 0x00005e000a007a0c */ /* 0x000fc60005fc1270 */
[----:B------:R1:W-:Y:S01]  /*d7630*/  @P2 STG.E.U16 [R18.64], R0 ;  /* 0x0000000012002986 */ /* 0x0003e2000c101506 */
[----:B------:R-:W-:Y:S02]  /*d7640*/  PRMT R3, R23, 0x7632, R3 ;  /* 0x0000763217037816 */ /* 0x000fe40000000003 */
[----:B------:R-:W-:Y:S01]  /*d7650*/  ISETP.GE.AND P2, PT, R22, c[0x0][0x17c], PT ;  /* 0x00005f0016007a0c */ /* 0x000fe20003f46270 */
[C---:B0-----:R-:W-:Y:S01]  /*d7660*/  IMAD.WIDE R16, R20.reuse, 0x2, R4 ;  /* 0x0000000214107825 */ /* 0x041fe200078e0204 */
[----:B-1----:R-:W-:-:S04]  /*d7670*/  IADD3 R0, R20, c[0x0][0x198], RZ ;  /* 0x0000660014007a10 */ /* 0x002fc80007ffe0ff */
[----:B------:R0:W-:Y:S01]  /*d7680*/  @P4 STG.E.U16 [R16.64], R3 ;  /* 0x0000000310004986 */ /* 0x0001e2000c101506 */
[----:B------:R-:W-:Y:S01]  /*d7690*/  IMAD.WIDE R18, R0, 0x2, R6 ;  /* 0x0000000200127825 */ /* 0x000fe200078e0206 */
[----:B------:R-:W-:-:S03]  /*d76a0*/  ISETP.LT.AND P3, PT, R27, c[0x0][0x178], !P3 ;  /* 0x00005e001b007a0c */ /* 0x000fc60005f61270 */
[----:B------:R-:W-:Y:S01]  /*d76b0*/  IMAD.WIDE R20, R0, 0x2, R4 ;  /* 0x0000000200147825 */ /* 0x000fe200078e0204 */
[----:B---3--:R1:W-:Y:S01]  /*d76c0*/  @P6 STG.E.U16 [R18.64], R24 ;  /* 0x0000001812006986 */ /* 0x0083e2000c101506 */
[----:B------:R-:W-:Y:S02]  /*d76d0*/  ISETP.LT.AND P6, PT, R10, c[0x0][0x178], !P2 ;  /* 0x00005e000a007a0c */ /* 0x000fe400057c1270 */
[----:B------:R-:W-:Y:S02]  /*d76e0*/  ISETP.LT.AND P2, PT, R27, c[0x0][0x178], !P2 ;  /* 0x00005e001b007a0c */ /* 0x000fe40005741270 */
[----:B0-----:R-:W-:Y:S02]  /*d76f0*/  PRMT R3, R24, 0x7632, R3 ;  /* 0x0000763218037816 */ /* 0x001fe40000000003 */
[----:B-1----:R-:W-:Y:S02]  /*d7700*/  IADD3 R18, R0, c[0x0][0x198], RZ ;  /* 0x0000660000127a10 */ /* 0x002fe40007ffe0ff */
[----:B------:R-:W-:-:S02]  /*d7710*/  IADD3 R24, R11, 0xe1, RZ ;  /* 0x000000e10b187810 */ /* 0x000fc40007ffe0ff */
[C---:B------:R-:W-:Y:S01]  /*d7720*/  IADD3 R0, R18.reuse, c[0x0][0x198], RZ ;  /* 0x0000660012007a10 */ /* 0x040fe20007ffe0ff */
[C---:B------:R-:W-:Y:S01]  /*d7730*/  IMAD.WIDE R16, R18.reuse, 0x2, R6 ;  /* 0x0000000212107825 */ /* 0x040fe200078e0206 */
[----:B----4-:R-:W-:Y:S01]  /*d7740*/  PRMT R22, R25, 0x7632, R22 ;  /* 0x0000763219167816 */ /* 0x010fe20000000016 */
[----:B------:R0:W-:Y:S02]  /*d7750*/  @P3 STG.E.U16 [R20.64], R25 ;  /* 0x0000001914003986 */ /* 0x0001e4000c101506 */
[----:B------:R-:W-:Y:S02]  /*d7760*/  IMAD.WIDE R18, R18, 0x2, R4 ;  /* 0x0000000212127825 */ /* 0x000fe400078e0204 */
[----:B------:R1:W-:Y:S01]  /*d7770*/  @P6 STG.E.U16 [R16.64], R3 ;  /* 0x0000000310006986 */ /* 0x0003e2000c101506 */
[----:B------:R-:W-:-:S03]  /*d7780*/  ISETP.GE.AND P6, PT, R24, c[0x0][0x17c], PT ;  /* 0x00005f0018007a0c */ /* 0x000fc60003fc6270 */
[----:B------:R2:W-:Y:S04]  /*d7790*/  @P2 STG.E.U16 [R18.64], R22 ;  /* 0x0000001612002986 */ /* 0x0005e8000c101506 */
[----:B0-----:R-:W3:Y:S04]  /*d77a0*/  LDL.LU R25, [R1+0x1c] ;  /* 0x00001c0001197983 */ /* 0x001ee80000300800 */
[----:B-1----:R-:W4:Y:S04]  /*d77b0*/  LDL.LU R3, [R1+0x2c] ;  /* 0x00002c0001037983 */ /* 0x002f280000300800 */
[----:B------:R-:W3:Y:S04]  /*d77c0*/  LDL.LU R24, [R1+0x6c] ;  /* 0x00006c0001187983 */ /* 0x000ee80000300800 */
[----:B--2---:R-:W2:Y:S01]  /*d77d0*/  LDL.LU R19, [R1+0x5c] ;  /* 0x00005c0001137983 */ /* 0x004ea20000300800 */
[----:B------:R-:W-:-:S04]  /*d77e0*/  IADD3 R23, R11, 0xe0, RZ ;  /* 0x000000e00b177810 */ /* 0x000fc80007ffe0ff */
[----:B------:R-:W-:-:S04]  /*d77f0*/  ISETP.GE.AND P4, PT, R23, c[0x0][0x17c], PT ;  /* 0x00005f0017007a0c */ /* 0x000fc80003f86270 */
[----:B------:R-:W-:Y:S02]  /*d7800*/  ISETP.LT.AND P3, PT, R10, c[0x0][0x178], !P4 ;  /* 0x00005e000a007a0c */ /* 0x000fe40006761270 */
[----:B------:R-:W-:Y:S01]  /*d7810*/  ISETP.LT.AND P4, PT, R27, c[0x0][0x178], !P4 ;  /* 0x00005e001b007a0c */ /* 0x000fe20006781270 */
[----:B------:R-:W-:Y:S01]  /*d7820*/  IMAD.WIDE R20, R0, 0x2, R6 ;  /* 0x0000000200147825 */ /* 0x000fe200078e0206 */
[----:B------:R-:W-:-:S03]  /*d7830*/  IADD3 R23, R11, 0xe2, RZ ;  /* 0x000000e20b177810 */ /* 0x000fc60007ffe0ff */
[----:B------:R-:W-:Y:S01]  /*d7840*/  IMAD.WIDE R16, R0, 0x2, R4 ;  /* 0x0000000200107825 */ /* 0x000fe200078e0204 */
[----:B------:R-:W-:Y:S02]  /*d7850*/  ISETP.GE.AND P2, PT, R23, c[0x0][0x17c], PT ;  /* 0x00005f0017007a0c */ /* 0x000fe40003f46270 */
[----:B------:R-:W-:-:S03]  /*d7860*/  IADD3 R22, R11, 0xe3, RZ ;  /* 0x000000e30b167810 */ /* 0x000fc60007ffe0ff */
[----:B--2---:R0:W-:Y:S01]  /*d7870*/  @P3 STG.E.U16 [R20.64], R19 ;  /* 0x0000001314003986 */ /* 0x0041e2000c101506 */
[C---:B------:R-:W-:Y:S02]  /*d7880*/  ISETP.LT.AND P3, PT, R10.reuse, c[0x0][0x178], !P6 ;  /* 0x00005e000a007a0c */ /* 0x040fe40007761270 */
[C---:B------:R-:W-:Y:S01]  /*d7890*/  ISETP.LT.AND P6, PT, R27.reuse, c[0x0][0x178], !P6 ;  /* 0x00005e001b007a0c */ /* 0x040fe200077c1270 */
[----:B----4-:R1:W-:Y:S01]  /*d78a0*/  @P4 STG.E.U16 [R16.64], R3 ;  /* 0x0000000310004986 */ /* 0x0103e2000c101506 */
[----:B------:R-:W-:Y:S02]  /*d78b0*/  ISETP.LT.AND P4, PT, R10, c[0x0][0x178], !P2 ;  /* 0x00005e000a007a0c */ /* 0x000fe40005781270 */
[----:B------:R-:W-:Y:S02]  /*d78c0*/  ISETP.LT.AND P2, PT, R27, c[0x0][0x178], !P2 ;  /* 0x00005e001b007a0c */ /* 0x000fe40005741270 */
[----:B0-----:R-:W-:Y:S02]  /*d78d0*/  IADD3 R21, R0, c[0x0][0x198], RZ ;  /* 0x0000660000157a10 */ /* 0x001fe40007ffe0ff */
[----:B------:R-:W-:-:S02]  /*d78e0*/  PRMT R20, R19, 0x7632, R20 ;  /* 0x0000763213147816 */ /* 0x000fc40000000014 */
[----:B------:R-:W-:Y:S01]  /*d78f0*/  PRMT R0, R3, 0x7632, R0 ;  /* 0x0000763203007816 */ /* 0x000fe20000000000 */
[C---:B------:R-:W-:Y:S01]  /*d7900*/  IMAD.WIDE R18, R21.reuse, 0x2, R6 ;  /* 0x0000000215127825 */ /* 0x040fe200078e0206 */
[----:B-1----:R-:W-:-:S03]  /*d7910*/  IADD3 R3, R21, c[0x0][0x198], RZ ;  /* 0x0000660015037a10 */ /* 0x002fc60007ffe0ff */
[----:B------:R-:W-:Y:S01]  /*d7920*/  IMAD.WIDE R16, R21, 0x2, R4 ;  /* 0x0000000215107825 */ /* 0x000fe200078e0204 */
[----:B------:R0:W-:Y:S01]  /*d7930*/  @P3 STG.E.U16 [R18.64], R20 ;  /* 0x0000001412003986 */ /* 0x0001e2000c101506 */
[----:B------:R-:W-:-:S03]  /*d7940*/  ISETP.GE.AND P3, PT, R22, c[0x0][0x17c], PT ;  /* 0x00005f0016007a0c */ /* 0x000fc60003f66270 */
[----:B------:R1:W-:Y:S01]  /*d7950*/  @P6 STG.E.U16 [R16.64], R0 ;  /* 0x0000000010006986 */ /* 0x0003e2000c101506 */
[----:B0-----:R-:W-:-:S04]  /*d7960*/  IMAD.WIDE R18, R3, 0x2, R6 ;  /* 0x0000000203127825 */ /* 0x001fc800078e0206 */
[----:B-1----:R-:W-:Y:S01]  /*d7970*/  IMAD.WIDE R16, R3, 0x2, R4 ;  /* 0x0000000203107825 */ /* 0x002fe200078e0204 */
[----:B---3--:R0:W-:Y:S01]  /*d7980*/  @P4 STG.E.U16 [R18.64], R24 ;  /* 0x0000001812004986 */ /* 0x0081e2000c101506 */
[----:B------:R-:W-:-:S03]  /*d7990*/  ISETP.LT.AND P4, PT, R10, c[0x0][0x178], !P3 ;  /* 0x00005e000a007a0c */ /* 0x000fc60005f81270 */
[----:B------:R1:W-:Y:S01]  /*d79a0*/  @P2 STG.E.U16 [R16.64], R25 ;  /* 0x0000001910002986 */ /* 0x0003e2000c101506 */
[----:B------:R-:W-:Y:S02]  /*d79b0*/  ISETP.LT.AND P2, PT, R27, c[0x0][0x178], !P3 ;  /* 0x00005e001b007a0c */ /* 0x000fe40005f41270 */
[----:B------:R-:W-:Y:S02]  /*d79c0*/  PRMT R0, R24, 0x7632, R0 ;  /* 0x0000763218007816 */ /* 0x000fe40000000000 */
[----:B0-----:R-:W-:Y:S02]  /*d79d0*/  IADD3 R18, R3, c[0x0][0x198], RZ ;  /* 0x0000660003127a10 */ /* 0x001fe40007ffe0ff */
[----:B------:R-:W-:Y:S02]  /*d79e0*/  IADD3 R24, R11, 0xe5, RZ ;  /* 0x000000e50b187810 */ /* 0x000fe40007ffe0ff */
[C---:B------:R-:W-:Y:S01]  /*d79f0*/  IADD3 R3, R18.reuse, c[0x0][0x198], RZ ;  /* 0x0000660012037a10 */ /* 0x040fe20007ffe0ff */
[----:B-1----:R-:W-:Y:S01]  /*d7a00*/  IMAD.WIDE R16, R18, 0x2, R6 ;  /* 0x0000000212107825 */ /* 0x002fe200078e0206 */
[----:B------:R-:W-:-:S02]  /*d7a10*/  PRMT R22, R25, 0x7632, R22 ;  /* 0x0000763219167816 */ /* 0x000fc40000000016 */
        /* <DEDUP_REMOVED lines=17> */
[----:B----4-:R0:W-:Y:S01]  /*d7b30*/  @P3 STG.E.U16 [R20.64], R18 ;  /* 0x0000001214003986 */ /* 0x0101e2000c101506 */
[C---:B------:R-:W-:Y:S02]  /*d7b40*/  ISETP.LT.AND P3, PT, R10.reuse, c[0x0][0x178], !P4 ;  /* 0x00005e000a007a0c */ /* 0x040fe40006761270 */
[----:B------:R-:W-:Y:S01]  /*d7b50*/  ISETP.LT.AND P4, PT, R27, c[0x0][0x178], !P4 ;  /* 0x00005e001b007a0c */ /* 0x000fe20006781270 */
[----:B--2---:R1:W-:Y:S01]  /*d7b60*/  @P6 STG.E.U16 [R16.64], R19 ;  /* 0x0000001310006986 */ /* 0x0043e2000c101506 */
[----:B------:R-:W-:Y:S02]  /*d7b70*/  ISETP.LT.AND P6, PT, R10, c[0x0][0x178], !P2 ;  /* 0x00005e000a007a0c */ /* 0x000fe400057c1270 */
[----:B------:R-:W-:Y:S02]  /*d7b80*/  PRMT R0, R19, 0x7632, R0 ;  /* 0x0000763213007816 */ /* 0x000fe40000000000 */
[----:B0-----:R-:W-:Y:S02]  /*d7b90*/  IADD3 R21, R3, c[0x0][0x198], RZ ;  /* 0x0000660003157a10 */ /* 0x001fe40007ffe0ff */
[----:B------:R-:W-:-:S02]  /*d7ba0*/  PRMT R20, R18, 0x7632, R20 ;  /* 0x0000763212147816 */ /* 0x000fc40000000014 */
[----:B------:R-:W-:Y:S01]  /*d7bb0*/  ISETP.LT.AND P2, PT, R27, c[0x0][0x178], !P2 ;  /* 0x00005e001b007a0c */ /* 0x000fe20005741270 */
[C---:B-1----:R-:W-:Y:S01]  /*d7bc0*/  IMAD.WIDE R18, R21.reuse, 0x2, R6 ;  /* 0x0000000215127825 */ /* 0x042fe200078e0206 */
[----:B------:R-:W-:-:S03]  /*d7bd0*/  IADD3 R3, R21, c[0x0][0x198], RZ ;  /* 0x0000660015037a10 */ /* 0x000fc60007ffe0ff */
        /* <DEDUP_REMOVED lines=217> */
[C---:B------:R-:W-:Y:S01]  /*d8970*/  IADD3 R3, R21.reuse, c[0x0][0x198], RZ ;  /* 0x0000660015037a10 */ /* 0x040fe20007ffe0ff */
[----:B-1----:R-:W-:Y:S01]  /*d8980*/  IMAD.WIDE R18, R21, 0x2, R6 ;  /* 0x0000000215127825 */ /* 0x002fe200078e0206 */
[----:B------:R-:W-:-:S03]  /*d8990*/  ISETP.LT.AND P2, PT, R27, c[0x0][0x178], !P2 ;  /* 0x00005e001b007a0c */ /* 0x000fc60005741270 */
[----:B------:R-:W-:Y:S01]  /*d89a0*/  IMAD.WIDE R16, R21, 0x2, R4 ;  /* 0x0000000215107825 */ /* 0x000fe200078e0204 */
[----:B------:R0:W-:Y:S01]  /*d89b0*/  @P3 STG.E.U16 [R18.64], R20 ;  /* 0x0000001412003986 */ /* 0x0001e2000c101506 */
[----:B------:R-:W-:-:S03]  /*d89c0*/  ISETP.GE.AND P3, PT, R22, c[0x0][0x17c], PT ;  /* 0x00005f0016007a0c */ /* 0x000fc60003f66270 */
        /* <DEDUP_REMOVED lines=9> */
[----:B------:R-:W-:-:S02]  /*d8a60*/  PRMT R22, R25, 0x7632, R22 ;  /* 0x0000763219167816 */ /* 0x000fc40000000016 */
[C---:B------:R-:W-:Y:S01]  /*d8a70*/  IADD3 R3, R18.reuse, c[0x0][0x198], RZ ;  /* 0x0000660012037a10 */ /* 0x040fe20007ffe0ff */
[C---:B-1----:R-:W-:Y:S01]  /*d8a80*/  IMAD.WIDE R16, R18.reuse, 0x2, R6 ;  /* 0x0000000212107825 */ /* 0x042fe200078e0206 */
[----:B------:R-:W2:Y:S03]  /*d8a90*/  LDL.LU R25, [R1+0xc] ;  /* 0x00000c0001197983 */ /* 0x000ea60000300800 */
[----:B------:R-:W-:Y:S01]  /*d8aa0*/  IMAD.WIDE R18, R18, 0x2, R4 ;  /* 0x0000000212127825 */ /* 0x000fe200078e0204 */
[----:B------:R-:W-:Y:S04]  /*d8ab0*/  @P4 STG.E.U16 [R16.64], R0 ;  /* 0x0000000010004986 */ /* 0x000fe8000c101506 */
[----:B------:R0:W-:Y:S04]  /*d8ac0*/  @P3 STG.E.U16 [R18.64], R22 ;  /* 0x0000001612003986 */ /* 0x0001e8000c101506 */
[----:B0-----:R-:W3:Y:S04]  /*d8ad0*/  LDL.LU R18, [R1+0x86c] ;  /* 0x00086c0001127983 */ /* 0x001ee80000300800 */
[----:B------:R-:W4:Y:S01]  /*d8ae0*/  LDL.LU R19, [R1+0x32c] ;  /* 0x00032c0001137983 */ /* 0x000f220000300800 */
[----:B------:R-:W-:-:S04]  /*d8af0*/  IADD3 R20, R11, 0xfc, RZ ;  /* 0x000000fc0b147810 */ /* 0x000fc80007ffe0ff */
[----:B------:R-:W-:-:S04]  /*d8b00*/  ISETP.GE.AND P6, PT, R20, c[0x0][0x17c], PT ;  /* 0x00005f0014007a0c */ /* 0x000fc80003fc6270 */
[----:B------:R-:W-:Y:S02]  /*d8b10*/  ISETP.LT.AND P2, PT, R10, c[0x0][0x178], !P6 ;  /* 0x00005e000a007a0c */ /* 0x000fe40007741270 */
[----:B------:R-:W-:Y:S01]  /*d8b20*/  IADD3 R24, R11, 0xfd, RZ ;  /* 0x000000fd0b187810 */ /* 0x000fe20007ffe0ff */
[----:B------:R-:W-:Y:S01]  /*d8b30*/  IMAD.WIDE R20, R3, 0x2, R6 ;  /* 0x0000000203147825 */ /* 0x000fe200078e0206 */
[----:B------:R-:W-:Y:S02]  /*d8b40*/  ISETP.LT.AND P6, PT, R27, c[0x0][0x178], !P6 ;  /* 0x00005e001b007a0c */ /* 0x000fe400077c1270 */
[----:B------:R-:W-:Y:S01]  /*d8b50*/  ISETP.GE.AND P4, PT, R24, c[0x0][0x17c], PT ;  /* 0x00005f0018007a0c */ /* 0x000fe20003f86270 */
[C---:B------:R-:W-:Y:S01]  /*d8b60*/  IMAD.WIDE R16, R3.reuse, 0x2, R4 ;  /* 0x0000000203107825 */ /* 0x040fe200078e0204 */
[----:B------:R-:W-:Y:S02]  /*d8b70*/  IADD3 R3, R3, c[0x0][0x198], RZ ;  /* 0x0000660003037a10 */ /* 0x000fe40007ffe0ff */
[----:B------:R-:W-:-:S04]  /*d8b80*/  IADD3 R23, R11, 0xfe, RZ ;  /* 0x000000fe0b177810 */ /* 0x000fc80007ffe0ff */
[----:B------:R-:W-:Y:S02]  /*d8b90*/  ISETP.GE.AND P3, PT, R23, c[0x0][0x17c], PT ;  /* 0x00005f0017007a0c */ /* 0x000fe40003f66270 */
[----:B------:R-:W2:Y:S04]  /*d8ba0*/  LDL.LU R23, [R1+0x3b0] ;  /* 0x0003b00001177983 */ /* 0x000ea80000300800 */
[----:B------:R-:W2:Y:S04]  /*d8bb0*/  LDL.LU R22, [R1+0x360] ;  /* 0x0003600001167983 */ /* 0x000ea80000300800 */
[----:B---3--:R0:W-:Y:S01]  /*d8bc0*/  @P2 STG.E.U16 [R20.64], R18 ;  /* 0x0000001214002986 */ /* 0x0081e2000c101506 */
[----:B------:R-:W-:-:S02]  /*d8bd0*/  ISETP.LT.AND P2, PT, R10, c[0x0][0x178], !P4 ;  /* 0x00005e000a007a0c */ /* 0x000fc40006741270 */
[----:B------:R-:W-:Y:S01]  /*d8be0*/  PRMT R0, R18, 0x7632, R0 ;  /* 0x0000763212007816 */ /* 0x000fe20000000000 */
[----:B----4-:R1:W-:Y:S01]  /*d8bf0*/  @P6 STG.E.U16 [R16.64], R19 ;  /* 0x0000001310006986 */ /* 0x0103e2000c101506 */
[----:B0-----:R-:W-:Y:S01]  /*d8c00*/  IADD3 R21, R11, 0xff, RZ ;  /* 0x000000ff0b157810 */ /* 0x001fe20007ffe0ff */
[----:B-1----:R-:W-:-:S08]  /*d8c10*/  IMAD.WIDE R16, R3, 0x2, R6 ;  /* 0x0000000203107825 */ /* 0x002fd000078e0206 */
[----:B------:R0:W-:Y:S01]  /*d8c20*/  @P2 STG.E.U16 [R16.64], R0 ;  /* 0x0000000010002986 */ /* 0x0001e2000c101506 */
[----:B------:R-:W-:-:S03]  /*d8c30*/  ISETP.GE.AND P2, PT, R21, c[0x0][0x17c], PT ;  /* 0x00005f0015007a0c */ /* 0x000fc60003f46270 */
[----:B------:R-:W3:Y:S01]  /*d8c40*/  LDL.LU R21, [R1+0x85c] ;  /* 0x00085c0001157983 */ /* 0x000ee20000300800 */
[----:B------:R-:W-:Y:S02]  /*d8c50*/  ISETP.LT.AND P4, PT, R27, c[0x0][0x178], !P4 ;  /* 0x00005e001b007a0c */ /* 0x000fe40006781270 */
[----:B------:R-:W-:Y:S02]  /*d8c60*/  ISETP.LT.AND P6, PT, R10, c[0x0][0x178], !P3 ;  /* 0x00005e000a007a0c */ /* 0x000fe40005fc1270 */
[----:B------:R-:W-:Y:S01]  /*d8c70*/  PRMT R20, R19, 0x7632, R20 ;  /* 0x0000763213147816 */ /* 0x000fe20000000014 */
[C---:B------:R-:W-:Y:S01]  /*d8c80*/  IMAD.WIDE R18, R3.reuse, 0x2, R4 ;  /* 0x0000000203127825 */ /* 0x040fe200078e0204 */
[----:B------:R-:W-:Y:S02]  /*d8c90*/  IADD3 R3, R3, c[0x0][0x198], RZ ;  /* 0x0000660003037a10 */ /* 0x000fe40007ffe0ff */
[----:B------:R-:W-:-:S03]  /*d8ca0*/  ISETP.LT.AND P3, PT, R27, c[0x0][0x178], !P3 ;  /* 0x00005e001b007a0c */ /* 0x000fc60005f61270 */
[----:B0-----:R-:W-:Y:S01]  /*d8cb0*/  IMAD.WIDE R16, R3, 0x2, R6 ;  /* 0x0000000203107825 */ /* 0x001fe200078e0206 */
[----:B------:R-:W-:Y:S01]  /*d8cc0*/  IADD3 R0, R11, 0x100, RZ ;  /* 0x000001000b007810 */ /* 0x000fe20007ffe0ff */
[----:B------:R0:W-:Y:S01]  /*d8cd0*/  @P4 STG.E.U16 [R18.64], R20 ;  /* 0x0000001412004986 */ /* 0x0001e2000c101506 */
[----:B------:R-:W-:Y:S02]  /*d8ce0*/  ISETP.LT.AND P4, PT, R10, c[0x0][0x178], !P2 ;  /* 0x00005e000a007a0c */ /* 0x000fe40005781270 */
[----:B------:R-:W-:Y:S01]  /*d8cf0*/  ISETP.LT.AND P2, PT, R27, c[0x0][0x178], !P2 ;  /* 0x00005e001b007a0c */ /* 0x000fe20005741270 */
[C---:B0-----:R-:W-:Y:S01]  /*d8d00*/  IMAD.WIDE R18, R3.reuse, 0x2, R4 ;  /* 0x0000000203127825 */ /* 0x041fe200078e0204 */
[----:B------:R-:W-:Y:S02]  /*d8d10*/  IADD3 R3, R3, c[0x0][0x198], RZ ;  /* 0x0000660003037a10 */ /* 0x000fe40007ffe0ff */
[----:B--2---:R-:W-:Y:S01]  /*d8d20*/  PRMT R20, R25, 0x7632, R20 ;  /* 0x0000763219147816 */ /* 0x004fe20000000014 */
[----:B---3--:R0:W-:Y:S01]  /*d8d30*/  @P6 STG.E.U16 [R16.64], R21 ;  /* 0x0000001510006986 */ /* 0x0081e2000c101506 */
        /* <DEDUP_REMOVED lines=8> */
[----:B------:R-:W-:Y:S02]  /*d8dc0*/  ISETP.LT.AND P6, PT, R27, c[0x0][0x178], !P6 ;  /* 0x00005e001b007a0c */ /* 0x000fe400077c1270 */
[----:B------:R-:W-:Y:S01]  /*d8dd0*/  ISETP.LT.AND P4, PT, R10, c[0x0][0x178], !P5 ;  /* 0x00005e000a007a0c */ /* 0x000fe20006f81270 */
[----:B------:R1:W-:Y:S04]  /*d8de0*/  @P2 STG.E.U16 [R18.64], R20 ;  /* 0x0000001412002986 */ /* 0x0003e8000c101506 */
[----:B------:R-:W2:Y:S01]  /*d8df0*/  LDL.LU R25, [R1+0x380] ;  /* 0x0003800001197983 */ /* 0x000ea20000300800 */
[----:B0-----:R-:W-:Y:S01]  /*d8e00*/  IMAD.WIDE R16, R3, 0x2, R6 ;  /* 0x0000000203107825 */ /* 0x001fe200078e0206 */
[----:B------:R-:W-:-:S02]  /*d8e10*/  IADD3 R0, R11, 0x106, RZ ;  /* 0x000001060b007810 */ /* 0x000fc40007ffe0ff */
        /* <DEDUP_REMOVED lines=31> */
[----:B------:R-:W-:Y:S02]  /*d9010*/  IADD3 R23, R11, 0x104, RZ ;  /* 0x000001040b177810 */ /* 0x000fe40007ffe0ff */
[----:B------:R-:W-:-:S02]  /*d9020*/  ISETP.LT.AND P4, PT, R27, c[0x0][0x178], !P4 ;  /* 0x00005e001b007a0c */ /* 0x000fc40006781270 */
[----:B------:R-:W-:Y:S02]  /*d9030*/  ISETP.GE.AND P5, PT, R23, c[0x0][0x17c], PT ;  /* 0x00005f0017007a0c */ /* 0x000fe40003fa6270 */
[----:B------:R-:W-:Y:S02]  /*d9040*/  PRMT R24, R25, 0x7632, R24 ;  /* 0x0000763219187816 */ /* 0x000fe40000000018 */
[----:B------:R-:W-:Y:S02]  /*d9050*/  ISETP.LT.AND P6, PT, R10, c[0x0][0x178], !P5 ;  /* 0x00005e000a007a0c */ /* 0x000fe40006fc1270 */
[----:B------:R-:W-:Y:S02]  /*d9060*/  IADD3 R25, R11, 0x105, RZ ;  /* 0x000001050b197810 */ /* 0x000fe40007ffe0ff */
[----:B------:R-:W-:Y:S02]  /*d9070*/  ISETP.LT.AND P5, PT, R27, c[0x0][0x178], !P5 ;  /* 0x00005e001b007a0c */ /* 0x000fe40006fa1270 */
[C---:B------:R-:W-:Y:S01]  /*d9080*/  IADD3 R0, R18.reuse, c[0x0][0x198], RZ ;  /* 0x0000660012007a10 */ /* 0x040fe20007ffe0ff */
[----:B------:R-:W-:Y:S01]  /*d9090*/  IMAD.WIDE R18, R18, 0x2, R4 ;  /* 0x0000000212127825 */ /* 0x000fe200078e0204 */
[----:B------:R-:W-:-:S02]  /*d90a0*/  ISETP.GE.AND P3, PT, R25, c[0x0][0x17c], PT ;  /* 0x00005f0019007a0c */ /* 0x000fc40003f66270 */
[----:B------:R-:W4:Y:S01]  /*d90b0*/  LDL.LU R25, [R1+0x3a0] ;  /* 0x0003a00001197983 */ /* 0x000f220000300800 */
[----:B------:R-:W-:-:S03]  /*d90c0*/  IMAD.WIDE R20, R0, 0x2, R6 ;  /* 0x0000000200147825 */ /* 0x000fc600078e0206 */
[----:B------:R0:W-:Y:S01]  /*d90d0*/  @P4 STG.E.U16 [R18.64], R24 ;  /* 0x0000001812004986 */ /* 0x0001e2000c101506 */
[----:B------:R-:W-:Y:S01]  /*d90e0*/  ISETP.LT.AND P4, PT, R10, c[0x0][0x178], !P3 ;  /* 0x00005e000a007a0c */ /* 0x000fe20005f81270 */
[C---:B------:R-:W-:Y:S01]  /*d90f0*/  IMAD.WIDE R22, R0.reuse, 0x2, R4 ;  /* 0x0000000200167825 */ /* 0x040fe200078e0204 */
[----:B------:R-:W-:Y:S02]  /*d9100*/  ISETP.LT.AND P3, PT, R27, c[0x0][0x178], !P3 ;  /* 0x00005e001b007a0c */ /* 0x000fe40005f61270 */
[----:B0-----:R-:W-:Y:S01]  /*d9110*/  IADD3 R18, R0, c[0x0][0x198], RZ ;  /* 0x0000660000127a10 */ /* 0x001fe20007ffe0ff */
[----:B--2---:R-:W-:Y:S01]  /*d9120*/  @P6 STG.E.U16 [R20.64], R16 ;  /* 0x0000001014006986 */ /* 0x004fe2000c101506 */
[----:B------:R-:W-:-:S03]  /*d9130*/  PRMT R3, R16, 0x7632, R3 ;  /* 0x0000763210037816 */ /* 0x000fc60000000003 */
[----:B---3--:R0:W-:Y:S02]  /*d9140*/  @P5 STG.E.U16 [R22.64], R17 ;  /* 0x0000001116005986 */ /* 0x0081e4000c101506 */
[----:B0-----:R-:W-:Y:S01]  /*d9150*/  PRMT R22, R17, 0x7632, R22 ;  /* 0x0000763211167816 */ /* 0x001fe20000000016 */
[C---:B------:R-:W-:Y:S01]  /*d9160*/  IMAD.WIDE R16, R18.reuse, 0x2, R6 ;  /* 0x0000000212107825 */ /* 0x040fe200078e0206 */
[----:B------:R-:W-:-:S03]  /*d9170*/  IADD3 R23, R18, c[0x0][0x198], RZ ;  /* 0x0000660012177a10 */ /* 0x000fc60007ffe0ff */
[----:B------:R-:W-:Y:S01]  /*d9180*/  IMAD.WIDE R18, R18, 0x2, R4 ;  /* 0x0000000212127825 */ /* 0x000fe200078e0204 */
        /* <DEDUP_REMOVED lines=76> */
[----:B------:R-:W-:Y:S01]  /*d9650*/  @P2 STG.E.U16 [R16.64], R3 ;  /* 0x0000000310002986 */ /* 0x000fe2000c101506 */
[----:B------:R-:W-:-:S04]  /*d9660*/  IADD3 R23, R11, 0x10e, RZ ;  /* 0x0000010e0b177810 */ /* 0x000fc80007ffe0ff */
[----:B------:R-:W-:Y:S02]  /*d9670*/  ISETP.GE.AND P2, PT, R23, c[0x0][0x17c], PT ;  /* 0x00005f0017007a0c */ /* 0x000fe40003f46270 */
[----:B--2---:R-:W-:Y:S01]  /*d9680*/  PRMT R24, R25, 0x7632, R24 ;  /* 0x0000763219187816 */ /* 0x004fe20000000018 */
[----:B---3--:R0:W-:Y:S04]  /*d9690*/  @P6 STG.E.U16 [R18.64], R22 ;  /* 0x0000001612006986 */ /* 0x0081e8000c101506 */
[----:B------:R-:W-:Y:S01]  /*d96a0*/  @P3 STG.E.U16 [R20.64], R25 ;  /* 0x0000001914003986 */ /* 0x000fe2000c101506 */
[----:B------:R-:W-:Y:S02]  /*d96b0*/  ISETP.LT.AND P3, PT, R10, c[0x0][0x178], !P5 ;  /* 0x00005e000a007a0c */ /* 0x000fe40006f61270 */
[----:B------:R-:W-:-:S02]  /*d96c0*/  ISETP.LT.AND P5, PT, R27, c[0x0][0x178], !P5 ;  /* 0x00005e001b007a0c */ /* 0x000fc40006fa1270 */
[----:B0-----:R-:W-:Y:S02]  /*d96d0*/  IADD3 R18, R0, c[0x0][0x198], RZ ;  /* 0x0000660000127a10 */ /* 0x001fe40007ffe0ff */
[----:B------:R-:W-:Y:S02]  /*d96e0*/  PRMT R0, R22, 0x7632, R0 ;  /* 0x0000763216007816 */ /* 0x000fe40000000000 */
[C---:B------:R-:W-:Y:S01]  /*d96f0*/  IADD3 R3, R18.reuse, c[0x0][0x198], RZ ;  /* 0x0000660012037a10 */ /* 0x040fe20007ffe0ff */
[----:B------:R-:W-:Y:S01]  /*d9700*/  IMAD.WIDE R16, R18, 0x2, R6 ;  /* 0x0000000212107825 */ /* 0x000fe200078e0206 */
[----:B------:R-:W-:Y:S02]  /*d9710*/  ISETP.LT.AND P6, PT, R10, c[0x0][0x178], !P2 ;  /* 0x00005e000a007a0c */ /* 0x000fe400057c1270 */
[----:B------:R-:W2:Y:S01]  /*d9720*/  LDL.LU R10, [R1+0x2a8c] ;  /* 0x002a8c00010a7983 */ /* 0x000ea20000300800 */
[----:B------:R-:W-:-:S03]  /*d9730*/  IMAD.WIDE R18, R18, 0x2, R4 ;  /* 0x0000000212127825 */ /* 0x000fc600078e0204 */
[----:B------:R0:W-:Y:S04]  /*d9740*/  @P3 STG.E.U16 [R16.64], R0 ;  /* 0x0000000010003986 */ /* 0x0001e8000c101506 */
[----:B------:R1:W-:Y:S04]  /*d9750*/  @P5 STG.E.U16 [R18.64], R24 ;  /* 0x0000001812005986 */ /* 0x0003e8000c101506 */
[----:B0-----:R-:W3:Y:S04]  /*d9760*/  LDL.LU R17, [R1+0x500] ;  /* 0x0005000001117983 */ /* 0x001ee80000300800 */
[----:B-1----:R-:W4:Y:S01]  /*d9770*/  LDL R24, [R1+0x1a14] ;  /* 0x001a140001187983 */ /* 0x002f220000100800 */
[----:B------:R-:W-:-:S02]  /*d9780*/  IADD3 R25, R11, 0x10f, RZ ;  /* 0x0000010f0b197810 */ /* 0x000fc40007ffe0ff */
[----:B------:R-:W-:Y:S02]  /*d9790*/  ISETP.LT.AND P2, PT, R27, c[0x0][0x178], !P2 ;  /* 0x00005e001b007a0c */ /* 0x000fe40005741270 */
[----:B------:R-:W-:Y:S01]  /*d97a0*/  ISETP.GE.AND P3, PT, R25, c[0x0][0x17c], PT ;  /* 0x00005f0019007a0c */ /* 0x000fe20003f66270 */
[C---:B------:R-:W-:Y:S01]  /*d97b0*/  IMAD.WIDE R20, R3.reuse, 0x2, R6 ;  /* 0x0000000203147825 */ /* 0x040fe200078e0206 */
[----:B------:R-:W-:-:S03]  /*d97c0*/  IADD3 R18, R3, c[0x0][0x198], RZ ;  /* 0x0000660003127a10 */ /* 0x000fc60007ffe0ff */
[----:B------:R-:W-:Y:S01]  /*d97d0*/  IMAD.WIDE R22, R3, 0x2, R4 ;  /* 0x0000000203167825 */ /* 0x000fe200078e0204 */
[----:B----4-:R-:W-:Y:S01]  /*d97e0*/  ISETP.LT.AND P5, PT, R24, c[0x0][0x178], !P3 ;  /* 0x00005e0018007a0c */ /* 0x010fe20005fa1270 */
[----:B---3--:R0:W-:Y:S01]  /*d97f0*/  @P6 STG.E.U16 [R20.64], R17 ;  /* 0x0000001114006986 */ /* 0x0081e2000c101506 */
[----:B------:R-:W-:-:S03]  /*d9800*/  PRMT R0, R17, 0x7632, R0 ;  /* 0x0000763211007816 */ /* 0x000fc60000000000 */
[----:B------:R1:W-:Y:S01]  /*d9810*/  @P2 STG.E.U16 [R22.64], R8 ;  /* 0x0000000816002986 */ /* 0x0003e2000c101506 */
[----:B0-----:R-:W-:Y:S01]  /*d9820*/  IMAD.WIDE R16, R18, 0x2, R6 ;  /* 0x0000000212107825 */ /* 0x001fe200078e0206 */
[----:B-1----:R-:W-:Y:S02]  /*d9830*/  IADD3 R22, R11, 0x111, RZ ;  /* 0x000001110b167810 */ /* 0x002fe40007ffe0ff */
[----:B------:R-:W3:Y:S04]  /*d9840*/  LDL.LU R23, [R1+0x420] ;  /* 0x0004200001177983 */ /* 0x000ee80000300800 */
[----:B------:R0:W-:Y:S01]  /*d9850*/  @P5 STG.E.U16 [R16.64], R0 ;  /* 0x0000000010005986 */ /* 0x0001e2000c101506 */
[----:B------:R-:W-:-:S03]  /*d9860*/  ISETP.GE.AND P5, PT, R22, c[0x0][0x17c], PT ;  /* 0x00005f0016007a0c */ /* 0x000fc60003fa6270 */
[----:B------:R-:W4:Y:S04]  /*d9870*/  LDL.LU R25, [R1+0x3c0] ;  /* 0x0003c00001197983 */ /* 0x000f280000300800 */
[----:B------:R-:W2:Y:S01]  /*d9880*/  LDL.LU R22, [R1+0x510] ;  /* 0x0005100001167983 */ /* 0x000ea20000300800 */
[----:B------:R-:W-:Y:S02]  /*d9890*/  ISETP.LT.AND P3, PT, R27, c[0x0][0x178], !P3 ;  /* 0x00005e001b007a0c */ /* 0x000fe40005f61270 */
[----:B------:R-:W-:Y:S02]  /*d98a0*/  ISETP.LT.AND P6, PT, R24, c[0x0][0x178], !P4 ;  /* 0x00005e0018007a0c */ /* 0x000fe400067c1270 */
[----:B------:R-:W-:Y:S02]  /*d98b0*/  IADD3 R20, R11, 0x115, RZ ;  /* 0x000001150b147810 */ /* 0x000fe40007ffe0ff */
[C---:B------:R-:W-:Y:S01]  /*d98c0*/  IADD3 R3, R18.reuse, c[0x0][0x198], RZ ;  /* 0x0000660012037a10 */ /* 0x040fe20007ffe0ff */
[----:B------:R-:W-:Y:S01]  /*d98d0*/  IMAD.WIDE R18, R18, 0x2, R4 ;  /* 0x0000000212127825 */ /* 0x000fe200078e0204 */
[----:B------:R-:W-:-:S02]  /*d98e0*/  PRMT R8, R8, 0x7632, R8 ;  /* 0x0000763208087816 */ /* 0x000fc40000000008 */
[----:B------:R-:W-:Y:S01]  /*d98f0*/  ISETP.GE.AND P2, PT, R20, c[0x0][0x17c], PT ;  /* 0x00005f0014007a0c */ /* 0x000fe20003f46270 */
[----:B------:R-:W-:Y:S02]  /*d9900*/  IMAD.WIDE R20, R3, 0x2, R6 ;  /* 0x0000000203147825 */ /* 0x000fe400078e0206 */
[----:B------:R-:W-:Y:S01]  /*d9910*/  @P3 STG.E.U16 [R18.64], R8 ;  /* 0x0000000812003986 */ /* 0x000fe2000c101506 */
[----:B------:R-:W-:Y:S02]  /*d9920*/  ISETP.LT.AND P4, PT, R27, c[0x0][0x178], !P4 ;  /* 0x00005e001b007a0c */ /* 0x000fe40006781270 */
[----:B0-----:R-:W-:Y:S01]  /*d9930*/  IADD3 R0, R11, 0x112, RZ ;  /* 0x000001120b007810 */ /* 0x001fe20007ffe0ff */
[----:B------:R-:W-:Y:S01]  /*d9940*/  IMAD.WIDE R16, R3, 0x2, R4 ;  /* 0x0000000203107825 */ /* 0x000fe200078e0204 */
[----:B--2---:R0:W-:Y:S04]  /*d9950*/  @P6 STG.E.U16 [R20.64], R22 ;  /* 0x0000001614006986 */ /* 0x0041e8000c101506 */
[----:B0-----:R-:W2:Y:S01]  /*d9960*/  LDL.LU R21, [R1+0x870] ;  /* 0x0008700001157983 */ /* 0x001ea20000300800 */
[----:B------:R-:W-:-:S02]  /*d9970*/  ISETP.GE.AND P3, PT, R0, c[0x0][0x17c], PT ;  /* 0x00005f0000007a0c */ /* 0x000fc40003f66270 */
[----:B------:R-:W-:Y:S02]  /*d9980*/  ISETP.LT.AND P6, PT, R24, c[0x0][0x178], !P5 ;  /* 0x00005e0018007a0c */ /* 0x000fe40006fc1270 */
[----:B------:R-:W-:Y:S02]  /*d9990*/  IADD3 R0, R3, c[0x0][0x198], RZ ;  /* 0x0000660003007a10 */ /* 0x000fe40007ffe0ff */
[----:B------:R-:W-:Y:S02]  /*d99a0*/  ISETP.LT.AND P5, PT, R27, c[0x0][0x178], !P5 ;  /* 0x00005e001b007a0c */ /* 0x000fe40006fa1270 */
[----:B------:R-:W-:Y:S02]  /*d99b0*/  PRMT R3, R22, 0x7632, R3 ;  /* 0x0000763216037816 */ /* 0x000fe40000000003 */
[----:B------:R-:W2:Y:S01]  /*d99c0*/  LDL.LU R22, [R1+0x880] ;  /* 0x0008800001167983 */ /* 0x000ea20000300800 */
[----:B---3--:R-:W-:Y:S01]  /*d99d0*/  PRMT R8, R23, 0x7632, R8 ;  /* 0x0000763217087816 */ /* 0x008fe20000000008 */
[----:B------:R-:W-:-:S02]  /*d99e0*/  IMAD.WIDE R18, R0, 0x2, R6 ;  /* 0x0000000200127825 */ /* 0x000fc400078e0206 */
[----:B------:R0:W-:Y:S01]  /*d99f0*/  @P4 STG.E.U16 [R16.64], R23 ;  /* 0x0000001710004986 */ /* 0x0001e2000c101506 */
[----:B------:R-:W-:Y:S02]  /*d9a00*/  ISETP.LT.AND P4, PT, R24, c[0x0][0x178], !P3 ;  /* 0x00005e0018007a0c */ /* 0x000fe40005f81270 */
[----:B------:R-:W-:Y:S01]  /*d9a10*/  ISETP.LT.AND P3, PT, R27, c[0x0][0x178], !P3 ;  /* 0x00005e001b007a0c */ /* 0x000fe20005f61270 */
[----:B------:R1:W-:Y:S04]  /*d9a20*/  @P6 STG.E.U16 [R18.64], R3 ;  /* 0x0000000312006986 */ /* 0x0003e8000c101506 */
[----:B0-----:R-:W3:Y:S01]  /*d9a30*/  LDL.LU R23, [R1+0x340] ;  /* 0x0003400001177983 */ /* 0x001ee20000300800 */
[C---:B------:R-:W-:Y:S01]  /*d9a40*/  IMAD.WIDE R16, R0.reuse, 0x2, R4 ;  /* 0x0000000200107825 */ /* 0x040fe200078e0204 */
[----:B------:R-:W-:-:S04]  /*d9a50*/  IADD3 R0, R0, c[0x0][0x198], RZ ;  /* 0x0000660000007a10 */ /* 0x000fc80007ffe0ff */
[----:B------:R0:W-:Y:S01]  /*d9a60*/  @P5 STG.E.U16 [R16.64], R8 ;  /* 0x0000000810005986 */ /* 0x0001e2000c101506 */
[----:B-1----:R-:W-:-:S04]  /*d9a70*/  IMAD.WIDE R18, R0, 0x2, R4 ;  /* 0x0000000200127825 */ /* 0x002fc800078e0204 */
[----:B0-----:R-:W-:Y:S01]  /*d9a80*/  IMAD.WIDE R16, R0, 0x2, R6 ;  /* 0x0000000200107825 */ /* 0x001fe200078e0206 */
[----:B----4-:R-:W-:-:S04]  /*d9a90*/  PRMT R8, R25, 0x7632, R8 ;  /* 0x0000763219087816 */ /* 0x010fc80000000008 */
[----:B--2---:R-:W-:Y:S04]  /*d9aa0*/  @P4 STG.E.U16 [R16.64], R21 ;  /* 0x0000001510004986 */ /* 0x004fe8000c101506 */
[----:B------:R0:W-:Y:S04]  /*d9ab0*/  @P3 STG.E.U16 [R18.64], R25 ;  /* 0x0000001912003986 */ /* 0x0001e8000c101506 */
[----:B0-----:R-:W2:Y:S01]  /*d9ac0*/  LDL.LU R25, [R1+0x890] ;  /* 0x0008900001197983 */ /* 0x001ea20000300800 */
[----:B------:R-:W-:-:S04]  /*d9ad0*/  IADD3 R20, R11, 0x113, RZ ;  /* 0x000001130b147810 */ /* 0x000fc80007ffe0ff */
[----:B------:R-:W-:Y:S02]  /*d9ae0*/  ISETP.GE.AND P6, PT, R20, c[0x0][0x17c], PT ;  /* 0x00005f0014007a0c */ /* 0x000fe40003fc6270 */
[----:B------:R-:W-:Y:S02]  /*d9af0*/  IADD3 R3, R11, 0x114, RZ ;  /* 0x000001140b037810 */ /* 0x000fe40007ffe0ff */
[----:B------:R-:W-:Y:S02]  /*d9b00*/  ISETP.LT.AND P5, PT, R24, c[0x0][0x178], !P6 ;  /* 0x00005e0018007a0c */ /* 0x000fe400077a1270 */
[----:B------:R-:W-:Y:S02]  /*d9b10*/  ISETP.LT.AND P6, PT, R27, c[0x0][0x178], !P6 ;  /* 0x00005e001b007a0c */ /* 0x000fe400077c1270 */
[----:B------:R-:W-:Y:S02]  /*d9b20*/  IADD3 R0, R0, c[0x0][0x198], RZ ;  /* 0x0000660000007a10 */ /* 0x000fe40007ffe0ff */
[----:B------:R-:W-:-:S02]  /*d9b30*/  ISETP.GE.AND P4, PT, R3, c[0x0][0x17c], PT ;  /* 0x00005f0003007a0c */ /* 0x000fc40003f86270 */
[----:B------:R-:W-:Y:S01]  /*d9b40*/  PRMT R3, R21, 0x7632, R3 ;  /* 0x0000763215037816 */ /* 0x000fe20000000003 */
[----:B------:R-:W-:Y:S01]  /*d9b50*/  IMAD.WIDE R16, R0, 0x2, R6 ;  /* 0x0000000200107825 */ /* 0x000fe200078e0206 */
[----:B------:R-:W-:-:S03]  /*d9b60*/  ISETP.LT.AND P3, PT, R24, c[0x0][0x178], !P4 ;  /* 0x00005e0018007a0c */ /* 0x000fc60006761270 */
[C---:B------:R-:W-:Y:S01]  /*d9b70*/  IMAD.WIDE R18, R0.reuse, 0x2, R4 ;  /* 0x0000000200127825 */ /* 0x040fe200078e0204 */
[----:B------:R-:W-:Y:S01]  /*d9b80*/  IADD3 R0, R0, c[0x0][0x198], RZ ;  /* 0x0000660000007a10 */ /* 0x000fe20007ffe0ff */
[----:B------:R0:W-:Y:S01]  /*d9b90*/  @P5 STG.E.U16 [R16.64], R3 ;  /* 0x0000000310005986 */ /* 0x0001e2000c101506 */
[----:B------:R-:W-:-:S03]  /*d9ba0*/  ISETP.LT.AND P4, PT, R27, c[0x0][0x178], !P4 ;  /* 0x00005e001b007a0c */ /* 0x000fc60006781270 */
[----:B------:R1:W-:Y:S01]  /*d9bb0*/  @P6 STG.E.U16 [R18.64], R8 ;  /* 0x0000000812006986 */ /* 0x0003e2000c101506 */
[----:B------:R-:W-:Y:S02]  /*d9bc0*/  ISETP.LT.AND P6, PT, R24, c[0x0][0x178], !P2 ;  /* 0x00005e0018007a0c */ /* 0x000fe400057c1270 */
[C---:B------:R-:W-:Y:S02]  /*d9bd0*/  IADD3 R20, R0.reuse, c[0x0][0x198], RZ ;  /* 0x0000660000147a10 */ /* 0x040fe40007ffe0ff */
[----:B0-----:R-:W-:Y:S01]  /*d9be0*/  IADD3 R3, R11, 0x11a, RZ ;  /* 0x0000011a0b037810 */ /* 0x001fe20007ffe0ff */
[----:B------:R-:W-:-:S03]  /*d9bf0*/  IMAD.WIDE R16, R0, 0x2, R6 ;  /* 0x0000000200107825 */ /* 0x000fc600078e0206 */
[----:B------:R-:W-:Y:S02]  /*d9c00*/  ISETP.GE.AND P5, PT, R3, c[0x0][0x17c], PT ;  /* 0x00005f0003007a0c */ /* 0x000fe40003fa6270 */
[----:B------:R-:W-:Y:S01]  /*d9c10*/  IADD3 R3, R11, 0x116, RZ ;  /* 0x000001160b037810 */ /* 0x000fe20007ffe0ff */
[----:B------:R0:W-:Y:S01]  /*d9c20*/  @P3 STG.E.U16 [R16.64], R22 ;  /* 0x0000001610003986 */ /* 0x0001e2000c101506 */
[----:B-1----:R-:W-:Y:S02]  /*d9c30*/  IMAD.WIDE R18, R20, 0x2, R6 ;  /* 0x0000000214127825 */ /* 0x002fe400078e0206 */
[----:B------:R-:W-:Y:S02]  /*d9c40*/  ISETP.GE.AND P3, PT, R3, c[0x0][0x17c], PT ;  /* 0x00005f0003007a0c */ /* 0x000fe40003f66270 */
[----:B------:R-:W-:Y:S01]  /*d9c50*/  ISETP.LT.AND P2, PT, R27, c[0x0][0x178], !P2 ;  /* 0x00005e001b007a0c */ /* 0x000fe20005741270 */
[----:B0-----:R-:W-:Y:S01]  /*d9c60*/  IMAD.WIDE R16, R0, 0x2, R4 ;  /* 0x0000000200107825 */ /* 0x001fe200078e0204 */
[----:B------:R-:W-:-:S04]  /*d9c70*/  PRMT R0, R22, 0x7632, R0 ;  /* 0x0000763216007816 */ /* 0x000fc80000000000 */
[----:B---3--:R0:W-:Y:S01]  /*d9c80*/  @P4 STG.E.U16 [R16.64], R23 ;  /* 0x0000001710004986 */ /* 0x0081e2000c101506 */
[----:B------:R-:W-:Y:S02]  /*d9c90*/  ISETP.LT.AND P4, PT, R24, c[0x0][0x178], !P3 ;  /* 0x00005e0018007a0c */ /* 0x000fe40005f81270 */
[----:B------:R-:W-:Y:S01]  /*d9ca0*/  ISETP.LT.AND P3, PT, R27, c[0x0][0x178], !P3 ;  /* 0x00005e001b007a0c */ /* 0x000fe20005f61270 */
[----:B------:R1:W-:Y:S01]  /*d9cb0*/  @P6 STG.E.U16 [R18.64], R0 ;  /* 0x0000000012006986 */ /* 0x0003e2000c101506 */
[----:B------:R-:W-:Y:S02]  /*d9cc0*/  PRMT R3, R23, 0x7632, R3 ;  /* 0x0000763217037816 */ /* 0x000fe40000000003 */
[----:B------:R-:W-:Y:S01]  /*d9cd0*/  IADD3 R8, R11, 0x117, RZ ;  /* 0x000001170b087810 */ /* 0x000fe20007ffe0ff */
[C---:B0-----:R-:W-:Y:S01]  /*d9ce0*/  IMAD.WIDE R16, R20.reuse, 0x2, R4 ;  /* 0x0000000214107825 */ /* 0x041fe200078e0204 */
[----:B-1----:R-:W-:-:S04]  /*d9cf0*/  IADD3 R0, R20, c[0x0][0x198], RZ ;  /* 0x0000660014007a10 */ /* 0x002fc80007ffe0ff */
[----:B------:R0:W-:Y:S01]  /*d9d00*/  @P2 STG.E.U16 [R16.64], R3 ;  /* 0x0000000310002986 */ /* 0x0001e2000c101506 */
[----:B------:R-:W-:Y:S01]  /*d9d10*/  ISETP.GE.AND P6, PT, R8, c[0x0][0x17c], PT ;  /* 0x00005f0008007a0c */ /* 0x000fe20003fc6270 */
[----:B------:R-:W-:-:S04]  /*d9d20*/  IMAD.WIDE R18, R0, 0x2, R6 ;  /* 0x0000000200127825 */ /* 0x000fc800078e0206 */
[----:B------:R-:W-:Y:S01]  /*d9d30*/  IMAD.WIDE R20, R0, 0x2, R4 ;  /* 0x0000000200147825 */ /* 0x000fe200078e0204 */
[----:B--2---:R1:W-:Y:S04]  /*d9d40*/  @P4 STG.E.U16 [R18.64], R25 ;  /* 0x0000001912004986 */ /* 0x0043e8000c101506 */
[----:B------:R-:W-:Y:S01]  /*d9d50*/  @P3 STG.E.U16 [R20.64], R12 ;  /* 0x0000000c14003986 */ /* 0x000fe2000c101506 */
        /* <DEDUP_REMOVED lines=8> */
[----:B------:R-:W-:-:S04]  /*d9de0*/  IADD3 R22, R11, 0x118, RZ ;  /* 0x000001180b167810 */ /* 0x000fc80007ffe0ff */
[----:B------:R-:W-:Y:S02]  /*d9df0*/  ISETP.GE.AND P2, PT, R22, c[0x0][0x17c], PT ;  /* 0x00005f0016007a0c */ /* 0x000fe40003f46270 */
[----:B------:R-:W-:Y:S02]  /*d9e00*/  ISETP.LT.AND P6, PT, R27, c[0x0][0x178], !P6 ;  /* 0x00005e001b007a0c */ /* 0x000fe400077c1270 */
[----:B------:R-:W-:Y:S02]  /*d9e10*/  ISETP.LT.AND P4, PT, R24, c[0x0][0x178], !P2 ;  /* 0x00005e0018007a0c */ /* 0x000fe40005781270 */
[----:B------:R-:W-:Y:S02]  /*d9e20*/  IADD3 R0, R18, c[0x0][0x198], RZ ;  /* 0x0000660012007a10 */ /* 0x000fe40007ffe0ff */
        /* <DEDUP_REMOVED lines=8> */
[----:B------:R-:W-:Y:S02]  /*d9eb0*/  IADD3 R12, R11, 0x11b, RZ ;  /* 0x0000011b0b0c7810 */ /* 0x000fe40007ffe0ff */
[----:B0-----:R-:W-:Y:S01]  /*d9ec0*/  IADD3 R18, R0, c[0x0][0x198], RZ ;  /* 0x0000660000127a10 */ /* 0x001fe20007ffe0ff */
[----:B---3--:R-:W-:Y:S01]  /*d9ed0*/  @P4 STG.E.U16 [R20.64], R16 ;  /* 0x0000001014004986 */ /* 0x008fe2000c101506 */
[----:B------:R-:W-:-:S02]  /*d9ee0*/  ISETP.LT.AND P4, PT, R24, c[0x0][0x178], !P3 ;  /* 0x00005e0018007a0c */ /* 0x000fc40005f81270 */
[----:B------:R-:W-:Y:S01]  /*d9ef0*/  PRMT R3, R16, 0x7632, R3 ;  /* 0x0000763210037816 */ /* 0x000fe20000000003 */
[----:B----4-:R0:W-:Y:S01]  /*d9f00*/  @P2 STG.E.U16 [R22.64], R17 ;  /* 0x0000001116002986 */ /* 0x0101e2000c101506 */
[----:B------:R-:W-:Y:S01]  /*d9f10*/  PRMT R8, R17, 0x7632, R8 ;  /* 0x0000763211087816 */ /* 0x000fe20000000008 */
[----:B0-----:R-:W-:Y:S02]  /*d9f20*/  IMAD.WIDE R16, R18, 0x2, R6 ;  /* 0x0000000212107825 */ /* 0x001fe400078e0206 */
[----:B------:R-:W3:Y:S06]  /*d9f30*/  LDL.LU R22, [R1+0x8a0] ;  /* 0x0008a00001167983 */ /* 0x000eec0000300800 */
[----:B------:R0:W-:Y:S01]  /*d9f40*/  @P4 STG.E.U16 [R16.64], R3 ;  /* 0x0000000310004986 */ /* 0x0001e2000c101506 */
[----:B------:R-:W-:-:S03]  /*d9f50*/  ISETP.GE.AND P4, PT, R12, c[0x0][0x17c], PT ;  /* 0x00005f000c007a0c */ /* 0x000fc60003f86270 */
[----:B------:R-:W4:Y:S04]  /*d9f60*/  LDL.LU R23, [R1+0x4d0] ;  /* 0x0004d00001177983 */ /* 0x000f280000300800 */
[----:B------:R-:W3:Y:S01]  /*d9f70*/  LDL.LU R12, [R1+0x8b0] ;  /* 0x0008b000010c7983 */ /* 0x000ee20000300800 */
[C---:B------:R-:W-:Y:S02]  /*d9f80*/  ISETP.LT.AND P3, PT, R27.reuse, c[0x0][0x178], !P3 ;  /* 0x00005e001b007a0c */ /* 0x040fe40005f61270 */
[----:B------:R-:W-:Y:S02]  /*d9f90*/  ISETP.LT.AND P6, PT, R24, c[0x0][0x178], !P5 ;  /* 0x00005e0018007a0c */ /* 0x000fe40006fc1270 */
[----:B------:R-:W-:Y:S02]  /*d9fa0*/  ISETP.LT.AND P5, PT, R27, c[0x0][0x178], !P5 ;  /* 0x00005e001b007a0c */ /* 0x000fe40006fa1270 */
[----:B------:R-:W-:-:S02]  /*d9fb0*/  IADD3 R20, R11, 0x11f, RZ ;  /* 0x0000011f0b147810 */ /* 0x000fc40007ffe0ff */
[C---:B------:R-:W-:Y:S01]  /*d9fc0*/  IADD3 R0, R18.reuse, c[0x0][0x198], RZ ;  /* 0x0000660012007a10 */ /* 0x040fe20007ffe0ff */
[----:B------:R-:W-:Y:S01]  /*d9fd0*/  IMAD.WIDE R18, R18, 0x2, R4 ;  /* 0x0000000212127825 */ /* 0x000fe200078e0204 */
[----:B------:R-:W-:-:S03]  /*d9fe0*/  ISETP.GE.AND P2, PT, R20, c[0x0][0x17c], PT ;  /* 0x00005f0014007a0c */ /* 0x000fc60003f46270 */
[C---:B------:R-:W-:Y:S01]  /*d9ff0*/  IMAD.WIDE R20, R0.reuse, 0x2, R6 ;  /* 0x0000000200147825 */ /* 0x040fe200078e0206 */
[----:B------:R2:W-:Y:S03]  /*da000*/  @P3 STG.E.U16 [R18.64], R8 ;  /* 0x0000000812003986 */ /* 0x0005e6000c101506 */
[C---:B0-----:R-:W-:Y:S01]  /*da010*/  IMAD.WIDE R16, R0.reuse, 0x2, R4 ;  /* 0x0000000200107825 */ /* 0x041fe200078e0204 */
[----:B------:R-:W-:Y:S02]  /*da020*/  IADD3 R3, R11, 0x11c, RZ ;  /* 0x0000011c0b037810 */ /* 0x000fe40007ffe0ff */
[----:B------:R-:W-:Y:S02]  /*da030*/  IADD3 R0, R0, c[0x0][0x198], RZ ;  /* 0x0000660000007a10 */ /* 0x000fe40007ffe0ff */
[----:B------:R-:W-:Y:S02]  /*da040*/  ISETP.GE.AND P3, PT, R3, c[0x0][0x17c], PT ;  /* 0x00005f0003007a0c */ /* 0x000fe40003f66270 */
[----:B--2---:R-:W-:Y:S01]  /*da050*/  PRMT R8, R25, 0x7632, R8 ;  /* 0x0000763219087816 */ /* 0x004fe20000000008 */
[----:B------:R-:W-:Y:S01]  /*da060*/  IMAD.WIDE R18, R0, 0x2, R4 ;  /* 0x0000000200127825 */ /* 0x000fe200078e0204 */
[----:B---3--:R-:W-:Y:S01]  /*da070*/  @P6 STG.E.U16 [R20.64], R12 ;  /* 0x0000000c14006986 */ /* 0x008fe2000c101506 */
[----:B------:R-:W-:-:S03]  /*da080*/  ISETP.LT.AND P6, PT, R24, c[0x0][0x178], !P4 ;  /* 0x00005e0018007a0c */ /* 0x000fc600067c1270 */
[----:B------:R0:W-:Y:S01]  /*da090*/  @P5 STG.E.U16 [R16.64], R25 ;  /* 0x0000001910005986 */ /* 0x0001e2000c101506 */
[C---:B------:R-:W-:Y:S02]  /*da0a0*/  ISETP.LT.AND P4, PT, R27.reuse, c[0x0][0x178], !P4 ;  /* 0x00005e001b007a0c */ /* 0x040fe40006781270 */
[----:B------:R-:W-:Y:S02]  /*da0b0*/  ISETP.LT.AND P5, PT, R24, c[0x0][0x178], !P3 ;  /* 0x00005e0018007a0c */ /* 0x000fe40005fa1270 */
[----:B------:R-:W-:Y:S01]  /*da0c0*/  PRMT R3, R12, 0x7632, R3 ;  /* 0x000076320c037816 */ /* 0x000fe20000000003 */
[----:B0-----:R-:W2:Y:S01]  /*da0d0*/  LDL.LU R25, [R1+0x8d0] ;  /* 0x0008d00001197983 */ /* 0x001ea20000300800 */
[C---:B------:R-:W-:Y:S01]  /*da0e0*/  IMAD.WIDE R16, R0.reuse, 0x2, R6 ;  /* 0x0000000200107825 */ /* 0x040fe200078e0206 */
[----:B------:R-:W-:Y:S02]  /*da0f0*/  ISETP.LT.AND P3, PT, R27, c[0x0][0x178], !P3 ;  /* 0x00005e001b007a0c */ /* 0x000fe40005f61270 */
[----:B------:R-:W3:Y:S01]  /*da100*/  LDL.LU R21, [R1+0x4e0] ;  /* 0x0004e00001157983 */ /* 0x000ee20000300800 */
[----:B------:R-:W-:-:S03]  /*da110*/  IADD3 R0, R0, c[0x0][0x198], RZ ;  /* 0x0000660000007a10 */ /* 0x000fc60007ffe0ff */
[----:B------:R0:W-:Y:S04]  /*da120*/  @P6 STG.E.U16 [R16.64], R3 ;  /* 0x0000000310006986 */ /* 0x0001e8000c101506 */
[----:B------:R1:W-:Y:S01]  /*da130*/  @P4 STG.E.U16 [R18.64], R8 ;  /* 0x0000000812004986 */ /* 0x0003e2000c101506 */
[----:B0-----:R-:W-:Y:S01]  /*da140*/  IMAD.WIDE R16, R0, 0x2, R6 ;  /* 0x0000000200107825 */ /* 0x001fe200078e0206 */
[----:B------:R-:W-:-:S03]  /*da150*/  IADD3 R3, R11, 0x11e, RZ ;  /* 0x0000011e0b037810 */ /* 0x000fc60007ffe0ff */
[----:B-1----:R-:W-:Y:S01]  /*da160*/  IMAD.WIDE R18, R0, 0x2, R4 ;  /* 0x0000000200127825 */ /* 0x002fe200078e0204 */
[----:B------:R0:W-:Y:S01]  /*da170*/  @P5 STG.E.U16 [R16.64], R22 ;  /* 0x0000001610005986 */ /* 0x0001e2000c101506 */
[----:B------:R-:W-:Y:S02]  /*da180*/  ISETP.GE.AND P5, PT, R3, c[0x0][0x17c], PT ;  /* 0x00005f0003007a0c */ /* 0x000fe40003fa6270 */
[----:B------:R-:W-:Y:S01]  /*da190*/  PRMT R8, R22, 0x7632, R8 ;  /* 0x0000763216087816 */ /* 0x000fe20000000008 */
[----:B----4-:R1:W-:Y:S01]  /*da1a0*/  @P3 STG.E.U16 [R18.64], R23 ;  /* 0x0000001712003986 */ /* 0x0103e2000c101506 */
[----:B------:R-:W-:-:S03]  /*da1b0*/  PRMT R3, R23, 0x7632, R3 ;  /* 0x0000763217037816 */ /* 0x000fc60000000003 */
[----:B0-----:R-:W4:Y:S04]  /*da1c0*/  LDL.LU R22, [R1+0x3b4] ;  /* 0x0003b40001167983 */ /* 0x001f280000300800 */
[----:B-1----:R-:W4:Y:S01]  /*da1d0*/  LDL.LU R23, [R1+0x364] ;  /* 0x0003640001177983 */ /* 0x002f220000300800 */
        /* <DEDUP_REMOVED lines=13> */
[C---:B------:R-:W-:Y:S01]  /*da2b0*/  IADD3 R12, R0.reuse, c[0x0][0x198], RZ ;  /* 0x00006600000c7a10 */ /* 0x040fe20007ffe0ff */
[----:B0-----:R-:W-:Y:S01]  /*da2c0*/  IMAD.WIDE R16, R0, 0x2, R6 ;  /* 0x0000000200107825 */ /* 0x001fe200078e0206 */
[----:B-1----:R-:W-:-:S03]  /*da2d0*/  IADD3 R3, R11, 0x120, RZ ;  /* 0x000001200b037810 */ /* 0x002fc60007ffe0ff */
[----:B------:R-:W-:Y:S01]  /*da2e0*/  IMAD.WIDE R18, R12, 0x2, R6 ;  /* 0x000000020c127825 */ /* 0x000fe200078e0206 */
[----:B------:R-:W-:Y:S02]  /*da2f0*/  ISETP.LT.AND P2, PT, R27, c[0x0][0x178], !P2 ;  /* 0x00005e001b007a0c */ /* 0x000fe40005741270 */
[----:B------:R-:W-:-:S04]  /*da300*/  IADD3 R8, R11, 0x124, RZ ;  /* 0x000001240b087810 */ /* 0x000fc80007ffe0ff */
[----:B------:R-:W-:Y:S02]  /*da310*/  ISETP.GE.AND P4, PT, R8, c[0x0][0x17c], PT ;  /* 0x00005f0008007a0c */ /* 0x000fe40003f86270 */
[----:B------:R-:W-:Y:S01]  /*da320*/  IADD3 R8, R11, 0x121, RZ ;  /* 0x000001210b087810 */ /* 0x000fe20007ffe0ff */
[----:B--2---:R0:W-:Y:S01]  /*da330*/  @P3 STG.E.U16 [R16.64], R25 ;  /* 0x0000001910003986 */ /* 0x0041e2000c101506 */
[----:B------:R-:W-:Y:S01]  /*da340*/  ISETP.GE.AND P3, PT, R3, c[0x0][0x17c], PT ;  /* 0x00005f0003007a0c */ /* 0x000fe20003f66270 */
[----:B0-----:R-:W-:Y:S01]  /*da350*/  IMAD.WIDE R16, R0, 0x2, R4 ;  /* 0x0000000200107825 */ /* 0x001fe200078e0204 */
[----:B------:R-:W-:Y:S02]  /*da360*/  PRMT R0, R25, 0x7632, R0 ;  /* 0x0000763219007816 */ /* 0x000fe40000000000 */
[----:B---3--:R-:W-:Y:S01]  /*da370*/  PRMT R3, R21, 0x7632, R3 ;  /* 0x0000763215037816 */ /* 0x008fe20000000003 */
[----:B------:R-:W2:Y:S04]  /*da380*/  LDL.LU R25, [R1+0x384] ;  /* 0x0003840001197983 */ /* 0x000ea80000300800 */
[----:B------:R0:W-:Y:S01]  /*da390*/  @P5 STG.E.U16 [R16.64], R21 ;  /* 0x0000001510005986 */ /* 0x0001e2000c101506 */
[----:B------:R-:W-:-:S02]  /*da3a0*/  ISETP.LT.AND P5, PT, R24, c[0x0][0x178], !P3 ;  /* 0x00005e0018007a0c */ /* 0x000fc40005fa1270 */
[----:B------:R-:W-:Y:S01]  /*da3b0*/  ISETP.LT.AND P3, PT, R27, c[0x0][0x178], !P3 ;  /* 0x00005e001b007a0c */ /* 0x000fe20005f61270 */
[----:B------:R1:W-:Y:S01]  /*da3c0*/  @P6 STG.E.U16 [R18.64], R0 ;  /* 0x0000000012006986 */ /* 0x0003e2000c101506 */
[----:B------:R-:W-:Y:S01]  /*da3d0*/  ISETP.GE.AND P6, PT, R8, c[0x0][0x17c], PT ;  /* 0x00005f0008007a0c */ /* 0x000fe20003fc6270 */
[C---:B0-----:R-:W-:Y:S01]  /*da3e0*/  IMAD.WIDE R16, R12.reuse, 0x2, R4 ;  /* 0x000000020c107825 */ /* 0x041fe200078e0204 */
[----:B-1----:R-:W-:-:S04]  /*da3f0*/  IADD3 R0, R12, c[0x0][0x198], RZ ;  /* 0x000066000c007a10 */ /* 0x002fc80007ffe0ff */
[----:B------:R0:W-:Y:S01]  /*da400*/  @P2 STG.E.U16 [R16.64], R3 ;  /* 0x0000000310002986 */ /* 0x0001e2000c101506 */
[----:B------:R-:W-:-:S04]  /*da410*/  IMAD.WIDE R18, R0, 0x2, R6 ;  /* 0x0000000200127825 */ /* 0x000fc800078e0206 */
[----:B------:R-:W-:Y:S01]  /*da420*/  IMAD.WIDE R20, R0, 0x2, R4 ;  /* 0x0000000200147825 */ /* 0x000fe200078e0204 */
[----:B----4-:R1:W-:Y:S04]  /*da430*/  @P5 STG.E.U16 [R18.64], R22 ;  /* 0x0000001612005986 */ /* 0x0103e8000c101506 */
[----:B------:R-:W-:Y:S01]  /*da440*/  @P3 STG.E.U16 [R20.64], R23 ;  /* 0x0000001714003986 */ /* 0x000fe2000c101506 */
[----:B------:R-:W-:Y:S02]  /*da450*/  ISETP.LT.AND P3, PT, R24, c[0x0][0x178], !P6 ;  /* 0x00005e0018007a0c */ /* 0x000fe40007761270 */
[----:B0-----:R-:W-:Y:S02]  /*da460*/  PRMT R3, R22, 0x7632, R3 ;  /* 0x0000763216037816 */ /* 0x001fe40000000003 */
[----:B-1----:R-:W-:-:S05]  /*da470*/  IADD3 R18, R0, c[0x0][0x198], RZ ;  /* 0x0000660000127a10 */ /* 0x002fca0007ffe0ff */
[----:B------:R-:W-:-:S05]  /*da480*/  IMAD.WIDE R16, R18, 0x2, R6 ;  /* 0x0000000212107825 */ /* 0x000fca00078e0206 */
[----:B------:R0:W-:Y:S04]  /*da490*/  @P3 STG.E.U16 [R16.64], R3 ;  /* 0x0000000310003986 */ /* 0x0001e8000c101506 */
[----:B0-----:R-:W3:Y:S01]  /*da4a0*/  LDL.LU R17, [R1+0x3d4] ;  /* 0x0003d40001117983 */ /* 0x001ee20000300800 */
[----:B------:R-:W-:-:S04]  /*da4b0*/  IADD3 R12, R11, 0x122, RZ ;  /* 0x000001220b0c7810 */ /* 0x000fc80007ffe0ff */
[----:B------:R-:W-:Y:S02]  /*da4c0*/  ISETP.GE.AND P2, PT, R12, c[0x0][0x17c], PT ;  /* 0x00005f000c007a0c */ /* 0x000fe40003f46270 */
[----:B------:R-:W-:Y:S02]  /*da4d0*/  ISETP.LT.AND P6, PT, R27, c[0x0][0x178], !P6 ;  /* 0x00005e001b007a0c */ /* 0x000fe400077c1270 */
[----:B------:R-:W-:Y:S02]  /*da4e0*/  ISETP.LT.AND P5, PT, R24, c[0x0][0x178], !P2 ;  /* 0x00005e0018007a0c */ /* 0x000fe400057a1270 */
[C---:B------:R-:W-:Y:S01]  /*da4f0*/  IADD3 R0, R18.reuse, c[0x0][0x198], RZ ;  /* 0x0000660012007a10 */ /* 0x040fe20007ffe0ff */
[----:B------:R-:W-:Y:S01]  /*da500*/  IMAD.WIDE R18, R18, 0x2, R4 ;  /* 0x0000000212127825 */ /* 0x000fe200078e0204 */
[----:B------:R-:W-:Y:S02]  /*da510*/  IADD3 R12, R11, 0x123, RZ ;  /* 0x000001230b0c7810 */ /* 0x000fe40007ffe0ff */
[----:B------:R-:W-:Y:S01]  /*da520*/  PRMT R8, R23, 0x7632, R8 ;  /* 0x0000763217087816 */ /* 0x000fe20000000008 */
[----:B------:R-:W-:Y:S01]  /*da530*/  IMAD.WIDE R20, R0, 0x2, R6 ;  /* 0x0000000200147825 */ /* 0x000fe200078e0206 */
[----:B------:R-:W-:-:S02]  /*da540*/  ISETP.GE.AND P3, PT, R12, c[0x0][0x17c], PT ;  /* 0x00005f000c007a0c */ /* 0x000fc40003f66270 */
[----:B------:R-:W-:Y:S01]  /*da550*/  ISETP.LT.AND P2, PT, R27, c[0x0][0x178], !P2 ;  /* 0x00005e001b007a0c */ /* 0x000fe20005741270 */
[----:B------:R0:W-:Y:S01]  /*da560*/  @P6 STG.E.U16 [R18.64], R8 ;  /* 0x0000000812006986 */ /* 0x0001e2000c101506 */
[C---:B------:R-:W-:Y:S01]  /*da570*/  IMAD.WIDE R22, R0.reuse, 0x2, R4 ;  /* 0x0000000200167825 */ /* 0x040fe200078e0204 */
[----:B------:R-:W-:Y:S02]  /*da580*/  IADD3 R12, R11, 0x125, RZ ;  /* 0x000001250b0c7810 */ /* 0x000fe40007ffe0ff */
[----:B0-----:R-:W-:Y:S02]  /*da590*/  IADD3 R18, R0, c[0x0][0x198], RZ ;  /* 0x0000660000127a10 */ /* 0x001fe40007ffe0ff */
[----:B--2---:R-:W-:Y:S01]  /*da5a0*/  PRMT R8, R25, 0x7632, R8 ;  /* 0x0000763219087816 */ /* 0x004fe20000000008 */
[----:B---3--:R0:W-:Y:S01]  /*da5b0*/  @P5 STG.E.U16 [R20.64], R17 ;  /* 0x0000001114005986 */ /* 0x0081e2000c101506 */
[----:B------:R-:W-:Y:S02]  /*da5c0*/  ISETP.LT.AND P5, PT, R24, c[0x0][0x178], !P3 ;  /* 0x00005e0018007a0c */ /* 0x000fe40005fa1270 */
[----:B------:R-:W-:-:S02]  /*da5d0*/  PRMT R3, R17, 0x7632, R3 ;  /* 0x0000763211037816 */ /* 0x000fc40000000003 */
[----:B------:R1:W-:Y:S01]  /*da5e0*/  @P2 STG.E.U16 [R22.64], R25 ;  /* 0x0000001916002986 */ /* 0x0003e2000c101506 */
[----:B0-----:R-:W-:-:S03]  /*da5f0*/  IMAD.WIDE R16, R18, 0x2, R6 ;  /* 0x0000000212107825 */ /* 0x001fc600078e0206 */
[----:B-1----:R-:W2:Y:S04]  /*da600*/  LDL.LU R22, [R1+0x374] ;  /* 0x0003740001167983 */ /* 0x002ea80000300800 */
[----:B------:R-:W3:Y:S04]  /*da610*/  LDL.LU R23, [R1+0x414] ;  /* 0x0004140001177983 */ /* 0x000ee80000300800 */
[----:B------:R0:W-:Y:S01]  /*da620*/  @P5 STG.E.U16 [R16.64], R3 ;  /* 0x0000000310005986 */ /* 0x0001e2000c101506 */
[----:B------:R-:W-:-:S03]  /*da630*/  ISETP.GE.AND P5, PT, R12, c[0x0][0x17c], PT ;  /* 0x00005f000c007a0c */ /* 0x000fc60003fa6270 */
[----:B------:R-:W4:Y:S04]  /*da640*/  LDL.LU R25, [R1+0x334] ;  /* 0x0003340001197983 */ /* 0x000f280000300800 */
[----:B------:R-:W3:Y:S01]  /*da650*/  LDL.LU R12, [R1+0x3f4] ;  /* 0x0003f400010c7983 */ /* 0x000ee20000300800 */
[----:B------:R-:W-:Y:S02]  /*da660*/  ISETP.LT.AND P3, PT, R27, c[0x0][0x178], !P3 ;  /* 0x00005e001b007a0c */ /* 0x000fe40005f61270 */
[----:B------:R-:W-:Y:S02]  /*da670*/  ISETP.LT.AND P6, PT, R24, c[0x0][0x178], !P4 ;  /* 0x00005e0018007a0c */ /* 0x000fe400067c1270 */
[----:B------:R-:W-:Y:S02]  /*da680*/  IADD3 R20, R11, 0x129, RZ ;  /* 0x000001290b147810 */ /* 0x000fe40007ffe0ff */
[C---:B------:R-:W-:Y:S01]  /*da690*/  IADD3 R0, R18.reuse, c[0x0][0x198], RZ ;  /* 0x0000660012007a10 */ /* 0x040fe20007ffe0ff */
[----:B------:R-:W-:Y:S01]  /*da6a0*/  IMAD.WIDE R18, R18, 0x2, R4 ;  /* 0x0000000212127825 */ /* 0x000fe200078e0204 */
[----:B------:R-:W-:-:S02]  /*da6b0*/  ISETP.LT.AND P4, PT, R27, c[0x0][0x178], !P4 ;  /* 0x00005e001b007a0c */ /* 0x000fc40006781270 */
[----:B------:R-:W-:Y:S01]  /*da6c0*/  ISETP.GE.AND P2, PT, R20, c[0x0][0x17c], PT ;  /* 0x00005f0014007a0c */ /* 0x000fe20003f46270 */
[C---:B------:R-:W-:Y:S01]  /*da6d0*/  IMAD.WIDE R20, R0.reuse, 0x2, R6 ;  /* 0x0000000200147825 */ /* 0x040fe200078e0206 */
[----:B0-----:R-:W-:Y:S01]  /*da6e0*/  IADD3 R3, R11, 0x126, RZ ;  /* 0x000001260b037810 */ /* 0x001fe20007ffe0ff */
[----:B------:R0:W-:Y:S02]  /*da6f0*/  @P3 STG.E.U16 [R18.64], R8 ;  /* 0x0000000812003986 */ /* 0x0001e4000c101506 */
[C---:B------:R-:W-:Y:S01]  /*da700*/  IMAD.WIDE R16, R0.reuse, 0x2, R4 ;  /* 0x0000000200107825 */ /* 0x040fe200078e0204 */
[----:B------:R-:W-:Y:S02]  /*da710*/  ISETP.GE.AND P3, PT, R3, c[0x0][0x17c], PT ;  /* 0x00005f0003007a0c */ /* 0x000fe40003f66270 */
[----:B------:R-:W-:-:S05]  /*da720*/  IADD3 R0, R0, c[0x0][0x198], RZ ;  /* 0x0000660000007a10 */ /* 0x000fca0007ffe0ff */
[----:B0-----:R-:W-:Y:S01]  /*da730*/  IMAD.WIDE R18, R0, 0x2, R4 ;  /* 0x0000000200127825 */ /* 0x001fe200078e0204 */
[----:B--2---:R-:W-:Y:S01]  /*da740*/  PRMT R8, R22, 0x7632, R8 ;  /* 0x0000763216087816 */ /* 0x004fe20000000008 */
[----:B---3--:R0:W-:Y:S01]  /*da750*/  @P6 STG.E.U16 [R20.64], R12 ;  /* 0x0000000c14006986 */ /* 0x0081e2000c101506 */
[C---:B------:R-:W-:Y:S02]  /*da760*/  ISETP.LT.AND P6, PT, R24.reuse, c[0x0][0x178], !P5 ;  /* 0x00005e0018007a0c */ /* 0x040fe40006fc1270 */
[----:B------:R-:W-:Y:S01]  /*da770*/  ISETP.LT.AND P5, PT, R27, c[0x0][0x178], !P5 ;  /* 0x00005e001b007a0c */ /* 0x000fe20006fa1270 */
[----:B------:R1:W-:Y:S01]  /*da780*/  @P4 STG.E.U16 [R16.64], R22 ;  /* 0x0000001610004986 */ /* 0x0003e2000c101506 */
[----:B------:R-:W-:-:S03]  /*da790*/  ISETP.LT.AND P4, PT, R24, c[0x0][0x178], !P3 ;  /* 0x00005e0018007a0c */ /* 0x000fc60005f81270 */
[----:B0-----:R-:W2:Y:S01]  /*da7a0*/  LDL.LU R21, [R1+0x4b4] ;  /* 0x0004b40001157983 */ /* 0x001ea20000300800 */
[----:B------:R-:W-:Y:S02]  /*da7b0*/  PRMT R3, R12, 0x7632, R3 ;  /* 0x000076320c037816 */ /* 0x000fe40000000003 */
[----:B------:R-:W-:Y:S01]  /*da7c0*/  ISETP.LT.AND P3, PT, R27, c[0x0][0x178], !P3 ;  /* 0x00005e001b007a0c */ /* 0x000fe20005f61270 */
[----:B-1----:R-:W3:Y:S01]  /*da7d0*/  LDL.LU R22, [R1+0x3a4] ;  /* 0x0003a40001167983 */ /* 0x002ee20000300800 */
[C---:B------:R-:W-:Y:S01]  /*da7e0*/  IMAD.WIDE R16, R0.reuse, 0x2, R6 ;  /* 0x0000000200107825 */ /* 0x040fe200078e0206 */
[----:B------:R-:W-:-:S04]  /*da7f0*/  IADD3 R0, R0, c[0x0][0x198], RZ ;  /* 0x0000660000007a10 */ /* 0x000fc80007ffe0ff */
        /* <DEDUP_REMOVED lines=30> */
[----:B-1----:R-:W-:Y:S01]  /*da9e0*/  IMAD.WIDE R18, R12, 0x2, R6 ;  /* 0x000000020c127825 */ /* 0x002fe200078e0206 */
[----:B------:R-:W-:Y:S01]  /*da9f0*/  ISETP.LT.AND P2, PT, R27, c[0x0][0x178], !P2 ;  /* 0x00005e001b007a0c */ /* 0x000fe20005741270 */
[----:B--2---:R0:W-:Y:S01]  /*daa00*/  @P3 STG.E.U16 [R16.64], R21 ;  /* 0x0000001510003986 */ /* 0x0041e2000c101506 */
[----:B------:R-:W-:Y:S01]  /*daa10*/  ISETP.GE.AND P3, PT, R3, c[0x0][0x17c], PT ;  /* 0x00005f0003007a0c */ /* 0x000fe20003f66270 */
        /* <DEDUP_REMOVED lines=10> */
[----:B------:R-:W-:Y:S01]  /*daac0*/  @P2 STG.E.U16 [R16.64], R8 ;  /* 0x0000000810002986 */ /* 0x000fe2000c101506 */
[----:B------:R-:W-:Y:S01]  /*daad0*/  ISETP.GE.AND P6, PT, R3, c[0x0][0x17c], PT ;  /* 0x00005f0003007a0c */ /* 0x000fe20003fc6270 */
[----:B------:R-:W-:-:S04]  /*daae0*/  IMAD.WIDE R18, R0, 0x2, R6 ;  /* 0x0000000200127825 */ /* 0x000fc800078e0206 */
[----:B------:R-:W-:Y:S01]  /*daaf0*/  IMAD.WIDE R20, R0, 0x2, R4 ;  /* 0x0000000200147825 */ /* 0x000fe200078e0204 */
[----:B----4-:R0:W-:Y:S04]  /*dab00*/  @P4 STG.E.U16 [R18.64], R23 ;  /* 0x0000001712004986 */ /* 0x0101e8000c101506 */
[----:B------:R1:W-:Y:S01]  /*dab10*/  @P3 STG.E.U16 [R20.64], R25 ;  /* 0x0000001914003986 */ /* 0x0003e2000c101506 */
[----:B------:R-:W-:Y:S02]  /*dab20*/  ISETP.LT.AND P3, PT, R24, c[0x0][0x178], !P6 ;  /* 0x00005e0018007a0c */ /* 0x000fe40007761270 */
[----:B------:R-:W-:Y:S02]  /*dab30*/  IADD3 R12, R11, 0x12c, RZ ;  /* 0x0000012c0b0c7810 */ /* 0x000fe40007ffe0ff */
[----:B0-----:R-:W-:-:S02]  /*dab40*/  IADD3 R18, R0, c[0x0][0x198], RZ ;  /* 0x0000660000127a10 */ /* 0x001fc40007ffe0ff */
[----:B------:R-:W-:-:S03]  /*dab50*/  PRMT R0, R23, 0x7632, R0 ;  /* 0x0000763217007816 */ /* 0x000fc60000000000 */
[----:B------:R-:W-:Y:S01]  /*dab60*/  IMAD.WIDE R16, R18, 0x2, R6 ;  /* 0x0000000212107825 */ /* 0x000fe200078e0206 */
[----:B------:R-:W-:Y:S02]  /*dab70*/  ISETP.GE.AND P2, PT, R12, c[0x0][0x17c], PT ;  /* 0x00005f000c007a0c */ /* 0x000fe40003f46270 */
[----:B------:R-:W-:Y:S02]  /*dab80*/  PRMT R8, R25, 0x7632, R8 ;  /* 0x0000763219087816 */ /* 0x000fe40000000008 */
[----:B-1----:R-:W2:Y:S01]  /*dab90*/  LDL.LU R25, [R1+0x504] ;  /* 0x0005040001197983 */ /* 0x002ea20000300800 */
[----:B------:R-:W-:-:S03]  /*daba0*/  IADD3 R12, R11, 0x12d, RZ ;  /* 0x0000012d0b0c7810 */ /* 0x000fc60007ffe0ff */
[----:B------:R-:W3:Y:S04]  /*dabb0*/  LDL.LU R11, [R1+0x2a88] ;  /* 0x002a8800010b7983 */ /* 0x000ee80000300800 */
[----:B------:R0:W-:Y:S04]  /*dabc0*/  @P3 STG.E.U16 [R16.64], R0 ;  /* 0x0000000010003986 */ /* 0x0001e8000c101506 */
[----:B0-----:R-:W4:Y:S04]  /*dabd0*/  LDL.LU R16, [R1+0x4f4] ;  /* 0x0004f40001107983 */ /* 0x001f280000300800 */
[----:B------:R-:W2:Y:S01]  /*dabe0*/  LDL.LU R17, [R1+0x354] ;  /* 0x0003540001117983 */ /* 0x000ea20000300800 */
[----:B------:R-:W-:-:S02]  /*dabf0*/  ISETP.LT.AND P6, PT, R27, c[0x0][0x178], !P6 ;  /* 0x00005e001b007a0c */ /* 0x000fc400077c1270 */
[----:B------:R-:W-:Y:S02]  /*dac00*/  ISETP.LT.AND P4, PT, R24, c[0x0][0x178], !P2 ;  /* 0x00005e0018007a0c */ /* 0x000fe40005781270 */
[----:B------:R-:W-:Y:S02]  /*dac10*/  ISETP.LT.AND P2, PT, R27, c[0x0][0x178], !P2 ;  /* 0x00005e001b007a0c */ /* 0x000fe40005741270 */
[C---:B------:R-:W-:Y:S01]  /*dac20*/  IADD3 R3, R18.reuse, c[0x0][0x198], RZ ;  /* 0x0000660012037a10 */ /* 0x040fe20007ffe0ff */
[----:B------:R-:W-:-:S04]  /*dac30*/  IMAD.WIDE R18, R18, 0x2, R4 ;  /* 0x0000000212127825 */ /* 0x000fc800078e0204 */
[----:B------:R-:W-:-:S04]  /*dac40*/  IMAD.WIDE R20, R3, 0x2, R6 ;  /* 0x0000000203147825 */ /* 0x000fc800078e0206 */
[----:B------:R-:W-:Y:S01]  /*dac50*/  IMAD.WIDE R22, R3, 0x2, R4 ;  /* 0x0000000203167825 */ /* 0x000fe200078e0204 */
[----:B------:R-:W-:Y:S04]  /*dac60*/  @P6 STG.E.U16 [R18.64], R8 ;  /* 0x0000000812006986 */ /* 0x000fe8000c101506 */
[----:B----4-:R-:W-:Y:S04]  /*dac70*/  @P4 STG.E.U16 [R20.64], R16 ;  /* 0x0000001014004986 */ /* 0x010fe8000c101506 */
[----:B--2---:R0:W-:Y:S04]  /*dac80*/  @P2 STG.E.U16 [R22.64], R17 ;  /* 0x0000001116002986 */ /* 0x0041e8000c101506 */
[----:B0-----:R-:W2:Y:S01]  /*dac90*/  LDL R23, [R1+0x1a10] ;  /* 0x001a100001177983 */ /* 0x001ea20000100800 */
[----:B------:R-:W-:-:S02]  /*daca0*/  ISETP.GE.AND P3, PT, R12, c[0x0][0x17c], PT ;  /* 0x00005f000c007a0c */ /* 0x000fc40003f66270 */
[----:B------:R-:W-:Y:S01]  /*dacb0*/  IADD3 R18, R3, c[0x0][0x198], RZ ;  /* 0x0000660003127a10 */ /* 0x000fe20007ffe0ff */
[----:B------:R-:W4:Y:S01]  /*dacc0*/  LDL.LU R22, [R1+0x424] ;  /* 0x0004240001167983 */ /* 0x000f220000300800 */
[C---:B------:R-:W-:Y:S02]  /*dacd0*/  ISETP.LT.AND P4, PT, R24.reuse, c[0x0][0x178], !P3 ;  /* 0x00005e0018007a0c */ /* 0x040fe40005f81270 */
[----:B------:R-:W-:Y:S02]  /*dace0*/  ISETP.LT.AND P3, PT, R27, c[0x0][0x178], !P3 ;  /* 0x00005e001b007a0c */ /* 0x000fe40005f61270 */
[----:B------:R-:W-:Y:S02]  /*dacf0*/  ISETP.LT.AND P6, PT, R24, c[0x0][0x178], !P5 ;  /* 0x00005e0018007a0c */ /* 0x000fe40006fc1270 */
[----:B------:R-:W-:Y:S02]  /*dad00*/  IADD3 R0, R18, c[0x0][0x198], RZ ;  /* 0x0000660012007a10 */ /* 0x000fe40007ffe0ff */
[----:B------:R-:W-:-:S02]  /*dad10*/  PRMT R8, R16, 0x7632, R8 ;  /* 0x0000763210087816 */ /* 0x000fc40000000008 */
[----:B------:R-:W-:Y:S01]  /*dad20*/  PRMT R12, R17, 0x7632, R12 ;  /* 0x00007632110c7816 */ /* 0x000fe2000000000c */
[----:B------:R-:W-:-:S04]  /*dad30*/  IMAD.WIDE R16, R18, 0x2, R6 ;  /* 0x0000000212107825 */ /* 0x000fc800078e0206 */
[----:B------:R-:W-:Y:S01]  /*dad40*/  IMAD.WIDE R18, R18, 0x2, R4 ;  /* 0x0000000212127825 */ /* 0x000fe200078e0204 */
[----:B------:R-:W-:Y:S04]  /*dad50*/  @P4 STG.E.U16 [R16.64], R8 ;  /* 0x0000000810004986 */ /* 0x000fe8000c101506 */
[----:B------:R-:W-:Y:S01]  /*dad60*/  @P3 STG.E.U16 [R18.64], R12 ;  /* 0x0000000c12003986 */ /* 0x000fe2000c101506 */
[----:B--2---:R-:W-:-:S04]  /*dad70*/  IADD3 R20, R23, 0x133, RZ ;  /* 0x0000013317147810 */ /* 0x004fc80007ffe0ff */
[----:B------:R-:W-:Y:S01]  /*dad80*/  ISETP.GE.AND P2, PT, R20, c[0x0][0x17c], PT ;  /* 0x00005f0014007a0c */ /* 0x000fe20003f46270 */
[----:B------:R-:W-:-:S05]  /*dad90*/  IMAD.WIDE R20, R0, 0x2, R6 ;  /* 0x0000000200147825 */ /* 0x000fca00078e0206 */
[----:B------:R0:W-:Y:S04]  /*dada0*/  @P6 STG.E.U16 [R20.64], R25 ;  /* 0x0000001914006986 */ /* 0x0001e8000c101506 */
[----:B0-----:R-:W2:Y:S01]  /*dadb0*/  LDL.LU R21, [R1+0x514] ;  /* 0x0005140001157983 */ /* 0x001ea20000300800 */
[----:B------:R-:W-:-:S04]  /*dadc0*/  IADD3 R3, R23, 0x12f, RZ ;  /* 0x0000012f17037810 */ /* 0x000fc80007ffe0ff */
[----:B------:R-:W-:Y:S02]  /*dadd0*/  ISETP.GE.AND P4, PT, R3, c[0x0][0x17c], PT ;  /* 0x00005f0003007a0c */ /* 0x000fe40003f86270 */
[----:B------:R-:W-:-:S04]  /*dade0*/  IADD3 R3, R23, 0x130, RZ ;  /* 0x0000013017037810 */ /* 0x000fc80007ffe0ff */
[----:B------:R-:W-:Y:S02]  /*dadf0*/  ISETP.GE.AND P3, PT, R3, c[0x0][0x17c], PT ;  /* 0x00005f0003007a0c */ /* 0x000fe40003f66270 */
[----:B------:R-:W-:Y:S02]  /*dae00*/  PRMT R3, R25, 0x7632, R3 ;  /* 0x0000763219037816 */ /* 0x000fe40000000003 */
[----:B------:R-:W3:Y:S01]  /*dae10*/  LDL.LU R25, [R1+0x874] ;  /* 0x0008740001197983 */ /* 0x000ee20000300800 */
[C---:B------:R-:W-:Y:S01]  /*dae20*/  ISETP.LT.AND P5, PT, R27.reuse, c[0x0][0x178], !P5 ;  /* 0x00005e001b007a0c */ /* 0x040fe20006fa1270 */
[----:B------:R-:W-:Y:S01]  /*dae30*/  IMAD.WIDE R16, R0, 0x2, R4 ;  /* 0x0000000200107825 */ /* 0x000fe200078e0204 */
[----:B------:R-:W-:Y:S01]  /*dae40*/  ISETP.LT.AND P6, PT, R24, c[0x0][0x178], !P4 ;  /* 0x00005e0018007a0c */ /* 0x000fe200067c1270 */
[----:B------:R-:W3:Y:S01]  /*dae50*/  LDL.LU R19, [R1+0x3c4] ;  /* 0x0003c40001137983 */ /* 0x000ee20000300800 */
[----:B------:R-:W-:Y:S02]  /*dae60*/  ISETP.LT.AND P4, PT, R27, c[0x0][0x178], !P4 ;  /* 0x00005e001b007a0c */ /* 0x000fe40006781270 */
[----:B------:R-:W-:-:S02]  /*dae70*/  IADD3 R0, R0, c[0x0][0x198], RZ ;  /* 0x0000660000007a10 */ /* 0x000fc40007ffe0ff */
[----:B------:R-:W-:-:S05]  /*dae80*/  PRMT R12, R9, 0x7632, R12 ;  /* 0x00007632090c7816 */ /* 0x000fca000000000c */
[----:B------:R0:W-:Y:S01]  /*dae90*/  @P5 STG.E.U16 [R16.64], R9 ;  /* 0x0000000910005986 */ /* 0x0001e2000c101506 */
[----:B------:R-:W-:Y:S02]  /*daea0*/  ISETP.LT.AND P5, PT, R24, c[0x0][0x178], !P3 ;  /* 0x00005e0018007a0c */ /* 0x000fe40005fa1270 */
[----:B------:R-:W-:Y:S01]  /*daeb0*/  ISETP.LT.AND P3, PT, R27, c[0x0][0x178], !P3 ;  /* 0x00005e001b007a0c */ /* 0x000fe20005f61270 */
[----:B0-----:R-:W-:-:S04]  /*daec0*/  IMAD.WIDE R8, R0, 0x2, R6 ;  /* 0x0000000200087825 */ /* 0x001fc800078e0206 */
[C---:B------:R-:W-:Y:S01]  /*daed0*/  IMAD.WIDE R16, R0.reuse, 0x2, R4 ;  /* 0x0000000200107825 */ /* 0x040fe200078e0204 */
[----:B------:R-:W-:Y:S01]  /*daee0*/  IADD3 R0, R0, c[0x0][0x198], RZ ;  /* 0x0000660000007a10 */ /* 0x000fe20007ffe0ff */
[----:B------:R0:W-:Y:S01]  /*daef0*/  @P6 STG.E.U16 [R8.64], R3 ;  /* 0x0000000308006986 */ /* 0x0001e2000c101506 */
[----:B------:R-:W-:-:S03]  /*daf00*/  IADD3 R18, R23, 0x131, RZ ;  /* 0x0000013117127810 */ /* 0x000fc60007ffe0ff */
[----:B------:R1:W-:Y:S01]  /*daf10*/  @P4 STG.E.U16 [R16.64], R12 ;  /* 0x0000000c10004986 */ /* 0x0003e2000c101506 */
[----:B------:R-:W-:Y:S01]  /*daf20*/  ISETP.GE.AND P6, PT, R18, c[0x0][0x17c], PT ;  /* 0x00005f0012007a0c */ /* 0x000fe20003fc6270 */
[----:B0-----:R-:W-:Y:S01]  /*daf30*/  IMAD.WIDE R8, R0, 0x2, R6 ;  /* 0x0000000200087825 */ /* 0x001fe200078e0206 */
[----:B------:R-:W-:-:S03]  /*daf40*/  IADD3 R3, R23, 0x132, RZ ;  /* 0x0000013217037810 */ /* 0x000fc60007ffe0ff */
[----:B-1----:R-:W-:Y:S01]  /*daf50*/  IMAD.WIDE R16, R0, 0x2, R4 ;  /* 0x0000000200107825 */ /* 0x002fe200078e0204 */
[----:B----4-:R-:W-:Y:S02]  /*daf60*/  PRMT R12, R22, 0x7632, R12 ;  /* 0x00007632160c7816 */ /* 0x010fe4000000000c */
[----:B------:R-:W-:Y:S02]  /*daf70*/  ISETP.LT.AND P4, PT, R24, c[0x0][0x178], !P6 ;  /* 0x00005e0018007a0c */ /* 0x000fe40007781270 */
[----:B------:R-:W-:Y:S02]  /*daf80*/  IADD3 R0, R0, c[0x0][0x198], RZ ;  /* 0x0000660000007a10 */ /* 0x000fe40007ffe0ff */
[----:B------:R-:W-:Y:S01]  /*daf90*/  ISETP.LT.AND P6, PT, R27, c[0x0][0x178], !P6 ;  /* 0x00005e001b007a0c */ /* 0x000fe200077c1270 */
[----:B--2---:R0:W-:Y:S01]  /*dafa0*/  @P5 STG.E.U16 [R8.64], R21 ;  /* 0x0000001508005986 */ /* 0x0041e2000c101506 */
[----:B------:R-:W-:Y:S02]  /*dafb0*/  ISETP.GE.AND P5, PT, R3, c[0x0][0x17c], PT ;  /* 0x00005f0003007a0c */ /* 0x000fe40003fa6270 */
[----:B------:R-:W-:Y:S01]  /*dafc0*/  PRMT R3, R21, 0x7632, R3 ;  /* 0x0000763215037816 */ /* 0x000fe20000000003 */
[----:B------:R1:W-:Y:S04]  /*dafd0*/  @P3 STG.E.U16 [R16.64], R22 ;  /* 0x0000001610003986 */ /* 0x0003e8000c101506 */
[----:B0-----:R-:W2:Y:S04]  /*dafe0*/  LDL.LU R21, [R1+0x884] ;  /* 0x0008840001157983 */ /* 0x001ea80000300800 */
[----:B-1----:R-:W4:Y:S01]  /*daff0*/  LDL.LU R22, [R1+0x344] ;  /* 0x0003440001167983 */ /* 0x002f220000300800 */
[----:B------:R-:W-:Y:S01]  /*db000*/  ISETP.LT.AND P3, PT, R24, c[0x0][0x178], !P5 ;  /* 0x00005e0018007a0c */ /* 0x000fe20006f61270 */
[----:B------:R-:W-:-:S04]  /*db010*/  IMAD.WIDE R8, R0, 0x2, R6 ;  /* 0x0000000200087825 */ /* 0x000fc800078e0206 */
[C---:B------:R-:W-:Y:S01]  /*db020*/  IMAD.WIDE R16, R0.reuse, 0x2, R4 ;  /* 0x0000000200107825 */ /* 0x040fe200078e0204 */
[----:B------:R-:W-:Y:S01]  /*db030*/  IADD3 R0, R0, c[0x0][0x198], RZ ;  /* 0x0000660000007a10 */ /* 0x000fe20007ffe0ff */
[----:B------:R0:W-:Y:S04]  /*db040*/  @P4 STG.E.U16 [R8.64], R3 ;  /* 0x0000000308004986 */ /* 0x0001e8000c101506 */
[----:B------:R-:W-:Y:S01]  /*db050*/  @P6 STG.E.U16 [R16.64], R12 ;  /* 0x0000000c10006986 */ /* 0x000fe2000c101506 */
[C---:B------:R-:W-:Y:S01]  /*db060*/  IADD3 R18, R0.reuse, c[0x0][0x198], RZ ;  /* 0x0000660000127a10 */ /* 0x040fe20007ffe0ff */
[----:B0-----:R-:W-:-:S05]  /*db070*/  IMAD.WIDE R8, R0, 0x2, R6 ;  /* 0x0000000200087825 */ /* 0x001fca00078e0206 */
[----:B---3--:R0:W-:Y:S02]  /*db080*/  @P3 STG.E.U16 [R8.64], R25 ;  /* 0x0000001908003986 */ /* 0x0081e4000c101506 */
[----:B0-----:R-:W-:Y:S01]  /*db090*/  IMAD.WIDE R8, R0, 0x2, R4 ;  /* 0x0000000200087825 */ /* 0x001fe200078e0204 */
[----:B------:R-:W-:Y:S02]  /*db0a0*/  PRMT R0, R25, 0x7632, R0 ;  /* 0x0000763219007816 */ /* 0x000fe40000000000 */
[----:B------:R-:W3:Y:S01]  /*db0b0*/  LDL.LU R25, [R1+0x894] ;  /* 0x0008940001197983 */ /* 0x000ee20000300800 */
[----:B------:R-:W-:Y:S02]  /*db0c0*/  ISETP.LT.AND P5, PT, R27, c[0x0][0x178], !P5 ;  /* 0x00005e001b007a0c */ /* 0x000fe40006fa1270 */
[----:B------:R-:W-:Y:S02]  /*db0d0*/  IADD3 R3, R23, 0x135, RZ ;  /* 0x0000013517037810 */ /* 0x000fe40007ffe0ff */
[----:B------:R-:W-:-:S02]  /*db0e0*/  ISETP.LT.AND P6, PT, R24, c[0x0][0x178], !P2 ;  /* 0x00005e0018007a0c */ /* 0x000fc400057c1270 */
[----:B------:R-:W-:Y:S02]  /*db0f0*/  ISETP.GE.AND P4, PT, R3, c[0x0][0x17c], PT ;  /* 0x00005f0003007a0c */ /* 0x000fe40003f86270 */
[----:B------:R-:W-:Y:S01]  /*db100*/  IADD3 R3, R23, 0x134, RZ ;  /* 0x0000013417037810 */ /* 0x000fe20007ffe0ff */
[----:B------:R-:W-:-:S03]  /*db110*/  IMAD.WIDE R16, R18, 0x2, R6 ;  /* 0x0000000212107825 */ /* 0x000fc600078e0206 */
[----:B------:R-:W-:Y:S01]  /*db120*/  ISETP.GE.AND P3, PT, R3, c[0x0][0x17c], PT ;  /* 0x00005f0003007a0c */ /* 0x000fe20003f66270 */
[----:B------:R0:W-:Y:S01]  /*db130*/  @P5 STG.E.U16 [R8.64], R19 ;  /* 0x0000001308005986 */ /* 0x0001e2000c101506 */
[C---:B------:R-:W-:Y:S02]  /*db140*/  ISETP.LT.AND P2, PT, R27.reuse, c[0x0][0x178], !P2 ;  /* 0x00005e001b007a0c */ /* 0x040fe40005741270 */
[----:B------:R-:W-:Y:S01]  /*db150*/  ISETP.LT.AND P5, PT, R24, c[0x0][0x178], !P3 ;  /* 0x00005e0018007a0c */ /* 0x000fe20005fa1270 */
[----:B------:R1:W-:Y:S01]  /*db160*/  @P6 STG.E.U16 [R16.64], R0 ;  /* 0x0000000010006986 */ /* 0x0003e2000c101506 */
[----:B------:R-:W-:Y:S02]  /*db170*/  ISETP.LT.AND P3, PT, R27, c[0x0][0x178], !P3 ;  /* 0x00005e001b007a0c */ /* 0x000fe40005f61270 */
[----:B------:R-:W-:Y:S01]  /*db180*/  PRMT R3, R19, 0x7632, R3 ;  /* 0x0000763213037816 */ /* 0x000fe20000000003 */
[C---:B0-----:R-:W-:Y:S01]  /*db190*/  IMAD.WIDE R8, R18.reuse, 0x2, R4 ;  /* 0x0000000212087825 */ /* 0x041fe200078e0204 */
[----:B-1----:R-:W-:-:S05]  /*db1a0*/  IADD3 R0, R18, c[0x0][0x198], RZ ;  /* 0x0000660012007a10 */ /* 0x002fca0007ffe0ff */
[----:B------:R-:W-:Y:S01]  /*db1b0*/  @P2 STG.E.U16 [R8.64], R3 ;  /* 0x0000000308002986 */ /* 0x000fe2000c101506 */
[----:B------:R-:W-:-:S04]  /*db1c0*/  IMAD.WIDE R16, R0, 0x2, R6 ;  /* 0x0000000200107825 */ /* 0x000fc800078e0206 */
[----:B------:R-:W-:Y:S01]  /*db1d0*/  IMAD.WIDE R18, R0, 0x2, R4 ;  /* 0x0000000200127825 */ /* 0x000fe200078e0204 */
[----:B------:R-:W-:-:S04]  /*db1e0*/  IADD3 R12, R23, 0x138, RZ ;  /* 0x00000138170c7810 */ /* 0x000fc80007ffe0ff */
[----:B------:R-:W-:Y:S02]  /*db1f0*/  ISETP.GE.AND P6, PT, R12, c[0x0][0x17c], PT ;  /* 0x00005f000c007a0c */ /* 0x000fe40003fc6270 */
[----:B------:R-:W-:-:S04]  /*db200*/  IADD3 R20, R23, 0x139, RZ ;  /* 0x0000013917147810 */ /* 0x000fc80007ffe0ff */
[----:B------:R-:W-:Y:S01]  /*db210*/  ISETP.GE.AND P2, PT, R20, c[0x0][0x17c], PT ;  /* 0x00005f0014007a0c */ /* 0x000fe20003f46270 */
[----:B--2---:R0:W-:Y:S04]  /*db220*/  @P5 STG.E.U16 [R16.64], R21 ;  /* 0x0000001510005986 */ /* 0x0041e8000c101506 */
[----:B----4-:R1:W-:Y:S01]  /*db230*/  @P3 STG.E.U16 [R18.64], R22 ;  /* 0x0000001612003986 */ /* 0x0103e2000c101506 */
[----:B------:R-:W-:Y:S02]  /*db240*/  ISETP.LT.AND P3, PT, R24, c[0x0][0x178], !P4 ;  /* 0x00005e0018007a0c */ /* 0x000fe40006761270 */
[----:B------:R-:W-:Y:S02]  /*db250*/  ISETP.LT.AND P4, PT, R27, c[0x0][0x178], !P4 ;  /* 0x00005e001b007a0c */ /* 0x000fe40006781270 */
[----:B0-----:R-:W-:-:S02]  /*db260*/  IADD3 R16, R0, c[0x0][0x198], RZ ;  /* 0x0000660000107a10 */ /* 0x001fc40007ffe0ff */
[----:B------:R-:W-:Y:S02]  /*db270*/  PRMT R3, R21, 0x7632, R3 ;  /* 0x0000763215037816 */ /* 0x000fe40000000003 */
[C---:B------:R-:W-:Y:S01]  /*db280*/  IADD3 R0, R16.reuse, c[0x0][0x198], RZ ;  /* 0x0000660010007a10 */ /* 0x040fe20007ffe0ff */
[----:B------:R-:W-:Y:S01]  /*db290*/  IMAD.WIDE R8, R16, 0x2, R6 ;  /* 0x0000000210087825 */ /* 0x000fe200078e0206 */
[----:B------:R-:W-:Y:S02]  /*db2a0*/  ISETP.LT.AND P5, PT, R24, c[0x0][0x178], !P1 ;  /* 0x00005e0018007a0c */ /* 0x000fe40004fa1270 */
[----:B------:R-:W-:Y:S01]  /*db2b0*/  PRMT R12, R22, 0x7632, R12 ;  /* 0x00007632160c7816 */ /* 0x000fe2000000000c */
[----:B------:R-:W-:Y:S01]  /*db2c0*/  IMAD.WIDE R16, R16, 0x2, R4 ;  /* 0x0000000210107825 */ /* 0x000fe200078e0204 */
[C---:B------:R-:W-:Y:S01]  /*db2d0*/  ISETP.LT.AND P1, PT, R27.reuse, c[0x0][0x178], !P1 ;  /* 0x00005e001b007a0c */ /* 0x040fe20004f21270 */
[----:B------:R-:W-:Y:S04]  /*db2e0*/  @P3 STG.E.U16 [R8.64], R3 ;  /* 0x0000000308003986 */ /* 0x000fe8000c101506 */
[----:B------:R0:W-:Y:S01]  /*db2f0*/  @P4 STG.E.U16 [R16.64], R12 ;  /* 0x0000000c10004986 */ /* 0x0001e2000c101506 */
[----:B------:R-:W-:Y:S01]  /*db300*/  ISETP.LT.AND P4, PT, R24, c[0x0][0x178], !P0 ;  /* 0x00005e0018007a0c */ /* 0x000fe20004781270 */
[----:B-1----:R-:W-:Y:S01]  /*db310*/  IMAD.WIDE R18, R0, 0x2, R6 ;  /* 0x0000000200127825 */ /* 0x002fe200078e0206 */
[----:B------:R-:W-:-:S03]  /*db320*/  ISETP.LT.AND P0, PT, R27, c[0x0][0x178], !P0 ;  /* 0x00005e001b007a0c */ /* 0x000fc60004701270 */
[C---:B------:R-:W-:Y:S01]  /*db330*/  IMAD.WIDE R20, R0.reuse, 0x2, R4 ;  /* 0x0000000200147825 */ /* 0x040fe200078e0204 */
[----:B------:R-:W-:Y:S02]  /*db340*/  IADD3 R22, R23, 0x13a, RZ ;  /* 0x0000013a17167810 */ /* 0x000fe40007ffe0ff */
[----:B0-----:R-:W-:Y:S01]  /*db350*/  IADD3 R12, R0, c[0x0][0x198], RZ ;  /* 0x00006600000c7a10 */ /* 0x001fe20007ffe0ff */
[----:B---3--:R0:W-:Y:S01]  /*db360*/  @P5 STG.E.U16 [R18.64], R25 ;  /* 0x0000001912005986 */ /* 0x0081e2000c101506 */
[----:B------:R-:W-:-:S03]  /*db370*/  PRMT R3, R25, 0x7632, R3 ;  /* 0x0000763219037816 */ /* 0x000fc60000000003 */
[----:B------:R-:W-:Y:S01]  /*db380*/  IMAD.WIDE R8, R12, 0x2, R6 ;  /* 0x000000020c087825 */ /* 0x000fe200078e0206 */
[----:B------:R1:W-:Y:S01]  /*db390*/  @P1 STG.E.U16 [R20.64], R13 ;  /* 0x0000000d14001986 */ /* 0x0003e2000c101506 */
[----:B------:R-:W-:-:S03]  /*db3a0*/  ISETP.GE.AND P3, PT, R22, c[0x0][0x17c], PT ;  /* 0x00005f0016007a0c */ /* 0x000fc60003f66270 */
[----:B------:R-:W2:Y:S01]  /*db3b0*/  LDL.LU R22, [R1+0x404] ;  /* 0x0004040001167983 */ /* 0x000ea20000300800 */
[----:B0-----:R-:W-:Y:S02]  /*db3c0*/  PRMT R18, R13, 0x7632, R18 ;  /* 0x000076320d127816 */ /* 0x001fe40000000012 */
[C---:B------:R-:W-:Y:S01]  /*db3d0*/  IADD3 R19, R12.reuse, c[0x0][0x198], RZ ;  /* 0x000066000c137a10 */ /* 0x040fe20007ffe0ff */
[----:B-1----:R-:W-:Y:S01]  /*db3e0*/  IMAD.WIDE R12, R12, 0x2, R4 ;  /* 0x000000020c0c7825 */ /* 0x002fe200078e0204 */
[----:B------:R-:W3:Y:S04]  /*db3f0*/  LDL.LU R21, [R1+0x8b4] ;  /* 0x0008b40001157983 */ /* 0x000ee80000300800 */
[----:B------:R-:W-:Y:S04]  /*db400*/  @P4 STG.E.U16 [R8.64], R3 ;  /* 0x0000000308004986 */ /* 0x000fe8000c101506 */
[----:B------:R-:W4:Y:S04]  /*db410*/  LDL.LU R25, [R1+0x394] ;  /* 0x0003940001197983 */ /* 0x000f280000300800 */
[----:B------:R0:W-:Y:S04]  /*db420*/  @P0 STG.E.U16 [R12.64], R18 ;  /* 0x000000120c000986 */ /* 0x0001e8000c101506 */
[----:B0-----:R-:W2:Y:S01]  /*db430*/  LDL.LU R13, [R1+0x8c4] ;  /* 0x0008c400010d7983 */ /* 0x001ea20000300800 */
[----:B------:R-:W-:-:S02]  /*db440*/  ISETP.LT.AND P5, PT, R24, c[0x0][0x178], !P6 ;  /* 0x00005e0018007a0c */ /* 0x000fc400077a1270 */
[----:B------:R-:W-:Y:S02]  /*db450*/  IADD3 R16, R23, 0x13b, RZ ;  /* 0x0000013b17107810 */ /* 0x000fe40007ffe0ff */
[----:B------:R-:W-:Y:S02]  /*db460*/  ISETP.LT.AND P6, PT, R27, c[0x0][0x178], !P6 ;  /* 0x00005e001b007a0c */ /* 0x000fe400077c1270 */
[----:B------:R-:W-:Y:S02]  /*db470*/  IADD3 R0, R23, 0x13c, RZ ;  /* 0x0000013c17007810 */ /* 0x000fe40007ffe0ff */
[----:B------:R-:W-:Y:S01]  /*db480*/  ISETP.GE.AND P1, PT, R16, c[0x0][0x17c], PT ;  /* 0x00005f0010007a0c */ /* 0x000fe20003f26270 */
[----:B------:R-:W-:Y:S01]  /*db490*/  IMAD.WIDE R16, R19, 0x2, R6 ;  /* 0x0000000213107825 */ /* 0x000fe200078e0206 */
[----:B------:R-:W-:Y:S02]  /*db4a0*/  ISETP.GE.AND P4, PT, R0, c[0x0][0x17c], PT ;  /* 0x00005f0000007a0c */ /* 0x000fe40003f86270 */
[----:B------:R-:W-:Y:S01]  /*db4b0*/  IADD3 R0, R23, 0x13d, RZ ;  /* 0x0000013d17007810 */ /* 0x000fe20007ffe0ff */
[----:B------:R-:W-:-:S03]  /*db4c0*/  IMAD.WIDE R8, R19, 0x2, R4 ;  /* 0x0000000213087825 */ /* 0x000fc600078e0204 */
[----:B------:R-:W-:Y:S02]  /*db4d0*/  ISETP.GE.AND P0, PT, R0, c[0x0][0x17c], PT ;  /* 0x00005f0000007a0c */ /* 0x000fe40003f06270 */
[----:B------:R-:W-:Y:S01]  /*db4e0*/  IADD3 R0, R19, c[0x0][0x198], RZ ;  /* 0x0000660013007a10 */ /* 0x000fe20007ffe0ff */
[----:B--2---:R0:W-:Y:S01]  /*db4f0*/  @P5 STG.E.U16 [R16.64], R13 ;  /* 0x0000000d10005986 */ /* 0x0041e2000c101506 */
[C---:B------:R-:W-:Y:S02]  /*db500*/  ISETP.LT.AND P5, PT, R24.reuse, c[0x0][0x178], !P2 ;  /* 0x00005e0018007a0c */ /* 0x040fe400057a1270 */
[----:B------:R-:W-:Y:S01]  /*db510*/  ISETP.LT.AND P2, PT, R27, c[0x0][0x178], !P2 ;  /* 0x00005e001b007a0c */ /* 0x000fe20005741270 */
[----:B------:R1:W-:Y:S01]  /*db520*/  @P6 STG.E.U16 [R8.64], R22 ;  /* 0x0000001608006986 */ /* 0x0003e2000c101506 */
[----:B------:R-:W-:Y:S02]  /*db530*/  PRMT R3, R13, 0x7632, R3 ;  /* 0x000076320d037816 */ /* 0x000fe40000000003 */
[----:B------:R-:W-:-:S02]  /*db540*/  ISETP.LT.AND P6, PT, R24, c[0x0][0x178], !P3 ;  /* 0x00005e0018007a0c */ /* 0x000fc40005fc1270 */
[----:B0-----:R-:W-:Y:S02]  /*db550*/  PRMT R16, R22, 0x7632, R16 ;  /* 0x0000763216107816 */ /* 0x001fe40000000010 */
[----:B-1----:R-:W2:Y:S01]  /*db560*/  LDL.LU R22, [R1+0x8a4] ;  /* 0x0008a40001167983 */ /* 0x002ea20000300800 */
[----:B------:R-:W-:-:S03]  /*db570*/  IMAD.WIDE R12, R0, 0x2, R6 ;  /* 0x00000002000c7825 */ /* 0x000fc600078e0206 */
[----:B------:R-:W2:Y:S01]  /*db580*/  LDL.LU R18, [R1+0x4d4] ;  /* 0x0004d40001127983 */ /* 0x000ea20000300800 */
[C---:B------:R-:W-:Y:S01]  /*db590*/  IMAD.WIDE R8, R0.reuse, 0x2, R4 ;  /* 0x0000000200087825 */ /* 0x040fe200078e0204 */
[----:B------:R-:W-:Y:S02]  /*db5a0*/  IADD3 R0, R0, c[0x0][0x198], RZ ;  /* 0x0000660000007a10 */ /* 0x000fe40007ffe0ff */
[----:B------:R0:W-:Y:S04]  /*db5b0*/  @P5 STG.E.U16 [R12.64], R3 ;  /* 0x000000030c005986 */ /* 0x0001e8000c101506 */
[----:B------:R1:W-:Y:S01]  /*db5c0*/  @P2 STG.E.U16 [R8.64], R16 ;  /* 0x0000001008002986 */ /* 0x0003e2000c101506 */
[----:B------:R-:W-:Y:S02]  /*db5d0*/  ISETP.LT.AND P3, PT, R27, c[0x0][0x178], !P3 ;  /* 0x00005e001b007a0c */ /* 0x000fe40005f61270 */
[----:B0-----:R-:W-:Y:S01]  /*db5e0*/  IADD3 R3, R23, 0x13f, RZ ;  /* 0x0000013f17037810 */ /* 0x001fe20007ffe0ff */
[----:B-1----:R-:W-:-:S05]  /*db5f0*/  IMAD.WIDE R8, R0, 0x2, R6 ;  /* 0x0000000200087825 */ /* 0x002fca00078e0206 */
[----:B---3--:R0:W-:Y:S01]  /*db600*/  @P6 STG.E.U16 [R8.64], R21 ;  /* 0x0000001508006986 */ /* 0x0081e2000c101506 */
[----:B------:R-:W-:Y:S02]  /*db610*/  ISETP.GE.AND P6, PT, R3, c[0x0][0x17c], PT ;  /* 0x00005f0003007a0c */ /* 0x000fe40003fc6270 */
[----:B------:R-:W-:Y:S01]  /*db620*/  PRMT R3, R21, 0x7632, R3 ;  /* 0x0000763215037816 */ /* 0x000fe20000000003 */
[----:B------:R-:W-:Y:S01]  /*db630*/  IMAD.WIDE R12, R0, 0x2, R4 ;  /* 0x00000002000c7825 */ /* 0x000fe200078e0204 */
[----:B0-----:R-:W3:Y:S01]  /*db640*/  LDL.LU R21, [R1+0x8d4] ;  /* 0x0008d40001157983 */ /* 0x001ee20000300800 */
[----:B----4-:R-:W-:-:S03]  /*db650*/  PRMT R16, R25, 0x7632, R16 ;  /* 0x0000763219107816 */ /* 0x010fc60000000010 */
[----:B------:R0:W-:Y:S04]  /*db660*/  @P3 STG.E.U16 [R12.64], R25 ;  /* 0x000000190c003986 */ /* 0x0001e8000c101506 */
[----:B0-----:R-:W4:Y:S01]  /*db670*/  LDL.LU R25, [R1+0x4e4] ;  /* 0x0004e40001197983 */ /* 0x001f220000300800 */
[----:B------:R-:W-:Y:S02]  /*db680*/  ISETP.LT.AND P2, PT, R24, c[0x0][0x178], !P1 ;  /* 0x00005e0018007a0c */ /* 0x000fe40004f41270 */
[----:B------:R-:W-:Y:S02]  /*db690*/  IADD3 R0, R0, c[0x0][0x198], RZ ;  /* 0x0000660000007a10 */ /* 0x000fe40007ffe0ff */
[----:B------:R-:W-:Y:S02]  /*db6a0*/  ISETP.LT.AND P1, PT, R27, c[0x0][0x178], !P1 ;  /* 0x00005e001b007a0c */ /* 0x000fe40004f21270 */
[----:B------:R-:W-:Y:S01]  /*db6b0*/  ISETP.LT.AND P3, PT, R24, c[0x0][0x178], !P4 ;  /* 0x00005e0018007a0c */ /* 0x000fe20006761270 */
[----:B------:R-:W-:-:S04]  /*db6c0*/  IMAD.WIDE R8, R0, 0x2, R6 ;  /* 0x0000000200087825 */ /* 0x000fc800078e0206 */
[C---:B------:R-:W-:Y:S01]  /*db6d0*/  IMAD.WIDE R12, R0.reuse, 0x2, R4 ;  /* 0x00000002000c7825 */ /* 0x040fe200078e0204 */
[----:B------:R-:W-:Y:S01]  /*db6e0*/  IADD3 R0, R0, c[0x0][0x198], RZ ;  /* 0x0000660000007a10 */ /* 0x000fe20007ffe0ff */
[----:B------:R0:W-:Y:S01]  /*db6f0*/  @P2 STG.E.U16 [R8.64], R3 ;  /* 0x0000000308002986 */ /* 0x0001e2000c101506 */
[----:B------:R-:W-:Y:S02]  /*db700*/  ISETP.LT.AND P4, PT, R27, c[0x0][0x178], !P4 ;  /* 0x00005e001b007a0c */ /* 0x000fe40006781270 */
[----:B------:R-:W-:Y:S01]  /*db710*/  ISETP.LT.AND P2, PT, R24, c[0x0][0x178], !P0 ;  /* 0x00005e0018007a0c */ /* 0x000fe20004741270 */
[----:B------:R1:W-:Y:S01]  /*db720*/  @P1 STG.E.U16 [R12.64], R16 ;  /* 0x000000100c001986 */ /* 0x0003e2000c101506 */
[----:B------:R-:W-:Y:S01]  /*db730*/  IADD3 R17, R23, 0x13e, RZ ;  /* 0x0000013e17117810 */ /* 0x000fe20007ffe0ff */
[C---:B0-----:R-:W-:Y:S01]  /*db740*/  IMAD.WIDE R8, R0.reuse, 0x2, R6 ;  /* 0x0000000200087825 */ /* 0x041fe200078e0206 */
[----:B-1----:R-:W-:Y:S02]  /*db750*/  IADD3 R16, R0, c[0x0][0x198], RZ ;  /* 0x0000660000107a10 */ /* 0x002fe40007ffe0ff */
[----:B------:R-:W-:-:S02]  /*db760*/  ISETP.GE.AND P5, PT, R17, c[0x0][0x17c], PT ;  /* 0x00005f0011007a0c */ /* 0x000fc40003fa6270 */
[----:B------:R-:W-:Y:S01]  /*db770*/  IADD3 R3, R23, 0x140, RZ ;  /* 0x0000014017037810 */ /* 0x000fe20007ffe0ff */
[----:B------:R-:W-:Y:S01]  /*db780*/  IMAD.WIDE R12, R16, 0x2, R6 ;  /* 0x00000002100c7825 */ /* 0x000fe200078e0206 */
[----:B------:R-:W-:Y:S02]  /*db790*/  ISETP.LT.AND P0, PT, R27, c[0x0][0x178], !P0 ;  /* 0x00005e001b007a0c */ /* 0x000fe40004701270 */
[----:B------:R-:W-:Y:S02]  /*db7a0*/  ISETP.GE.AND P1, PT, R3, c[0x0][0x17c], PT ;  /* 0x00005f0003007a0c */ /* 0x000fe40003f26270 */
[----:B------:R-:W-:Y:S01]  /*db7b0*/  IADD3 R3, R23, 0x141, RZ ;  /* 0x0000014117037810 */ /* 0x000fe20007ffe0ff */
[----:B--2---:R0:W-:Y:S02]  /*db7c0*/  @P3 STG.E.U16 [R8.64], R22 ;  /* 0x0000001608003986 */ /* 0x0041e4000c101506 */
[----:B0-----:R-:W-:Y:S01]  /*db7d0*/  IMAD.WIDE R8, R0, 0x2, R4 ;  /* 0x0000000200087825 */ /* 0x001fe200078e0204 */
[----:B------:R-:W-:-:S02]  /*db7e0*/  PRMT R0, R22, 0x7632, R0 ;  /* 0x0000763216007816 */ /* 0x000fc40000000000 */
[----:B------:R-:W-:Y:S01]  /*db7f0*/  ISETP.GE.AND P3, PT, R3, c[0x0][0x17c], PT ;  /* 0x00005f0003007a0c */ /* 0x000fe20003f66270 */
[----:B------:R-:W2:Y:S04]  /*db800*/  LDL.LU R22, [R1+0x368] ;  /* 0x0003680001167983 */ /* 0x000ea80000300800 */
[----:B------:R0:W-:Y:S01]  /*db810*/  @P4 STG.E.U16 [R8.64], R18 ;  /* 0x0000001208004986 */ /* 0x0001e2000c101506 */
[----:B------:R-:W-:-:S03]  /*db820*/  ISETP.LT.AND P4, PT, R24, c[0x0][0x178], !P5 ;  /* 0x00005e0018007a0c */ /* 0x000fc60006f81270 */
[----:B------:R1:W-:Y:S01]  /*db830*/  @P2 STG.E.U16 [R12.64], R0 ;  /* 0x000000000c002986 */ /* 0x0003e2000c101506 */
[----:B------:R-:W-:Y:S01]  /*db840*/  PRMT R3, R18, 0x7632, R3 ;  /* 0x0000763212037816 */ /* 0x000fe20000000003 */
[C---:B0-----:R-:W-:Y:S01]  /*db850*/  IMAD.WIDE R8, R16.reuse, 0x2, R4 ;  /* 0x0000000210087825 */ /* 0x041fe200078e0204 */
[----:B-1----:R-:W-:-:S04]  /*db860*/  IADD3 R0, R16, c[0x0][0x198], RZ ;  /* 0x0000660010007a10 */ /* 0x002fc80007ffe0ff */
[----:B------:R-:W-:Y:S01]  /*db870*/  @P0 STG.E.U16 [R8.64], R3 ;  /* 0x0000000308000986 */ /* 0x000fe2000c101506 */
[----:B------:R-:W-:Y:S01]  /*db880*/  IMAD.WIDE R12, R0, 0x2, R6 ;  /* 0x00000002000c7825 */ /* 0x000fe200078e0206 */
[----:B------:R-:W-:-:S04]  /*db890*/  ISETP.LT.AND P5, PT, R27, c[0x0][0x178], !P5 ;  /* 0x00005e001b007a0c */ /* 0x000fc80006fa1270 */
[----:B---3--:R0:W-:Y:S01]  /*db8a0*/  @P4 STG.E.U16 [R12.64], R21 ;  /* 0x000000150c004986 */ /* 0x0081e2000c101506 */
[----:B------:R-:W-:Y:S01]  /*db8b0*/  ISETP.LT.AND P4, PT, R24, c[0x0][0x178], !P6 ;  /* 0x00005e0018007a0c */ /* 0x000fe20007781270 */
[C---:B------:R-:W-:Y:S01]  /*db8c0*/  IMAD.WIDE R16, R0.reuse, 0x2, R4 ;  /* 0x0000000200107825 */ /* 0x040fe200078e0204 */
[----:B0-----:R-:W-:Y:S02]  /*db8d0*/  IADD3 R12, R0, c[0x0][0x198], RZ ;  /* 0x00006600000c7a10 */ /* 0x001fe40007ffe0ff */
[----:B------:R-:W-:-:S03]  /*db8e0*/  PRMT R0, R21, 0x7632, R0 ;  /* 0x0000763215007816 */ /* 0x000fc60000000000 */
[----:B------:R-:W-:Y:S01]  /*db8f0*/  IMAD.WIDE R8, R12, 0x2, R6 ;  /* 0x000000020c087825 */ /* 0x000fe200078e0206 */
[----:B----4-:R0:W-:Y:S01]  /*db900*/  @P5 STG.E.U16 [R16.64], R25 ;  /* 0x0000001910005986 */ /* 0x0101e2000c101506 */
[----:B------:R-:W-:-:S04]  /*db910*/  PRMT R20, R25, 0x7632, R20 ;  /* 0x0000763219147816 */ /* 0x000fc80000000014 */
[----:B------:R1:W-:Y:S04]  /*db920*/  @P4 STG.E.U16 [R8.64], R0 ;  /* 0x0000000008004986 */ /* 0x0003e8000c101506 */
[----:B0-----:R-:W3:Y:S04]  /*db930*/  LDL.LU R25, [R1+0x388] ;  /* 0x0003880001197983 */ /* 0x001ee80000300800 */
[----:B-1----:R-:W4:Y:S01]  /*db940*/  LDL.LU R9, [R1+0x3b8] ;  /* 0x0003b80001097983 */ /* 0x002f220000300800 */
[----:B------:R-:W-:Y:S02]  /*db950*/  ISETP.LT.AND P6, PT, R27, c[0x0][0x178], !P6 ;  /* 0x00005e001b007a0c */ /* 0x000fe400077c1270 */
[----:B------:R-:W-:-:S02]  /*db960*/  ISETP.LT.AND P5, PT, R24, c[0x0][0x178], !P1 ;  /* 0x00005e0018007a0c */ /* 0x000fc40004fa1270 */
        /* <DEDUP_REMOVED lines=13> */
[----:B------:R-:W3:Y:S01]  /*dba40*/  LDL.LU R21, [R1+0x3f8] ;  /* 0x0003f80001157983 */ /* 0x000ee20000300800 */
[----:B--2---:R-:W-:-:S03]  /*dba50*/  PRMT R0, R22, 0x7632, R0 ;  /* 0x0000763216007816 */ /* 0x004fc60000000000 */
[----:B----4-:R-:W-:Y:S01]  /*dba60*/  @P5 STG.E.U16 [R16.64], R9 ;  /* 0x0000000910005986 */ /* 0x010fe2000c101506 */
[----:B------:R-:W-:-:S03]  /*dba70*/  ISETP.LT.AND P5, PT, R24, c[0x0][0x178], !P3 ;  /* 0x00005e0018007a0c */ /* 0x000fc60005fa1270 */
[----:B------:R0:W-:Y:S02]  /*dba80*/  @P1 STG.E.U16 [R18.64], R22 ;  /* 0x0000001612001986 */ /* 0x0001e4000c101506 */
[----:B0-----:R-:W-:Y:S01]  /*dba90*/  PRMT R18, R9, 0x7632, R18 ;  /* 0x0000763209127816 */ /* 0x001fe20000000012 */
[----:B------:R-:W-:Y:S01]  /*dbaa0*/  IMAD.WIDE R8, R12, 0x2, R6 ;  /* 0x000000020c087825 */ /* 0x000fe200078e0206 */
[----:B------:R-:W2:Y:S06]  /*dbab0*/  LDL.LU R22, [R1+0x378] ;  /* 0x0003780001167983 */ /* 0x000eac0000300800 */
[----:B------:R0:W-:Y:S04]  /*dbac0*/  @P5 STG.E.U16 [R8.64], R18 ;  /* 0x0000001208005986 */ /* 0x0001e8000c101506 */
[----:B0-----:R-:W4:Y:S01]  /*dbad0*/  LDL.LU R18, [R1+0x3d8] ;  /* 0x0003d80001127983 */ /* 0x001f220000300800 */
[----:B------:R-:W-:-:S02]  /*dbae0*/  ISETP.LT.AND P3, PT, R27, c[0x0][0x178], !P3 ;  /* 0x00005e001b007a0c */ /* 0x000fc40005f61270 */
[----:B------:R-:W-:Y:S02]  /*dbaf0*/  ISETP.LT.AND P6, PT, R24, c[0x0][0x178], !P2 ;  /* 0x00005e0018007a0c */ /* 0x000fe400057c1270 */
[----:B------:R-:W-:Y:S02]  /*dbb00*/  ISETP.LT.AND P2, PT, R27, c[0x0][0x178], !P2 ;  /* 0x00005e001b007a0c */ /* 0x000fe40005741270 */
[----:B------:R-:W-:Y:S02]  /*dbb10*/  IADD3 R16, R23, 0x145, RZ ;  /* 0x0000014517107810 */ /* 0x000fe40007ffe0ff */
[C---:B------:R-:W-:Y:S01]  /*dbb20*/  IADD3 R19, R12.reuse, c[0x0][0x198], RZ ;  /* 0x000066000c137a10 */ /* 0x040fe20007ffe0ff */
[----:B------:R-:W-:Y:S01]  /*dbb30*/  IMAD.WIDE R12, R12, 0x2, R4 ;  /* 0x000000020c0c7825 */ /* 0x000fe200078e0204 */
[----:B------:R-:W-:-:S03]  /*dbb40*/  ISETP.GE.AND P1, PT, R16, c[0x0][0x17c], PT ;  /* 0x00005f0010007a0c */ /* 0x000fc60003f26270 */
[C---:B------:R-:W-:Y:S01]  /*dbb50*/  IMAD.WIDE R16, R19.reuse, 0x2, R6 ;  /* 0x0000000213107825 */ /* 0x040fe200078e0206 */
[----:B------:R0:W-:Y:S03]  /*dbb60*/  @P3 STG.E.U16 [R12.64], R0 ;  /* 0x000000000c003986 */ /* 0x0001e6000c101506 */
[----:B------:R-:W-:Y:S01]  /*dbb70*/  IMAD.WIDE R8, R19, 0x2, R4 ;  /* 0x0000000213087825 */ /* 0x000fe200078e0204 */
[C---:B------:R-:W-:Y:S02]  /*dbb80*/  IADD3 R3, R23.reuse, 0x146, RZ ;  /* 0x0000014617037810 */ /* 0x040fe40007ffe0ff */
[----:B0-----:R-:W-:-:S04]  /*dbb90*/  IADD3 R0, R23, 0x147, RZ ;  /* 0x0000014717007810 */ /* 0x001fc80007ffe0ff */
[----:B------:R-:W-:Y:S02]  /*dbba0*/  ISETP.GE.AND P3, PT, R0, c[0x0][0x17c], PT ;  /* 0x00005f0000007a0c */ /* 0x000fe40003f66270 */
[----:B------:R-:W-:Y:S02]  /*dbbb0*/  IADD3 R0, R19, c[0x0][0x198], RZ ;  /* 0x0000660013007a10 */ /* 0x000fe40007ffe0ff */
[----:B------:R-:W-:-:S03]  /*dbbc0*/  ISETP.GE.AND P5, PT, R3, c[0x0][0x17c], PT ;  /* 0x00005f0003007a0c */ /* 0x000fc60003fa6270 */
[----:B------:R-:W-:Y:S01]  /*dbbd0*/  IMAD.WIDE R12, R0, 0x2, R6 ;  /* 0x00000002000c7825 */ /* 0x000fe200078e0206 */
[----:B----4-:R0:W-:Y:S01]  /*dbbe0*/  @P6 STG.E.U16 [R16.64], R18 ;  /* 0x0000001210006986 */ /* 0x0101e2000c101506 */
[----:B------:R-:W-:Y:S02]  /*dbbf0*/  ISETP.LT.AND P6, PT, R24, c[0x0][0x178], !P0 ;  /* 0x00005e0018007a0c */ /* 0x000fe400047c1270 */
[----:B------:R-:W-:Y:S01]  /*dbc00*/  ISETP.LT.AND P0, PT, R27, c[0x0][0x178], !P0 ;  /* 0x00005e001b007a0c */ /* 0x000fe20004701270 */
[----:B---3--:R1:W-:Y:S01]  /*dbc10*/  @P2 STG.E.U16 [R8.64], R25 ;  /* 0x0000001908002986 */ /* 0x0083e2000c101506 */
[----:B------:R-:W-:Y:S02]  /*dbc20*/  PRMT R3, R18, 0x7632, R3 ;  /* 0x0000763212037816 */ /* 0x000fe40000000003 */
[----:B0-----:R-:W-:Y:S02]  /*dbc30*/  PRMT R16, R25, 0x7632, R16 ;  /* 0x0000763219107816 */ /* 0x001fe40000000010 */
[----:B-1----:R-:W3:Y:S01]  /*dbc40*/  LDL.LU R25, [R1+0x418] ;  /* 0x0004180001197983 */ /* 0x002ee20000300800 */
[----:B------:R-:W-:Y:S01]  /*dbc50*/  ISETP.LT.AND P2, PT, R24, c[0x0][0x178], !P4 ;  /* 0x00005e0018007a0c */ /* 0x000fe20006741270 */
[----:B------:R-:W-:-:S02]  /*dbc60*/  IMAD.WIDE R8, R0, 0x2, R4 ;  /* 0x0000000200087825 */ /* 0x000fc400078e0204 */
[----:B------:R-:W4:Y:S01]  /*dbc70*/  LDL.LU R18, [R1+0x338] ;  /* 0x0003380001127983 */ /* 0x000f220000300800 */
[----:B------:R-:W-:-:S03]  /*dbc80*/  IADD3 R0, R0, c[0x0][0x198], RZ ;  /* 0x0000660000007a10 */ /* 0x000fc60007ffe0ff */
[----:B------:R-:W-:Y:S04]  /*dbc90*/  @P6 STG.E.U16 [R12.64], R3 ;  /* 0x000000030c006986 */ /* 0x000fe8000c101506 */
[----:B------:R0:W-:Y:S01]  /*dbca0*/  @P0 STG.E.U16 [R8.64], R16 ;  /* 0x0000001008000986 */ /* 0x0001e2000c101506 */
[----:B------:R-:W-:Y:S01]  /*dbcb0*/  ISETP.LT.AND P4, PT, R27, c[0x0][0x178], !P4 ;  /* 0x00005e001b007a0c */ /* 0x000fe20006781270 */
[----:B0-----:R-:W-:Y:S01]  /*dbcc0*/  IMAD.WIDE R8, R0, 0x2, R6 ;  /* 0x0000000200087825 */ /* 0x001fe200078e0206 */
[----:B------:R-:W-:-:S04]  /*dbcd0*/  PRMT R16, R21, 0x7632, R16 ;  /* 0x0000763215107816 */ /* 0x000fc80000000010 */
[----:B------:R0:W-:Y:S01]  /*dbce0*/  @P2 STG.E.U16 [R8.64], R21 ;  /* 0x0000001508002986 */ /* 0x0001e2000c101506 */
[----:B------:R-:W-:Y:S01]  /*dbcf0*/  IADD3 R3, R23, 0x149, RZ ;  /* 0x0000014917037810 */ /* 0x000fe20007ffe0ff */
[----:B------:R-:W-:Y:S02]  /*dbd00*/  IMAD.WIDE R12, R0, 0x2, R4 ;  /* 0x00000002000c7825 */ /* 0x000fe400078e0204 */
[----:B0-----:R-:W4:Y:S01]  /*dbd10*/  LDL.LU R21, [R1+0x4b8] ;  /* 0x0004b80001157983 */ /* 0x001f220000300800 */
[----:B------:R-:W-:Y:S02]  /*dbd20*/  ISETP.GE.AND P2, PT, R3, c[0x0][0x17c], PT ;  /* 0x00005f0003007a0c */ /* 0x000fe40003f46270 */
[----:B--2---:R-:W-:Y:S01]  /*dbd30*/  PRMT R3, R22, 0x7632, R3 ;  /* 0x0000763216037816 */ /* 0x004fe20000000003 */
[----:B------:R0:W-:Y:S04]  /*dbd40*/  @P4 STG.E.U16 [R12.64], R22 ;  /* 0x000000160c004986 */ /* 0x0001e8000c101506 */
[----:B0-----:R-:W2:Y:S01]  /*dbd50*/  LDL.LU R22, [R1+0x3a8] ;  /* 0x0003a80001167983 */ /* 0x001ea20000300800 */
        /* <DEDUP_REMOVED lines=11> */
[C---:B------:R-:W-:Y:S01]  /*dbe10*/  IADD3 R17, R23.reuse, 0x148, RZ ;  /* 0x0000014817117810 */ /* 0x040fe20007ffe0ff */
[C---:B0-----:R-:W-:Y:S01]  /*dbe20*/  IMAD.WIDE R8, R0.reuse, 0x2, R6 ;  /* 0x0000000200087825 */ /* 0x041fe200078e0206 */
[----:B-1----:R-:W-:Y:S02]  /*dbe30*/  IADD3 R12, R23, 0x14b, RZ ;  /* 0x0000014b170c7810 */ /* 0x002fe40007ffe0ff */
[----:B------:R-:W-:Y:S02]  /*dbe40*/  IADD3 R3, R0, c[0x0][0x198], RZ ;  /* 0x0000660000037a10 */ /* 0x000fe40007ffe0ff */
[----:B------:R-:W-:Y:S02]  /*dbe50*/  ISETP.GE.AND P6, PT, R17, c[0x0][0x17c], PT ;  /* 0x00005f0011007a0c */ /* 0x000fe40003fc6270 */
[----:B------:R-:W-:-:S02]  /*dbe60*/  ISETP.LT.AND P3, PT, R27, c[0x0][0x178], !P3 ;  /* 0x00005e001b007a0c */ /* 0x000fc40005f61270 */
[----:B------:R-:W-:-:S04]  /*dbe70*/  IADD3 R16, R23, 0x14a, RZ ;  /* 0x0000014a17107810 */ /* 0x000fc80007ffe0ff */
[----:B------:R-:W-:Y:S01]  /*dbe80*/  ISETP.GE.AND P0, PT, R16, c[0x0][0x17c], PT ;  /* 0x00005f0010007a0c */ /* 0x000fe20003f06270 */
[----:B---3--:R0:W-:Y:S01]  /*dbe90*/  @P4 STG.E.U16 [R8.64], R25 ;  /* 0x0000001908004986 */ /* 0x0081e2000c101506 */
[----:B------:R-:W-:Y:S01]  /*dbea0*/  ISETP.GE.AND P4, PT, R12, c[0x0][0x17c], PT ;  /* 0x00005f000c007a0c */ /* 0x000fe20003f86270 */
[----:B------:R-:W-:-:S04]  /*dbeb0*/  IMAD.WIDE R12, R3, 0x2, R6 ;  /* 0x00000002030c7825 */ /* 0x000fc800078e0206 */
[----:B0-----:R-:W-:Y:S01]  /*dbec0*/  IMAD.WIDE R8, R0, 0x2, R4 ;  /* 0x0000000200087825 */ /* 0x001fe200078e0204 */
[----:B------:R-:W-:Y:S02]  /*dbed0*/  PRMT R0, R25, 0x7632, R0 ;  /* 0x0000763219007816 */ /* 0x000fe40000000000 */
[----:B----4-:R-:W-:Y:S01]  /*dbee0*/  PRMT R19, R18, 0x7632, R19 ;  /* 0x0000763212137816 */ /* 0x010fe20000000013 */
[----:B------:R-:W3:Y:S04]  /*dbef0*/  LDL.LU R25, [R1+0x3e8] ;  /* 0x0003e80001197983 */ /* 0x000ee80000300800 */
[----:B------:R0:W-:Y:S01]  /*dbf00*/  @P5 STG.E.U16 [R8.64], R18 ;  /* 0x0000001208005986 */ /* 0x0001e2000c101506 */
[----:B------:R-:W-:-:S03]  /*dbf10*/  ISETP.LT.AND P5, PT, R24, c[0x0][0x178], !P6 ;  /* 0x00005e0018007a0c */ /* 0x000fc600077a1270 */
[----:B------:R1:W-:Y:S01]  /*dbf20*/  @P1 STG.E.U16 [R12.64], R0 ;  /* 0x000000000c001986 */ /* 0x0003e2000c101506 */
[----:B------:R-:W-:Y:S01]  /*dbf30*/  ISETP.LT.AND P6, PT, R27, c[0x0][0x178], !P6 ;  /* 0x00005e001b007a0c */ /* 0x000fe200077c1270 */
[C---:B0-----:R-:W-:Y:S01]  /*dbf40*/  IMAD.WIDE R8, R3.reuse, 0x2, R4 ;  /* 0x0000000203087825 */ /* 0x041fe200078e0204 */
[----:B-1----:R-:W-:-:S04]  /*dbf50*/  IADD3 R0, R3, c[0x0][0x198], RZ ;  /* 0x0000660003007a10 */ /* 0x002fc80007ffe0ff */
[----:B------:R-:W-:Y:S01]  /*dbf60*/  @P3 STG.E.U16 [R8.64], R19 ;  /* 0x0000001308003986 */ /* 0x000fe2000c101506 */
[----:B------:R-:W-:-:S05]  /*dbf70*/  IMAD.WIDE R12, R0, 0x2, R6 ;  /* 0x00000002000c7825 */ /* 0x000fca00078e0206 */
[----:B------:R0:W-:Y:S01]  /*dbf80*/  @P5 STG.E.U16 [R12.64], R21 ;  /* 0x000000150c005986 */ /* 0x0001e2000c101506 */
[----:B------:R-:W-:Y:S01]  /*dbf90*/  ISETP.LT.AND P5, PT, R24, c[0x0][0x178], !P2 ;  /* 0x00005e0018007a0c */ /* 0x000fe200057a1270 */
[C---:B------:R-:W-:Y:S01]  /*dbfa0*/  IMAD.WIDE R16, R0.reuse, 0x2, R4 ;  /* 0x0000000200107825 */ /* 0x040fe200078e0204 */
[----:B0-----:R-:W-:Y:S02]  /*dbfb0*/  IADD3 R12, R0, c[0x0][0x198], RZ ;  /* 0x00006600000c7a10 */ /* 0x001fe40007ffe0ff */
[----:B------:R-:W-:-:S03]  /*dbfc0*/  PRMT R0, R21, 0x7632, R0 ;  /* 0x0000763215007816 */ /* 0x000fc60000000000 */
[----:B------:R-:W-:Y:S01]  /*dbfd0*/  IMAD.WIDE R8, R12, 0x2, R6 ;  /* 0x000000020c087825 */ /* 0x000fe200078e0206 */
[----:B--2---:R0:W-:Y:S01]  /*dbfe0*/  @P6 STG.E.U16 [R16.64], R22 ;  /* 0x0000001610006986 */ /* 0x0041e2000c101506 */
[----:B------:R-:W-:-:S04]  /*dbff0*/  PRMT R20, R22, 0x7632, R20 ;  /* 0x0000763216147816 */ /* 0x000fc80000000014 */
[----:B------:R1:W-:Y:S04]  /*dc000*/  @P5 STG.E.U16 [R8.64], R0 ;  /* 0x0000000008005986 */ /* 0x0003e8000c101506 */
[----:B0-----:R-:W2:Y:S04]  /*dc010*/  LDL.LU R22, [R1+0x358] ;  /* 0x0003580001167983 */ /* 0x001ea80000300800 */
[----:B-1----:R-:W4:Y:S01]  /*dc020*/  LDL.LU R9, [R1+0x4c8] ;  /* 0x0004c80001097983 */ /* 0x002f220000300800 */
[----:B------:R-:W-:-:S04]  /*dc030*/  IADD3 R21, R23, 0x14e, RZ ;  /* 0x0000014e17157810 */ /* 0x000fc80007ffe0ff */
[----:B------:R-:W-:Y:S02]  /*dc040*/  ISETP.GE.AND P5, PT, R21, c[0x0][0x17c], PT ;  /* 0x00005f0015007a0c */ /* 0x000fe40003fa6270 */
[----:B------:R-:W2:Y:S01]  /*dc050*/  LDL.LU R21, [R1+0x4f8] ;  /* 0x0004f80001157983 */ /* 0x000ea20000300800 */
[----:B------:R-:W-:Y:S02]  /*dc060*/  IADD3 R3, R23, 0x14d, RZ ;  /* 0x0000014d17037810 */ /* 0x000fe40007ffe0ff */
[C---:B------:R-:W-:Y:S02]  /*dc070*/  ISETP.LT.AND P2, PT, R27.reuse, c[0x0][0x178], !P2 ;  /* 0x00005e001b007a0c */ /* 0x040fe40005741270 */
[----:B------:R-:W-:Y:S02]  /*dc080*/  ISETP.LT.AND P6, PT, R24, c[0x0][0x178], !P0 ;  /* 0x00005e0018007a0c */ /* 0x000fe400047c1270 */
[----:B------:R-:W-:Y:S02]  /*dc090*/  ISETP.LT.AND P0, PT, R27, c[0x0][0x178], !P0 ;  /* 0x00005e001b007a0c */ /* 0x000fe40004701270 */
[----:B------:R-:W-:-:S02]  /*dc0a0*/  ISETP.GE.AND P3, PT, R3, c[0x0][0x17c], PT ;  /* 0x00005f0003007a0c */ /* 0x000fc40003f66270 */
[C---:B------:R-:W-:Y:S02]  /*dc0b0*/  IADD3 R3, R12.reuse, c[0x0][0x198], RZ ;  /* 0x000066000c037a10 */ /* 0x040fe40007ffe0ff */
[----:B------:R-:W-:Y:S01]  /*dc0c0*/  IADD3 R18, R23, 0x14c, RZ ;  /* 0x0000014c17127810 */ /* 0x000fe20007ffe0ff */
[----:B------:R-:W-:-:S03]  /*dc0d0*/  IMAD.WIDE R12, R12, 0x2, R4 ;  /* 0x000000020c0c7825 */ /* 0x000fc600078e0204 */
[----:B------:R-:W-:Y:S01]  /*dc0e0*/  ISETP.GE.AND P1, PT, R18, c[0x0][0x17c], PT ;  /* 0x00005f0012007a0c */ /* 0x000fe20003f26270 */
[C---:B------:R-:W-:Y:S01]  /*dc0f0*/  IMAD.WIDE R16, R3.reuse, 0x2, R6 ;  /* 0x0000000203107825 */ /* 0x040fe200078e0206 */
[----:B------:R0:W-:Y:S03]  /*dc100*/  @P2 STG.E.U16 [R12.64], R20 ;  /* 0x000000140c002986 */ /* 0x0001e6000c101506 */
[----:B------:R-:W-:Y:S01]  /*dc110*/  IMAD.WIDE R18, R3, 0x2, R4 ;  /* 0x0000000203127825 */ /* 0x000fe200078e0204 */
[----:B------:R-:W-:Y:S02]  /*dc120*/  ISETP.LT.AND P2, PT, R24, c[0x0][0x178], !P1 ;  /* 0x00005e0018007a0c */ /* 0x000fe40004f41270 */
[----:B------:R-:W-:Y:S02]  /*dc130*/  ISETP.LT.AND P1, PT, R27, c[0x0][0x178], !P1 ;  /* 0x00005e001b007a0c */ /* 0x000fe40004f21270 */
[----:B0-----:R-:W-:-:S04]  /*dc140*/  IADD3 R12, R3, c[0x0][0x198], RZ ;  /* 0x00006600030c7a10 */ /* 0x001fc80007ffe0ff */
[----:B------:R-:W-:Y:S01]  /*dc150*/  IADD3 R0, R12, c[0x0][0x198], RZ ;  /* 0x000066000c007a10 */ /* 0x000fe20007ffe0ff */
[----:B----4-:R-:W-:Y:S04]  /*dc160*/  @P6 STG.E.U16 [R16.64], R9 ;  /* 0x0000000910006986 */ /* 0x010fe8000c101506 */
[----:B---3--:R0:W-:Y:S02]  /*dc170*/  @P0 STG.E.U16 [R18.64], R25 ;  /* 0x0000001912000986 */ /* 0x0081e4000c101506 */
[----:B0-----:R-:W-:Y:S02]  /*dc180*/  PRMT R19, R25, 0x7632, R19 ;  /* 0x0000763219137816 */ /* 0x001fe40000000013 */
[----:B------:R-:W3:Y:S01]  /*dc190*/  LDL.LU R25, [R1+0x508] ;  /* 0x0005080001197983 */ /* 0x000ee20000300800 */
[----:B------:R-:W-:-:S02]  /*dc1a0*/  ISETP.LT.AND P0, PT, R24, c[0x0][0x178], !P4 ;  /* 0x00005e0018007a0c */ /* 0x000fc40006701270 */
[----:B------:R-:W-:Y:S02]  /*dc1b0*/  ISETP.LT.AND P4, PT, R27, c[0x0][0x178], !P4 ;  /* 0x00005e001b007a0c */ /* 0x000fe40006781270 */
[----:B------:R-:W-:Y:S01]  /*dc1c0*/  PRMT R18, R9, 0x7632, R18 ;  /* 0x0000763209127816 */ /* 0x000fe20000000012 */
[----:B------:R-:W-:Y:S01]  /*dc1d0*/  IMAD.WIDE R8, R12, 0x2, R6 ;  /* 0x000000020c087825 */ /* 0x000fe200078e0206 */
[----:B------:R-:W-:-:S03]  /*dc1e0*/  IADD3 R16, R23, 0x14f, RZ ;  /* 0x0000014f17107810 */ /* 0x000fc60007ffe0ff */
[----:B------:R-:W-:Y:S01]  /*dc1f0*/  IMAD.WIDE R12, R12, 0x2, R4 ;  /* 0x000000020c0c7825 */ /* 0x000fe200078e0204 */
[----:B------:R-:W-:-:S03]  /*dc200*/  ISETP.GE.AND P6, PT, R16, c[0x0][0x17c], PT ;  /* 0x00005f0010007a0c */ /* 0x000fc60003fc6270 */
[C---:B------:R-:W-:Y:S01]  /*dc210*/  IMAD.WIDE R16, R0.reuse, 0x2, R6 ;  /* 0x0000000200107825 */ /* 0x040fe200078e0206 */
[----:B------:R0:W-:Y:S04]  /*dc220*/  @P0 STG.E.U16 [R8.64], R18 ;  /* 0x0000001208000986 */ /* 0x0001e8000c101506 */
[----:B------:R-:W-:Y:S04]  /*dc230*/  @P4 STG.E.U16 [R12.64], R19 ;  /* 0x000000130c004986 */ /* 0x000fe8000c101506 */
[----:B--2---:R1:W-:Y:S01]  /*dc240*/  @P2 STG.E.U16 [R16.64], R21 ;  /* 0x0000001510002986 */ /* 0x0043e2000c101506 */
[----:B0-----:R-:W-:-:S05]  /*dc250*/  IMAD.WIDE R8, R0, 0x2, R4 ;  /* 0x0000000200087825 */ /* 0x001fca00078e0204 */
[----:B------:R0:W-:Y:S01]  /*dc260*/  @P1 STG.E.U16 [R8.64], R22 ;  /* 0x0000001608001986 */ /* 0x0001e2000c101506 */
[----:B-1----:R-:W-:-:S03]  /*dc270*/  PRMT R16, R22, 0x7632, R16 ;  /* 0x0000763216107816 */ /* 0x002fc60000000010 */
[----:B0-----:R-:W2:Y:S01]  /*dc280*/  LDL.LU R22, [R1+0x518] ;  /* 0x0005180001167983 */ /* 0x001ea20000300800 */
[----:B------:R-:W-:Y:S02]  /*dc290*/  IADD3 R3, R23, 0x150, RZ ;  /* 0x0000015017037810 */ /* 0x000fe40007ffe0ff */
[----:B------:R-:W-:Y:S01]  /*dc2a0*/  ISETP.LT.AND P4, PT, R24, c[0x0][0x178], !P3 ;  /* 0x00005e0018007a0c */ /* 0x000fe20005f81270 */
[----:B------:R-:W4:Y:S01]  /*dc2b0*/  LDL.LU R18, [R1+0x428] ;  /* 0x0004280001127983 */ /* 0x000f220000300800 */
[----:B------:R-:W-:Y:S02]  /*dc2c0*/  ISETP.GE.AND P0, PT, R3, c[0x0][0x17c], PT ;  /* 0x00005f0003007a0c */ /* 0x000fe40003f06270 */
[----:B------:R-:W-:Y:S01]  /*dc2d0*/  IADD3 R3, R23, 0x151, RZ ;  /* 0x0000015117037810 */ /* 0x000fe20007ffe0ff */
[----:B------:R-:W4:Y:S01]  /*dc2e0*/  LDL.LU R20, [R1+0x878] ;  /* 0x0008780001147983 */ /* 0x000f220000300800 */
[----:B------:R-:W-:Y:S02]  /*dc2f0*/  IADD3 R0, R0, c[0x0][0x198], RZ ;  /* 0x0000660000007a10 */ /* 0x000fe40007ffe0ff */
[----:B------:R-:W-:-:S02]  /*dc300*/  ISETP.LT.AND P3, PT, R27, c[0x0][0x178], !P3 ;  /* 0x00005e001b007a0c */ /* 0x000fc40005f61270 */
[----:B------:R-:W-:Y:S01]  /*dc310*/  ISETP.LT.AND P1, PT, R24, c[0x0][0x178], !P5 ;  /* 0x00005e0018007a0c */ /* 0x000fe20006f21270 */
[C---:B------:R-:W-:Y:S01]  /*dc320*/  IMAD.WIDE R8, R0.reuse, 0x2, R6 ;  /* 0x0000000200087825 */ /* 0x040fe200078e0206 */
[----:B------:R-:W-:Y:S02]  /*dc330*/  ISETP.GE.AND P2, PT, R3, c[0x0][0x17c], PT ;  /* 0x00005f0003007a0c */ /* 0x000fe40003f46270 */
[----:B------:R-:W-:Y:S01]  /*dc340*/  PRMT R3, R21, 0x7632, R3 ;  /* 0x0000763215037816 */ /* 0x000fe20000000003 */
[C---:B------:R-:W-:Y:S01]  /*dc350*/  IMAD.WIDE R12, R0.reuse, 0x2, R4 ;  /* 0x00000002000c7825 */ /* 0x040fe200078e0204 */
[----:B------:R-:W-:-:S03]  /*dc360*/  IADD3 R0, R0, c[0x0][0x198], RZ ;  /* 0x0000660000007a10 */ /* 0x000fc60007ffe0ff */
[----:B------:R0:W-:Y:S04]  /*dc370*/  @P4 STG.E.U16 [R8.64], R3 ;  /* 0x0000000308004986 */ /* 0x0001e8000c101506 */
[----:B------:R1:W-:Y:S01]  /*dc380*/  @P3 STG.E.U16 [R12.64], R16 ;  /* 0x000000100c003986 */ /* 0x0003e2000c101506 */
[C---:B0-----:R-:W-:Y:S01]  /*dc390*/  IMAD.WIDE R8, R0.reuse, 0x2, R6 ;  /* 0x0000000200087825 */ /* 0x041fe200078e0206 */
[----:B------:R-:W-:Y:S02]  /*dc3a0*/  IADD3 R3, R23, 0x153, RZ ;  /* 0x0000015317037810 */ /* 0x000fe40007ffe0ff */
[----:B------:R-:W-:Y:S01]  /*dc3b0*/  ISETP.LT.AND P5, PT, R27, c[0x0][0x178], !P5 ;  /* 0x00005e001b007a0c */ /* 0x000fe20006fa1270 */
[----:B-1----:R-:W-:Y:S01]  /*dc3c0*/  IMAD.WIDE R12, R0, 0x2, R4 ;  /* 0x00000002000c7825 */ /* 0x002fe200078e0204 */
[----:B------:R-:W-:-:S02]  /*dc3d0*/  ISETP.LT.AND P3, PT, R24, c[0x0][0x178], !P6 ;  /* 0x00005e0018007a0c */ /* 0x000fc40007761270 */
[----:B------:R-:W-:Y:S02]  /*dc3e0*/  IADD3 R0, R0, c[0x0][0x198], RZ ;  /* 0x0000660000007a10 */ /* 0x000fe40007ffe0ff */
[----:B------:R-:W-:Y:S01]  /*dc3f0*/  ISETP.LT.AND P6, PT, R27, c[0x0][0x178], !P6 ;  /* 0x00005e001b007a0c */ /* 0x000fe200077c1270 */
[----:B---3--:R0:W-:Y:S01]  /*dc400*/  @P1 STG.E.U16 [R8.64], R25 ;  /* 0x0000001908001986 */ /* 0x0081e2000c101506 */
[----:B------:R-:W-:Y:S02]  /*dc410*/  ISETP.GE.AND P1, PT, R3, c[0x0][0x17c], PT ;  /* 0x00005f0003007a0c */ /* 0x000fe40003f26270 */
[----:B------:R-:W-:Y:S02]  /*dc420*/  PRMT R3, R25, 0x7632, R3 ;  /* 0x0000763219037816 */ /* 0x000fe40000000003 */
[----:B0-----:R-:W3:Y:S01]  /*dc430*/  LDL.LU R25, [R1+0x3c8] ;  /* 0x0003c80001197983 */ /* 0x001ee20000300800 */
[----:B------:R-:W-:-:S03]  /*dc440*/  IMAD.WIDE R8, R0, 0x2, R6 ;  /* 0x0000000200087825 */ /* 0x000fc600078e0206 */
[----:B------:R0:W-:Y:S01]  /*dc450*/  @P5 STG.E.U16 [R12.64], R10 ;  /* 0x0000000a0c005986 */ /* 0x0001e2000c101506 */
[----:B------:R-:W-:-:S03]  /*dc460*/  ISETP.LT.AND P5, PT, R24, c[0x0][0x178], !P0 ;  /* 0x00005e0018007a0c */ /* 0x000fc600047a1270 */
[----:B------:R1:W-:Y:S04]  /*dc470*/  @P3 STG.E.U16 [R8.64], R3 ;  /* 0x0000000308003986 */ /* 0x0003e8000c101506 */
[----:B------:R-:W3:Y:S01]  /*dc480*/  LDL.LU R21, [R1+0x888] ;  /* 0x0008880001157983 */ /* 0x000ee20000300800 */
[C---:B0-----:R-:W-:Y:S01]  /*dc490*/  IMAD.WIDE R12, R0.reuse, 0x2, R4 ;  /* 0x00000002000c7825 */ /* 0x041fe200078e0204 */
[----:B------:R-:W-:Y:S02]  /*dc4a0*/  IADD3 R0, R0, c[0x0][0x198], RZ ;  /* 0x0000660000007a10 */ /* 0x000fe40007ffe0ff */
[----:B------:R-:W-:-:S03]  /*dc4b0*/  PRMT R10, R10, 0x7632, R10 ;  /* 0x000076320a0a7816 */ /* 0x000fc6000000000a */
[C---:B-1----:R-:W-:Y:S02]  /*dc4c0*/  IMAD.WIDE R8, R0.reuse, 0x2, R6 ;  /* 0x0000000200087825 */ /* 0x042fe400078e0206 */
[----:B------:R-:W-:Y:S01]  /*dc4d0*/  @P6 STG.E.U16 [R12.64], R10 ;  /* 0x0000000a0c006986 */ /* 0x000fe2000c101506 */
[----:B------:R-:W-:-:S03]  /*dc4e0*/  IADD3 R16, R0, c[0x0][0x198], RZ ;  /* 0x0000660000107a10 */ /* 0x000fc60007ffe0ff */
[----:B--2---:R0:W-:Y:S02]  /*dc4f0*/  @P5 STG.E.U16 [R8.64], R22 ;  /* 0x0000001608005986 */ /* 0x0041e4000c101506 */
[----:B0-----:R-:W-:Y:S01]  /*dc500*/  IMAD.WIDE R8, R0, 0x2, R4 ;  /* 0x0000000200087825 */ /* 0x001fe200078e0204 */
[----:B------:R-:W-:Y:S02]  /*dc510*/  PRMT R0, R22, 0x7632, R0 ;  /* 0x0000763216007816 */ /* 0x000fe40000000000 */
[----:B------:R-:W2:Y:S01]  /*dc520*/  LDL.LU R22, [R1+0x348] ;  /* 0x0003480001167983 */ /* 0x000ea20000300800 */
[----:B------:R-:W-:Y:S02]  /*dc530*/  ISETP.LT.AND P0, PT, R27, c[0x0][0x178], !P0 ;  /* 0x00005e001b007a0c */ /* 0x000fe40004701270 */
[----:B------:R-:W-:Y:S02]  /*dc540*/  ISETP.LT.AND P6, PT, R24, c[0x0][0x178], !P2 ;  /* 0x00005e0018007a0c */ /* 0x000fe400057c1270 */
[C---:B------:R-:W-:Y:S01]  /*dc550*/  IADD3 R17, R23.reuse, 0x152, RZ ;  /* 0x0000015217117810 */ /* 0x040fe20007ffe0ff */
[----:B------:R-:W-:Y:S01]  /*dc560*/  IMAD.WIDE R12, R16, 0x2, R6 ;  /* 0x00000002100c7825 */ /* 0x000fe200078e0206 */
[----:B------:R-:W-:-:S02]  /*dc570*/  IADD3 R3, R23, 0x154, RZ ;  /* 0x0000015417037810 */ /* 0x000fc40007ffe0ff */
[----:B------:R-:W-:Y:S02]  /*dc580*/  ISETP.GE.AND P4, PT, R17, c[0x0][0x17c], PT ;  /* 0x00005f0011007a0c */ /* 0x000fe40003f86270 */
[----:B------:R-:W-:-:S03]  /*dc590*/  ISETP.LT.AND P2, PT, R27, c[0x0][0x178], !P2 ;  /* 0x00005e001b007a0c */ /* 0x000fc60005741270 */
[----:B----4-:R0:W-:Y:S01]  /*dc5a0*/  @P0 STG.E.U16 [R8.64], R18 ;  /* 0x0000001208000986 */ /* 0x0101e2000c101506 */
[----:B------:R-:W-:Y:S02]  /*dc5b0*/  ISETP.LT.AND P0, PT, R24, c[0x0][0x178], !P4 ;  /* 0x00005e0018007a0c */ /* 0x000fe40006701270 */
[----:B------:R-:W-:Y:S01]  /*dc5c0*/  ISETP.GE.AND P3, PT, R3, c[0x0][0x17c], PT ;  /* 0x00005f0003007a0c */ /* 0x000fe20003f66270 */
[----:B------:R1:W-:Y:S01]  /*dc5d0*/  @P6 STG.E.U16 [R12.64], R0 ;  /* 0x000000000c006986 */ /* 0x0003e2000c101506 */
[----:B------:R-:W-:Y:S02]  /*dc5e0*/  ISETP.LT.AND P4, PT, R27, c[0x0][0x178], !P4 ;  /* 0x00005e001b007a0c */ /* 0x000fe40006781270 */
[----:B------:R-:W-:-:S04]  /*dc5f0*/  IADD3 R3, R23, 0x155, RZ ;  /* 0x0000015517037810 */ /* 0x000fc80007ffe0ff */
[----:B------:R-:W-:Y:S01]  /*dc600*/  ISETP.GE.AND P5, PT, R3, c[0x0][0x17c], PT ;  /* 0x00005f0003007a0c */ /* 0x000fe20003fa6270 */
[C---:B0-----:R-:W-:Y:S01]  /*dc610*/  IMAD.WIDE R8, R16.reuse, 0x2, R4 ;  /* 0x0000000210087825 */ /* 0x041fe200078e0204 */
[----:B-1----:R-:W-:Y:S02]  /*dc620*/  IADD3 R0, R16, c[0x0][0x198], RZ ;  /* 0x0000660010007a10 */ /* 0x002fe40007ffe0ff */
[----:B------:R-:W-:Y:S02]  /*dc630*/  PRMT R3, R18, 0x7632, R3 ;  /* 0x0000763212037816 */ /* 0x000fe40000000003 */
[----:B------:R-:W-:Y:S01]  /*dc640*/  IADD3 R10, R23, 0x156, RZ ;  /* 0x00000156170a7810 */ /* 0x000fe20007ffe0ff */
[----:B------:R-:W-:-:S04]  /*dc650*/  IMAD.WIDE R12, R0, 0x2, R6 ;  /* 0x00000002000c7825 */ /* 0x000fc800078e0206 */
[----:B------:R-:W-:Y:S01]  /*dc660*/  IMAD.WIDE R16, R0, 0x2, R4 ;  /* 0x0000000200107825 */ /* 0x000fe200078e0204 */
[----:B------:R-:W-:Y:S01]  /*dc670*/  @P2 STG.E.U16 [R8.64], R3 ;  /* 0x0000000308002986 */ /* 0x000fe2000c101506 */
[----:B------:R-:W-:-:S03]  /*dc680*/  ISETP.GE.AND P6, PT, R10, c[0x0][0x17c], PT ;  /* 0x00005f000a007a0c */ /* 0x000fc60003fc6270 */
[----:B------:R0:W-:Y:S01]  /*dc690*/  @P0 STG.E.U16 [R12.64], R20 ;  /* 0x000000140c000986 */ /* 0x0001e2000c101506 */
[----:B------:R-:W-:Y:S02]  /*dc6a0*/  ISETP.LT.AND P0, PT, R24, c[0x0][0x178], !P1 ;  /* 0x00005e0018007a0c */ /* 0x000fe40004f01270 */
[----:B------:R-:W-:Y:S02]  /*dc6b0*/  ISETP.LT.AND P1, PT, R27, c[0x0][0x178], !P1 ;  /* 0x00005e001b007a0c */ /* 0x000fe40004f21270 */
[----:B0-----:R-:W-:-:S04]  /*dc6c0*/  IADD3 R12, R0, c[0x0][0x198], RZ ;  /* 0x00006600000c7a10 */ /* 0x001fc80007ffe0ff */
[C---:B------:R-:W-:Y:S01]  /*dc6d0*/  IADD3 R3, R12.reuse, c[0x0][0x198], RZ ;  /* 0x000066000c037a10 */ /* 0x040fe20007ffe0ff */
[----:B------:R-:W-:Y:S01]  /*dc6e0*/  IMAD.WIDE R8, R12, 0x2, R6 ;  /* 0x000000020c087825 */ /* 0x000fe200078e0206 */
[----:B------:R-:W-:Y:S02]  /*dc6f0*/  PRMT R0, R20, 0x7632, R0 ;  /* 0x0000763214007816 */ /* 0x000fe40000000000 */
[----:B------:R-:W-:Y:S01]  /*dc700*/  IADD3 R18, R23, 0x157, RZ ;  /* 0x0000015717127810 */ /* 0x000fe20007ffe0ff */
[----:B------:R-:W-:-:S03]  /*dc710*/  IMAD.WIDE R12, R12, 0x2, R4 ;  /* 0x000000020c0c7825 */ /* 0x000fc600078e0204 */
[----:B------:R-:W-:Y:S01]  /*dc720*/  ISETP.GE.AND P2, PT, R18, c[0x0][0x17c], PT ;  /* 0x00005f0012007a0c */ /* 0x000fe20003f46270 */
[----:B------:R-:W-:Y:S01]  /*dc730*/  IMAD.WIDE R18, R3, 0x2, R4 ;  /* 0x0000000203127825 */ /* 0x000fe200078e0204 */
[----:B---3--:R0:W-:Y:S01]  /*dc740*/  @P4 STG.E.U16 [R16.64], R25 ;  /* 0x0000001910004986 */ /* 0x0081e2000c101506 */
[----:B------:R-:W-:-:S03]  /*dc750*/  PRMT R10, R25, 0x7632, R10 ;  /* 0x00007632190a7816 */ /* 0x000fc6000000000a */
[----:B0-----:R-:W3:Y:S01]  /*dc760*/  LDL.LU R25, [R1+0x898] ;  /* 0x0008980001197983 */ /* 0x001ee20000300800 */
[----:B------:R-:W-:Y:S02]  /*dc770*/  ISETP.LT.AND P4, PT, R24, c[0x0][0x178], !P3 ;  /* 0x00005e0018007a0c */ /* 0x000fe40005f81270 */
[----:B------:R-:W-:Y:S01]  /*dc780*/  ISETP.LT.AND P3, PT, R27, c[0x0][0x178], !P3 ;  /* 0x00005e001b007a0c */ /* 0x000fe20005f61270 */
[----:B------:R-:W-:Y:S01]  /*dc790*/  IMAD.WIDE R16, R3, 0x2, R6 ;  /* 0x0000000203107825 */ /* 0x000fe200078e0206 */
[----:B------:R-:W-:Y:S04]  /*dc7a0*/  @P0 STG.E.U16 [R8.64], R0 ;  /* 0x0000000008000986 */ /* 0x000fe8000c101506 */
[----:B------:R0:W-:Y:S05]  /*dc7b0*/  @P1 STG.E.U16 [R12.64], R10 ;  /* 0x0000000a0c001986 */ /* 0x0001ea000c101506 */
[----:B------:R1:W-:Y:S01]  /*dc7c0*/  @P4 STG.E.U16 [R16.64], R21 ;  /* 0x0000001510004986 */ /* 0x0003e2000c101506 */
[----:B0-----:R-:W-:-:S03]  /*dc7d0*/  PRMT R10, R21, 0x7632, R10 ;  /* 0x00007632150a7816 */ /* 0x001fc6000000000a */
[----:B-1----:R-:W4:Y:S04]  /*dc7e0*/  LDL.LU R21, [R1+0x8c8] ;  /* 0x0008c80001157983 */ /* 0x002f280000300800 */
[----:B--2---:R0:W-:Y:S02]  /*dc7f0*/  @P3 STG.E.U16 [R18.64], R22 ;  /* 0x0000001612003986 */ /* 0x0041e4000c101506 */
[----:B0-----:R-:W-:Y:S02]  /*dc800*/  PRMT R18, R22, 0x7632, R18 ;  /* 0x0000763216127816 */ /* 0x001fe40000000012 */
[----:B------:R-:W2:Y:S01]  /*dc810*/  LDL.LU R22, [R1+0x408] ;  /* 0x0004080001167983 */ /* 0x000ea20000300800 */
[----:B------:R-:W-:Y:S02]  /*dc820*/  ISETP.LT.AND P1, PT, R24, c[0x0][0x178], !P5 ;  /* 0x00005e0018007a0c */ /* 0x000fe40006f21270 */
[----:B------:R-:W-:-:S02]  /*dc830*/  IADD3 R12, R3, c[0x0][0x198], RZ ;  /* 0x00006600030c7a10 */ /* 0x000fc40007ffe0ff */
[----:B------:R-:W-:Y:S02]  /*dc840*/  ISETP.LT.AND P5, PT, R27, c[0x0][0x178], !P5 ;  /* 0x00005e001b007a0c */ /* 0x000fe40006fa1270 */
[----:B------:R-:W-:Y:S01]  /*dc850*/  ISETP.LT.AND P3, PT, R24, c[0x0][0x178], !P6 ;  /* 0x00005e0018007a0c */ /* 0x000fe20007761270 */
[C---:B------:R-:W-:Y:S01]  /*dc860*/  IMAD.WIDE R8, R12.reuse, 0x2, R6 ;  /* 0x000000020c087825 */ /* 0x040fe200078e0206 */
[C---:B------:R-:W-:Y:S02]  /*dc870*/  IADD3 R16, R23.reuse, 0x159, RZ ;  /* 0x0000015917107810 */ /* 0x040fe40007ffe0ff */
[C---:B------:R-:W-:Y:S02]  /*dc880*/  IADD3 R0, R12.reuse, c[0x0][0x198], RZ ;  /* 0x000066000c007a10 */ /* 0x040fe40007ffe0ff */
[----:B------:R-:W-:Y:S01]  /*dc890*/  IADD3 R3, R23, 0x15a, RZ ;  /* 0x0000015a17037810 */ /* 0x000fe20007ffe0ff */
[----:B------:R-:W-:Y:S01]  /*dc8a0*/  IMAD.WIDE R12, R12, 0x2, R4 ;  /* 0x000000020c0c7825 */ /* 0x000fe200078e0204 */
[----:B------:R-:W-:Y:S01]  /*dc8b0*/  ISETP.GE.AND P4, PT, R16, c[0x0][0x17c], PT ;  /* 0x00005f0010007a0c */ /* 0x000fe20003f86270 */
[----:B------:R0:W-:Y:S01]  /*dc8c0*/  @P1 STG.E.U16 [R8.64], R10 ;  /* 0x0000000a08001986 */ /* 0x0001e2000c101506 */
[----:B------:R-:W-:Y:S01]  /*dc8d0*/  ISETP.GE.AND P1, PT, R3, c[0x0][0x17c], PT ;  /* 0x00005f0003007a0c */ /* 0x000fe20003f26270 */
[----:B------:R-:W-:Y:S01]  /*dc8e0*/  IMAD.WIDE R16, R0, 0x2, R6 ;  /* 0x0000000200107825 */ /* 0x000fe200078e0206 */
[----:B------:R-:W-:Y:S01]  /*dc8f0*/  IADD3 R3, R23, 0x15b, RZ ;  /* 0x0000015b17037810 */ /* 0x000fe20007ffe0ff */
[----:B------:R1:W-:Y:S01]  /*dc900*/  @P5 STG.E.U16 [R12.64], R18 ;  /* 0x000000120c005986 */ /* 0x0003e2000c101506 */
[----:B------:R-:W-:-:S02]  /*dc910*/  ISETP.LT.AND P6, PT, R27, c[0x0][0x178], !P6 ;  /* 0x00005e001b007a0c */ /* 0x000fc400077c1270 */
[----:B------:R-:W-:Y:S02]  /*dc920*/  IADD3 R20, R23, 0x158, RZ ;  /* 0x0000015817147810 */ /* 0x000fe40007ffe0ff */
[----:B------:R-:W-:Y:S01]  /*dc930*/  ISETP.LT.AND P5, PT, R24, c[0x0][0x178], !P2 ;  /* 0x00005e0018007a0c */ /* 0x000fe200057a1270 */
[----:B0-----:R-:W-:Y:S01]  /*dc940*/  IMAD.WIDE R8, R0, 0x2, R4 ;  /* 0x0000000200087825 */ /* 0x001fe200078e0204 */
[----:B------:R-:W-:Y:S02]  /*dc950*/  ISETP.GE.AND P0, PT, R20, c[0x0][0x17c], PT ;  /* 0x00005f0014007a0c */ /* 0x000fe40003f06270 */
[----:B------:R-:W-:Y:S02]  /*dc960*/  IADD3 R0, R0, c[0x0][0x198], RZ ;  /* 0x0000660000007a10 */ /* 0x000fe40007ffe0ff */
[----:B------:R-:W-:-:S03]  /*dc970*/  ISETP.LT.AND P2, PT, R27, c[0x0][0x178], !P2 ;  /* 0x00005e001b007a0c */ /* 0x000fc60005741270 */
[----:B-1----:R-:W-:Y:S01]  /*dc980*/  IMAD.WIDE R12, R0, 0x2, R4 ;  /* 0x00000002000c7825 */ /* 0x002fe200078e0204 */
[----:B------:R-:W-:Y:S01]  /*dc990*/  PRMT R10, R14, 0x7632, R10 ;  /* 0x000076320e0a7816 */ /* 0x000fe2000000000a */
[----:B---3--:R0:W-:Y:S01]  /*dc9a0*/  @P3 STG.E.U16 [R16.64], R25 ;  /* 0x0000001910003986 */ /* 0x0081e2000c101506 */
[----:B------:R-:W-:Y:S02]  /*dc9b0*/  ISETP.GE.AND P3, PT, R3, c[0x0][0x17c], PT ;  /* 0x00005f0003007a0c */ /* 0x000fe40003f66270 */
[----:B------:R-:W-:Y:S02]  /*dc9c0*/  PRMT R3, R25, 0x7632, R3 ;  /* 0x0000763219037816 */ /* 0x000fe40000000003 */
[----:B0-----:R-:W3:Y:S04]  /*dc9d0*/  LDL.LU R25, [R1+0x8b8] ;  /* 0x0008b80001197983 */ /* 0x001ee80000300800 */
[----:B------:R0:W-:Y:S01]  /*dc9e0*/  @P6 STG.E.U16 [R8.64], R14 ;  /* 0x0000000e08006986 */ /* 0x0001e2000c101506 */
[----:B------:R-:W-:-:S03]  /*dc9f0*/  ISETP.LT.AND P6, PT, R24, c[0x0][0x178], !P0 ;  /* 0x00005e0018007a0c */ /* 0x000fc600047c1270 */
[----:B------:R-:W3:Y:S01]  /*dca00*/  LDL.LU R19, [R1+0x398] ;  /* 0x0003980001137983 */ /* 0x000ee20000300800 */
[----:B------:R-:W-:Y:S01]  /*dca10*/  ISETP.LT.AND P0, PT, R27, c[0x0][0x178], !P0 ;  /* 0x00005e001b007a0c */ /* 0x000fe20004701270 */
[C---:B0-----:R-:W-:Y:S01]  /*dca20*/  IMAD.WIDE R8, R0.reuse, 0x2, R6 ;  /* 0x0000000200087825 */ /* 0x041fe200078e0206 */
[----:B------:R-:W-:-:S04]  /*dca30*/  IADD3 R0, R0, c[0x0][0x198], RZ ;  /* 0x0000660000007a10 */ /* 0x000fc80007ffe0ff */
[----:B------:R0:W-:Y:S04]  /*dca40*/  @P5 STG.E.U16 [R8.64], R3 ;  /* 0x0000000308005986 */ /* 0x0001e8000c101506 */
[----:B------:R1:W-:Y:S01]  /*dca50*/  @P2 STG.E.U16 [R12.64], R10 ;  /* 0x0000000a0c002986 */ /* 0x0003e2000c101506 */
[----:B0-----:R-:W-:Y:S01]  /*dca60*/  IMAD.WIDE R8, R0, 0x2, R6 ;  /* 0x0000000200087825 */ /* 0x001fe200078e0206 */
[----:B------:R-:W-:-:S03]  /*dca70*/  IADD3 R3, R23, 0x15d, RZ ;  /* 0x0000015d17037810 */ /* 0x000fc60007ffe0ff */
[----:B-1----:R-:W-:Y:S01]  /*dca80*/  IMAD.WIDE R12, R0, 0x2, R4 ;  /* 0x00000002000c7825 */ /* 0x002fe200078e0204 */
[----:B----4-:R0:W-:Y:S01]  /*dca90*/  @P6 STG.E.U16 [R8.64], R21 ;  /* 0x0000001508006986 */ /* 0x0101e2000c101506 */
[----:B------:R-:W-:Y:S02]  /*dcaa0*/  ISETP.GE.AND P6, PT, R3, c[0x0][0x17c], PT ;  /* 0x00005f0003007a0c */ /* 0x000fe40003fc6270 */
[----:B------:R-:W-:Y:S01]  /*dcab0*/  PRMT R3, R21, 0x7632, R3 ;  /* 0x0000763215037816 */ /* 0x000fe20000000003 */
[----:B--2---:R1:W-:Y:S01]  /*dcac0*/  @P0 STG.E.U16 [R12.64], R22 ;  /* 0x000000160c000986 */ /* 0x0043e2000c101506 */
[----:B------:R-:W-:-:S03]  /*dcad0*/  PRMT R10, R22, 0x7632, R10 ;  /* 0x00007632160a7816 */ /* 0x000fc6000000000a */
[----:B0-----:R-:W2:Y:S04]  /*dcae0*/  LDL.LU R21, [R1+0x8a8] ;  /* 0x0008a80001157983 */ /* 0x001ea80000300800 */
[----:B-1----:R-:W4:Y:S01]  /*dcaf0*/  LDL.LU R22, [R1+0x4d8] ;  /* 0x0004d80001167983 */ /* 0x002f220000300800 */
[----:B------:R-:W-:Y:S02]  /*dcb00*/  ISETP.LT.AND P2, PT, R24, c[0x0][0x178], !P4 ;  /* 0x00005e0018007a0c */ /* 0x000fe40006741270 */
[----:B------:R-:W-:Y:S01]  /*dcb10*/  IADD3 R0, R0, c[0x0][0x198], RZ ;  /* 0x0000660000007a10 */ /* 0x000fe20007ffe0ff */
[----:B------:R-:W4:Y:S01]  /*dcb20*/  LDL.LU R20, [R1+0x8d8] ;  /* 0x0008d80001147983 */ /* 0x000f220000300800 */
[----:B------:R-:W-:Y:S02]  /*dcb30*/  ISETP.LT.AND P4, PT, R27, c[0x0][0x178], !P4 ;  /* 0x00005e001b007a0c */ /* 0x000fe40006781270 */
[----:B------:R-:W-:Y:S01]  /*dcb40*/  ISETP.LT.AND P0, PT, R24, c[0x0][0x178], !P1 ;  /* 0x00005e0018007a0c */ /* 0x000fe20004f01270 */
[----:B------:R-:W-:-:S04]  /*dcb50*/  IMAD.WIDE R8, R0, 0x2, R6 ;  /* 0x0000000200087825 */ /* 0x000fc800078e0206 */
[C---:B------:R-:W-:Y:S01]  /*dcb60*/  IMAD.WIDE R12, R0.reuse, 0x2, R4 ;  /* 0x00000002000c7825 */ /* 0x040fe200078e0204 */
[----:B------:R-:W-:Y:S01]  /*dcb70*/  IADD3 R0, R0, c[0x0][0x198], RZ ;  /* 0x0000660000007a10 */ /* 0x000fe20007ffe0ff */
[----:B------:R0:W-:Y:S04]  /*dcb80*/  @P2 STG.E.U16 [R8.64], R3 ;  /* 0x0000000308002986 */ /* 0x0001e8000c101506 */
[----:B------:R1:W-:Y:S01]  /*dcb90*/  @P4 STG.E.U16 [R12.64], R10 ;  /* 0x0000000a0c004986 */ /* 0x0003e2000c101506 */
[----:B0-----:R-:W-:Y:S01]  /*dcba0*/  IMAD.WIDE R8, R0, 0x2, R6 ;  /* 0x0000000200087825 */ /* 0x001fe200078e0206 */
[----:B------:R-:W-:-:S04]  /*dcbb0*/  IADD3 R3, R23, 0x15e, RZ ;  /* 0x0000015e17037810 */ /* 0x000fc80007ffe0ff */
[----:B------:R-:W-:Y:S02]  /*dcbc0*/  ISETP.GE.AND P2, PT, R3, c[0x0][0x17c], PT ;  /* 0x00005f0003007a0c */ /* 0x000fe40003f46270 */
[----:B------:R-:W-:Y:S02]  /*dcbd0*/  IADD3 R3, R0, c[0x0][0x198], RZ ;  /* 0x0000660000037a10 */ /* 0x000fe40007ffe0ff */
[----:B------:R-:W-:Y:S02]  /*dcbe0*/  ISETP.LT.AND P1, PT, R27, c[0x0][0x178], !P1 ;  /* 0x00005e001b007a0c */ /* 0x000fe40004f21270 */
[----:B------:R-:W-:Y:S02]  /*dcbf0*/  ISETP.LT.AND P4, PT, R24, c[0x0][0x178], !P3 ;  /* 0x00005e0018007a0c */ /* 0x000fe40005f81270 */
[----:B------:R-:W-:Y:S01]  /*dcc00*/  IADD3 R14, R23, 0x15c, RZ ;  /* 0x0000015c170e7810 */ /* 0x000fe20007ffe0ff */
[----:B-1----:R-:W-:-:S03]  /*dcc10*/  IMAD.WIDE R12, R3, 0x2, R6 ;  /* 0x00000002030c7825 */ /* 0x002fc600078e0206 */
[----:B------:R-:W-:Y:S02]  /*dcc20*/  ISETP.GE.AND P5, PT, R14, c[0x0][0x17c], PT ;  /* 0x00005f000e007a0c */ /* 0x000fe40003fa6270 */
[----:B------:R-:W-:Y:S02]  /*dcc30*/  ISETP.LT.AND P3, PT, R27, c[0x0][0x178], !P3 ;  /* 0x00005e001b007a0c */ /* 0x000fe40005f61270 */
[----:B------:R-:W-:Y:S01]  /*dcc40*/  IADD3 R10, R23, 0x15f, RZ ;  /* 0x0000015f170a7810 */ /* 0x000fe20007ffe0ff */
[----:B---3--:R0:W-:Y:S02]  /*dcc50*/  @P0 STG.E.U16 [R8.64], R25 ;  /* 0x0000001908000986 */ /* 0x0081e4000c101506 */
[----:B0-----:R-:W-:Y:S01]  /*dcc60*/  IMAD.WIDE R8, R0, 0x2, R4 ;  /* 0x0000000200087825 */ /* 0x001fe200078e0204 */
[----:B------:R-:W-:Y:S02]  /*dcc70*/  PRMT R0, R25, 0x7632, R0 ;  /* 0x0000763219007816 */ /* 0x000fe40000000000 */
[----:B------:R-:W3:Y:S04]  /*dcc80*/  LDL.LU R25, [R1+0x4e8] ;  /* 0x0004e80001197983 */ /* 0x000ee80000300800 */
[----:B------:R0:W-:Y:S01]  /*dcc90*/  @P1 STG.E.U16 [R8.64], R19 ;  /* 0x0000001308001986 */ /* 0x0001e2000c101506 */
[----:B------:R-:W-:-:S02]  /*dcca0*/  ISETP.LT.AND P1, PT, R24, c[0x0][0x178], !P5 ;  /* 0x00005e0018007a0c */ /* 0x000fc40006f21270 */
[----:B------:R-:W-:Y:S01]  /*dccb0*/  ISETP.LT.AND P5, PT, R27, c[0x0][0x178], !P5 ;  /* 0x00005e001b007a0c */ /* 0x000fe20006fa1270 */
[----:B------:R1:W-:Y:S01]  /*dccc0*/  @P4 STG.E.U16 [R12.64], R0 ;  /* 0x000000000c004986 */ /* 0x0003e2000c101506 */
[----:B------:R-:W-:Y:S02]  /*dccd0*/  PRMT R14, R19, 0x7632, R14 ;  /* 0x00007632130e7816 */ /* 0x000fe4000000000e */
[----:B------:R-:W-:Y:S01]  /*dcce0*/  ISETP.GE.AND P0, PT, R10, c[0x0][0x17c], PT ;  /* 0x00005f000a007a0c */ /* 0x000fe20003f06270 */
[C---:B0-----:R-:W-:Y:S01]  /*dccf0*/  IMAD.WIDE R8, R3.reuse, 0x2, R4 ;  /* 0x0000000203087825 */ /* 0x041fe200078e0204 */
[----:B-1----:R-:W-:-:S04]  /*dcd00*/  IADD3 R0, R3, c[0x0][0x198], RZ ;  /* 0x0000660003007a10 */ /* 0x002fc80007ffe0ff */
[----:B------:R-:W-:Y:S01]  /*dcd10*/  @P3 STG.E.U16 [R8.64], R14 ;  /* 0x0000000e08003986 */ /* 0x000fe2000c101506 */
[----:B------:R-:W-:Y:S01]  /*dcd20*/  IADD3 R10, R23, 0x160, RZ ;  /* 0x00000160170a7810 */ /* 0x000fe20007ffe0ff */
[----:B------:R-:W-:-:S04]  /*dcd30*/  IMAD.WIDE R12, R0, 0x2, R6 ;  /* 0x00000002000c7825 */ /* 0x000fc800078e0206 */
[----:B------:R-:W-:Y:S01]  /*dcd40*/  IMAD.WIDE R16, R0, 0x2, R4 ;  /* 0x0000000200107825 */ /* 0x000fe200078e0204 */
[----:B------:R-:W-:Y:S01]  /*dcd50*/  ISETP.GE.AND P4, PT, R10, c[0x0][0x17c], PT ;  /* 0x00005f000a007a0c */ /* 0x000fe20003f86270 */
[----:B--2---:R0:W-:Y:S04]  /*dcd60*/  @P1 STG.E.U16 [R12.64], R21 ;  /* 0x000000150c001986 */ /* 0x0041e8000c101506 */
[----:B----4-:R1:W-:Y:S01]  /*dcd70*/  @P5 STG.E.U16 [R16.64], R22 ;  /* 0x0000001610005986 */ /* 0x0103e2000c101506 */
[----:B------:R-:W-:Y:S02]  /*dcd80*/  PRMT R10, R22, 0x7632, R10 ;  /* 0x00007632160a7816 */ /* 0x000fe4000000000a */
[----:B0-----:R-:W-:Y:S02]  /*dcd90*/  IADD3 R12, R0, c[0x0][0x198], RZ ;  /* 0x00006600000c7a10 */ /* 0x001fe40007ffe0ff */
[----:B------:R-:W-:-:S02]  /*dcda0*/  PRMT R0, R21, 0x7632, R0 ;  /* 0x0000763215007816 */ /* 0x000fc40000000000 */
[----:B------:R-:W2:Y:S04]  /*dcdb0*/  LDL.LU R21, [R1+0x3bc] ;  /* 0x0003bc0001157983 */ /* 0x000ea80000300800 */
[----:B-1----:R-:W4:Y:S01]  /*dcdc0*/  LDL.LU R22, [R1+0x36c] ;  /* 0x00036c0001167983 */ /* 0x002f220000300800 */
[----:B------:R-:W-:Y:S02]  /*dcdd0*/  IADD3 R3, R23, 0x161, RZ ;  /* 0x0000016117037810 */ /* 0x000fe40007ffe0ff */
[C---:B------:R-:W-:Y:S02]  /*dcde0*/  ISETP.LT.AND P1, PT, R24.reuse, c[0x0][0x178], !P6 ;  /* 0x00005e0018007a0c */ /* 0x040fe40007721270 */
[----:B------:R-:W-:Y:S02]  /*dcdf0*/  ISETP.LT.AND P6, PT, R27, c[0x0][0x178], !P6 ;  /* 0x00005e001b007a0c */ /* 0x000fe400077c1270 */
[----:B------:R-:W-:-:S02]  /*dce00*/  ISETP.LT.AND P5, PT, R24, c[0x0][0x178], !P2 ;  /* 0x00005e0018007a0c */ /* 0x000fc400057a1270 */
[----:B------:R-:W-:Y:S02]  /*dce10*/  ISETP.LT.AND P2, PT, R27, c[0x0][0x178], !P2 ;  /* 0x00005e001b007a0c */ /* 0x000fe40005741270 */
[----:B------:R-:W-:Y:S02]  /*dce20*/  ISETP.GE.AND P3, PT, R3, c[0x0][0x17c], PT ;  /* 0x00005f0003007a0c */ /* 0x000fe40003f66270 */
[C---:B------:R-:W-:Y:S01]  /*dce30*/  IADD3 R3, R12.reuse, c[0x0][0x198], RZ ;  /* 0x000066000c037a10 */ /* 0x040fe20007ffe0ff */
[----:B------:R-:W-:Y:S01]  /*dce40*/  IMAD.WIDE R8, R12, 0x2, R6 ;  /* 0x000000020c087825 */ /* 0x000fe200078e0206 */
[----:B------:R-:W-:-:S03]  /*dce50*/  IADD3 R14, R23, 0x162, RZ ;  /* 0x00000162170e7810 */ /* 0x000fc60007ffe0ff */
[----:B------:R-:W-:Y:S01]  /*dce60*/  IMAD.WIDE R12, R12, 0x2, R4 ;  /* 0x000000020c0c7825 */ /* 0x000fe200078e0204 */
[----:B------:R-:W-:Y:S03]  /*dce70*/  @P1 STG.E.U16 [R8.64], R0 ;  /* 0x0000000008001986 */ /* 0x000fe6000c101506 */
[----:B------:R-:W-:Y:S01]  /*dce80*/  IMAD.WIDE R16, R3, 0x2, R6 ;  /* 0x0000000203107825 */ /* 0x000fe200078e0206 */
[----:B------:R-:W-:-:S03]  /*dce90*/  ISETP.GE.AND P1, PT, R14, c[0x0][0x17c], PT ;  /* 0x00005f000e007a0c */ /* 0x000fc60003f26270 */
[----:B------:R-:W-:Y:S01]  /*dcea0*/  IMAD.WIDE R18, R3, 0x2, R4 ;  /* 0x0000000203127825 */ /* 0x000fe200078e0204 */
[----:B------:R-:W-:Y:S01]  /*dceb0*/  @P6 STG.E.U16 [R12.64], R10 ;  /* 0x0000000a0c006986 */ /* 0x000fe2000c101506 */
[----:B------:R-:W-:-:S03]  /*dcec0*/  PRMT R14, R20, 0x7632, R14 ;  /* 0x00007632140e7816 */ /* 0x000fc6000000000e */
[----:B------:R0:W-:Y:S04]  /*dced0*/  @P5 STG.E.U16 [R16.64], R20 ;  /* 0x0000001410005986 */ /* 0x0001e8000c101506 */
[----:B0-----:R-:W4:Y:S01]  /*dcee0*/  LDL.LU R20, [R1+0x3dc] ;  /* 0x0003dc0001147983 */ /* 0x001f220000300800 */
[C---:B------:R-:W-:Y:S02]  /*dcef0*/  ISETP.LT.AND P5, PT, R24.reuse, c[0x0][0x178], !P0 ;  /* 0x00005e0018007a0c */ /* 0x040fe400047a1270 */
[----:B------:R-:W-:Y:S02]  /*dcf00*/  ISETP.LT.AND P0, PT, R27, c[0x0][0x178], !P0 ;  /* 0x00005e001b007a0c */ /* 0x000fe40004701270 */
[----:B------:R-:W-:Y:S02]  /*dcf10*/  IADD3 R8, R3, c[0x0][0x198], RZ ;  /* 0x0000660003087a10 */ /* 0x000fe40007ffe0ff */
[----:B------:R-:W-:-:S02]  /*dcf20*/  ISETP.LT.AND P6, PT, R24, c[0x0][0x178], !P4 ;  /* 0x00005e0018007a0c */ /* 0x000fc400067c1270 */
[----:B------:R-:W-:Y:S01]  /*dcf30*/  ISETP.LT.AND P4, PT, R27, c[0x0][0x178], !P4 ;  /* 0x00005e001b007a0c */ /* 0x000fe20006781270 */
[C---:B------:R-:W-:Y:S01]  /*dcf40*/  IMAD.WIDE R12, R8.reuse, 0x2, R6 ;  /* 0x00000002080c7825 */ /* 0x040fe200078e0206 */
[----:B------:R-:W-:-:S03]  /*dcf50*/  IADD3 R3, R8, c[0x0][0x198], RZ ;  /* 0x0000660008037a10 */ /* 0x000fc60007ffe0ff */
[----:B------:R-:W-:Y:S01]  /*dcf60*/  IMAD.WIDE R8, R8, 0x2, R4 ;  /* 0x0000000208087825 */ /* 0x000fe200078e0204 */
[----:B------:R-:W-:Y:S01]  /*dcf70*/  IADD3 R10, R23, 0x164, RZ ;  /* 0x00000164170a7810 */ /* 0x000fe20007ffe0ff */
[----:B---3--:R0:W-:Y:S01]  /*dcf80*/  @P2 STG.E.U16 [R18.64], R25 ;  /* 0x0000001912002986 */ /* 0x0081e2000c101506 */
[----:B------:R-:W-:-:S03]  /*dcf90*/  PRMT R0, R25, 0x7632, R0 ;  /* 0x0000763219007816 */ /* 0x000fc60000000000 */
[----:B0-----:R-:W3:Y:S04]  /*dcfa0*/  LDL.LU R25, [R1+0x38c] ;  /* 0x00038c0001197983 */ /* 0x001ee80000300800 */
[----:B------:R0:W-:Y:S04]  /*dcfb0*/  @P5 STG.E.U16 [R12.64], R14 ;  /* 0x0000000e0c005986 */ /* 0x0001e8000c101506 */
[----:B------:R1:W-:Y:S01]  /*dcfc0*/  @P0 STG.E.U16 [R8.64], R0 ;  /* 0x0000000008000986 */ /* 0x0003e2000c101506 */
[----:B------:R-:W-:Y:S01]  /*dcfd0*/  ISETP.GE.AND P5, PT, R10, c[0x0][0x17c], PT ;  /* 0x00005f000a007a0c */ /* 0x000fe20003fa6270 */
[----:B0-----:R-:W-:-:S04]  /*dcfe0*/  IMAD.WIDE R12, R3, 0x2, R6 ;  /* 0x00000002030c7825 */ /* 0x001fc800078e0206 */
[----:B-1----:R-:W-:Y:S01]  /*dcff0*/  IMAD.WIDE R8, R3, 0x2, R4 ;  /* 0x0000000203087825 */ /* 0x002fe200078e0204 */
[----:B--2---:R-:W-:Y:S01]  /*dd000*/  PRMT R0, R21, 0x7632, R0 ;  /* 0x0000763215007816 */ /* 0x004fe20000000000 */
[----:B------:R0:W-:Y:S01]  /*dd010*/  @P6 STG.E.U16 [R12.64], R21 ;  /* 0x000000150c006986 */ /* 0x0001e2000c101506 */
[----:B----4-:R-:W-:-:S03]  /*dd020*/  PRMT R10, R22, 0x7632, R10 ;  /* 0x00007632160a7816 */ /* 0x010fc6000000000a */
[----:B------:R1:W-:Y:S04]  /*dd030*/  @P4 STG.E.U16 [R8.64], R22 ;  /* 0x0000001608004986 */ /* 0x0003e8000c101506 */
[----:B0-----:R-:W2:Y:S04]  /*dd040*/  LDL.LU R21, [R1+0x3fc] ;  /* 0x0003fc0001157983 */ /* 0x001ea80000300800 */
[----:B-1----:R-:W4:Y:S01]  /*dd050*/  LDL.LU R22, [R1+0x37c] ;  /* 0x00037c0001167983 */ /* 0x002f220000300800 */
[----:B------:R-:W-:Y:S02]  /*dd060*/  ISETP.LT.AND P0, PT, R24, c[0x0][0x178], !P3 ;  /* 0x00005e0018007a0c */ /* 0x000fe40005f01270 */
[----:B------:R-:W-:-:S02]  /*dd070*/  IADD3 R16, R23, 0x163, RZ ;  /* 0x0000016317107810 */ /* 0x000fc40007ffe0ff */
[----:B------:R-:W-:Y:S02]  /*dd080*/  IADD3 R12, R3, c[0x0][0x198], RZ ;  /* 0x00006600030c7a10 */ /* 0x000fe40007ffe0ff */
[C---:B------:R-:W-:Y:S02]  /*dd090*/  ISETP.LT.AND P3, PT, R27.reuse, c[0x0][0x178], !P3 ;  /* 0x00005e001b007a0c */ /* 0x040fe40005f61270 */
[----:B------:R-:W-:Y:S02]  /*dd0a0*/  ISETP.LT.AND P4, PT, R24, c[0x0][0x178], !P1 ;  /* 0x00005e0018007a0c */ /* 0x000fe40004f81270 */
[----:B------:R-:W-:Y:S01]  /*dd0b0*/  ISETP.LT.AND P1, PT, R27, c[0x0][0x178], !P1 ;  /* 0x00005e001b007a0c */ /* 0x000fe20004f21270 */
[----:B------:R-:W-:Y:S01]  /*dd0c0*/  IMAD.WIDE R8, R12, 0x2, R6 ;  /* 0x000000020c087825 */ /* 0x000fe200078e0206 */
[----:B------:R-:W-:Y:S02]  /*dd0d0*/  ISETP.GE.AND P2, PT, R16, c[0x0][0x17c], PT ;  /* 0x00005f0010007a0c */ /* 0x000fe40003f46270 */
[----:B------:R-:W-:-:S02]  /*dd0e0*/  IADD3 R16, R23, 0x165, RZ ;  /* 0x0000016517107810 */ /* 0x000fc40007ffe0ff */
[C---:B------:R-:W-:Y:S01]  /*dd0f0*/  IADD3 R3, R12.reuse, c[0x0][0x198], RZ ;  /* 0x000066000c037a10 */ /* 0x040fe20007ffe0ff */
[----:B------:R-:W-:Y:S01]  /*dd100*/  IMAD.WIDE R12, R12, 0x2, R4 ;  /* 0x000000020c0c7825 */ /* 0x000fe200078e0204 */
[----:B------:R-:W-:Y:S01]  /*dd110*/  ISETP.GE.AND P6, PT, R16, c[0x0][0x17c], PT ;  /* 0x00005f0010007a0c */ /* 0x000fe20003fc6270 */
[----:B------:R0:W-:Y:S02]  /*dd120*/  @P0 STG.E.U16 [R8.64], R0 ;  /* 0x0000000008000986 */ /* 0x0001e4000c101506 */
[C---:B------:R-:W-:Y:S02]  /*dd130*/  IMAD.WIDE R16, R3.reuse, 0x2, R6 ;  /* 0x0000000203107825 */ /* 0x040fe400078e0206 */
[----:B------:R-:W-:Y:S02]  /*dd140*/  @P3 STG.E.U16 [R12.64], R10 ;  /* 0x0000000a0c003986 */ /* 0x000fe4000c101506 */
[----:B0-----:R-:W-:Y:S01]  /*dd150*/  IMAD.WIDE R8, R3, 0x2, R4 ;  /* 0x0000000203087825 */ /* 0x001fe200078e0204 */
[----:B------:R-:W-:Y:S01]  /*dd160*/  PRMT R0, R20, 0x7632, R0 ;  /* 0x0000763214007816 */ /* 0x000fe20000000000 */
[----:B------:R0:W-:Y:S04]  /*dd170*/  @P4 STG.E.U16 [R16.64], R20 ;  /* 0x0000001410004986 */ /* 0x0001e8000c101506 */
[----:B0-----:R-:W4:Y:S01]  /*dd180*/  LDL.LU R20, [R1+0x41c] ;  /* 0x00041c0001147983 */ /* 0x001f220000300800 */
[----:B------:R-:W-:-:S02]  /*dd190*/  ISETP.LT.AND P3, PT, R24, c[0x0][0x178], !P2 ;  /* 0x00005e0018007a0c */ /* 0x000fc40005761270 */
[----:B------:R-:W-:Y:S02]  /*dd1a0*/  ISETP.LT.AND P2, PT, R27, c[0x0][0x178], !P2 ;  /* 0x00005e001b007a0c */ /* 0x000fe40005741270 */
[----:B------:R-:W-:Y:S02]  /*dd1b0*/  IADD3 R16, R3, c[0x0][0x198], RZ ;  /* 0x0000660003107a10 */ /* 0x000fe40007ffe0ff */
[----:B------:R-:W-:Y:S02]  /*dd1c0*/  ISETP.LT.AND P4, PT, R24, c[0x0][0x178], !P5 ;  /* 0x00005e0018007a0c */ /* 0x000fe40006f81270 */
[----:B------:R-:W-:Y:S01]  /*dd1d0*/  ISETP.LT.AND P5, PT, R27, c[0x0][0x178], !P5 ;  /* 0x00005e001b007a0c */ /* 0x000fe20006fa1270 */
[C---:B------:R-:W-:Y:S01]  /*dd1e0*/  IMAD.WIDE R12, R16.reuse, 0x2, R6 ;  /* 0x00000002100c7825 */ /* 0x040fe200078e0206 */
[C---:B------:R-:W-:Y:S02]  /*dd1f0*/  IADD3 R3, R16.reuse, c[0x0][0x198], RZ ;  /* 0x0000660010037a10 */ /* 0x040fe40007ffe0ff */
[----:B---3--:R-:W-:Y:S01]  /*dd200*/  PRMT R10, R25, 0x7632, R10 ;  /* 0x00007632190a7816 */ /* 0x008fe2000000000a */
[----:B------:R0:W-:Y:S04]  /*dd210*/  @P1 STG.E.U16 [R8.64], R25 ;  /* 0x0000001908001986 */ /* 0x0001e8000c101506 */
[----:B0-----:R-:W3:Y:S01]  /*dd220*/  LDL.LU R25, [R1+0x33c] ;  /* 0x00033c0001197983 */ /* 0x001ee20000300800 */
[----:B------:R-:W-:-:S03]  /*dd230*/  IMAD.WIDE R8, R16, 0x2, R4 ;  /* 0x0000000210087825 */ /* 0x000fc600078e0204 */
[----:B------:R0:W-:Y:S04]  /*dd240*/  @P3 STG.E.U16 [R12.64], R0 ;  /* 0x000000000c003986 */ /* 0x0001e8000c101506 */
[----:B------:R1:W-:Y:S01]  /*dd250*/  @P2 STG.E.U16 [R8.64], R10 ;  /* 0x0000000a08002986 */ /* 0x0003e2000c101506 */
        /* <DEDUP_REMOVED lines=8> */
[----:B------:R-:W-:Y:S02]  /*dd2e0*/  IADD3 R14, R23, 0x166, RZ ;  /* 0x00000166170e7810 */ /* 0x000fe40007ffe0ff */
[----:B------:R-:W-:-:S02]  /*dd2f0*/  ISETP.LT.AND P2, PT, R24, c[0x0][0x178], !P6 ;  /* 0x00005e0018007a0c */ /* 0x000fc40007741270 */
[----:B------:R-:W-:Y:S02]  /*dd300*/  ISETP.GE.AND P0, PT, R14, c[0x0][0x17c], PT ;  /* 0x00005f000e007a0c */ /* 0x000fe40003f06270 */
[----:B------:R-:W-:Y:S02]  /*dd310*/  IADD3 R12, R3, c[0x0][0x198], RZ ;  /* 0x00006600030c7a10 */ /* 0x000fe40007ffe0ff */
[C---:B------:R-:W-:Y:S02]  /*dd320*/  ISETP.LT.AND P6, PT, R27.reuse, c[0x0][0x178], !P6 ;  /* 0x00005e001b007a0c */ /* 0x040fe400077c1270 */
[----:B------:R-:W-:Y:S02]  /*dd330*/  ISETP.LT.AND P4, PT, R24, c[0x0][0x178], !P0 ;  /* 0x00005e0018007a0c */ /* 0x000fe40004781270 */
[----:B------:R-:W-:Y:S01]  /*dd340*/  ISETP.LT.AND P0, PT, R27, c[0x0][0x178], !P0 ;  /* 0x00005e001b007a0c */ /* 0x000fe20004701270 */
[----:B------:R-:W-:Y:S01]  /*dd350*/  IMAD.WIDE R8, R12, 0x2, R6 ;  /* 0x000000020c087825 */ /* 0x000fe200078e0206 */
[----:B------:R-:W-:-:S02]  /*dd360*/  IADD3 R17, R23, 0x167, RZ ;  /* 0x0000016717117810 */ /* 0x000fc40007ffe0ff */
[----:B------:R-:W-:Y:S02]  /*dd370*/  IADD3 R16, R23, 0x169, RZ ;  /* 0x0000016917107810 */ /* 0x000fe40007ffe0ff */
[C---:B------:R-:W-:Y:S01]  /*dd380*/  IADD3 R3, R12.reuse, c[0x0][0x198], RZ ;  /* 0x000066000c037a10 */ /* 0x040fe20007ffe0ff */
[----:B------:R-:W-:Y:S01]  /*dd390*/  IMAD.WIDE R12, R12, 0x2, R4 ;  /* 0x000000020c0c7825 */ /* 0x000fe200078e0204 */
[----:B------:R-:W-:Y:S01]  /*dd3a0*/  ISETP.GE.AND P1, PT, R17, c[0x0][0x17c], PT ;  /* 0x00005f0011007a0c */ /* 0x000fe20003f26270 */
[----:B------:R0:W-:Y:S01]  /*dd3b0*/  @P2 STG.E.U16 [R8.64], R0 ;  /* 0x0000000008002986 */ /* 0x0001e2000c101506 */
[----:B------:R-:W-:Y:S01]  /*dd3c0*/  ISETP.GE.AND P5, PT, R16, c[0x0][0x17c], PT ;  /* 0x00005f0010007a0c */ /* 0x000fe20003fa6270 */
[C---:B------:R-:W-:Y:S02]  /*dd3d0*/  IMAD.WIDE R16, R3.reuse, 0x2, R6 ;  /* 0x0000000203107825 */ /* 0x040fe400078e0206 */
[----:B------:R-:W-:Y:S02]  /*dd3e0*/  @P6 STG.E.U16 [R12.64], R10 ;  /* 0x0000000a0c006986 */ /* 0x000fe4000c101506 */
[----:B0-----:R-:W-:Y:S01]  /*dd3f0*/  IMAD.WIDE R8, R3, 0x2, R4 ;  /* 0x0000000203087825 */ /* 0x001fe200078e0204 */
[----:B------:R-:W-:Y:S01]  /*dd400*/  PRMT R0, R20, 0x7632, R0 ;  /* 0x0000763214007816 */ /* 0x000fe20000000000 */
[----:B------:R0:W-:Y:S04]  /*dd410*/  @P4 STG.E.U16 [R16.64], R20 ;  /* 0x0000001410004986 */ /* 0x0001e8000c101506 */
[----:B0-----:R-:W4:Y:S01]  /*dd420*/  LDL.LU R20, [R1+0x4cc] ;  /* 0x0004cc0001147983 */ /* 0x001f220000300800 */
[----:B------:R-:W-:-:S02]  /*dd430*/  IADD3 R14, R23, 0x168, RZ ;  /* 0x00000168170e7810 */ /* 0x000fc40007ffe0ff */
[----:B------:R-:W-:Y:S02]  /*dd440*/  ISETP.LT.AND P4, PT, R24, c[0x0][0x178], !P1 ;  /* 0x00005e0018007a0c */ /* 0x000fe40004f81270 */
[----:B------:R-:W-:Y:S02]  /*dd450*/  ISETP.LT.AND P1, PT, R27, c[0x0][0x178], !P1 ;  /* 0x00005e001b007a0c */ /* 0x000fe40004f21270 */
[----:B------:R-:W-:Y:S02]  /*dd460*/  ISETP.GE.AND P3, PT, R14, c[0x0][0x17c], PT ;  /* 0x00005f000e007a0c */ /* 0x000fe40003f66270 */
[----:B------:R-:W-:Y:S02]  /*dd470*/  IADD3 R16, R3, c[0x0][0x198], RZ ;  /* 0x0000660003107a10 */ /* 0x000fe40007ffe0ff */
[----:B------:R-:W-:Y:S02]  /*dd480*/  ISETP.LT.AND P6, PT, R24, c[0x0][0x178], !P3 ;  /* 0x00005e0018007a0c */ /* 0x000fe40005fc1270 */
[----:B------:R-:W-:Y:S01]  /*dd490*/  ISETP.LT.AND P3, PT, R27, c[0x0][0x178], !P3 ;  /* 0x00005e001b007a0c */ /* 0x000fe20005f61270 */
[C---:B------:R-:W-:Y:S01]  /*dd4a0*/  IMAD.WIDE R12, R16.reuse, 0x2, R6 ;  /* 0x00000002100c7825 */ /* 0x040fe200078e0206 */
[----:B------:R-:W-:-:S02]  /*dd4b0*/  IADD3 R3, R16, c[0x0][0x198], RZ ;  /* 0x0000660010037a10 */ /* 0x000fc40007ffe0ff */
        /* <DEDUP_REMOVED lines=31> */
[----:B0-----:R-:W-:-:S02]  /*dd6b0*/  IMAD.WIDE R8, R3, 0x2, R4 ;  /* 0x0000000203087825 */ /* 0x001fc400078e0204 */
[----:B------:R0:W-:Y:S01]  /*dd6c0*/  @P3 STG.E.U16 [R16.64], R20 ;  /* 0x0000001410003986 */ /* 0x0001e2000c101506 */
[----:B------:R-:W-:Y:S02]  /*dd6d0*/  IADD3 R14, R23, 0x16c, RZ ;  /* 0x0000016c170e7810 */ /* 0x000fe40007ffe0ff */
[----:B------:R-:W-:Y:S02]  /*dd6e0*/  ISETP.LT.AND P3, PT, R24, c[0x0][0x178], !P0 ;  /* 0x00005e0018007a0c */ /* 0x000fe40004761270 */
[----:B------:R-:W-:Y:S02]  /*dd6f0*/  ISETP.LT.AND P0, PT, R27, c[0x0][0x178], !P0 ;  /* 0x00005e001b007a0c */ /* 0x000fe40004701270 */
[----:B------:R-:W-:Y:S02]  /*dd700*/  ISETP.GE.AND P4, PT, R14, c[0x0][0x17c], PT ;  /* 0x00005f000e007a0c */ /* 0x000fe40003f86270 */
[----:B0-----:R-:W-:Y:S02]  /*dd710*/  IADD3 R16, R3, c[0x0][0x198], RZ ;  /* 0x0000660003107a10 */ /* 0x001fe40007ffe0ff */
[----:B------:R-:W-:-:S02]  /*dd720*/  ISETP.LT.AND P5, PT, R24, c[0x0][0x178], !P4 ;  /* 0x00005e0018007a0c */ /* 0x000fc400067a1270 */
[----:B------:R-:W-:Y:S01]  /*dd730*/  ISETP.LT.AND P4, PT, R27, c[0x0][0x178], !P4 ;  /* 0x00005e001b007a0c */ /* 0x000fe20006781270 */
[----:B------:R-:W-:Y:S01]  /*dd740*/  IMAD.WIDE R12, R16, 0x2, R6 ;  /* 0x00000002100c7825 */ /* 0x000fe200078e0206 */
[----:B------:R-:W-:Y:S02]  /*dd750*/  PRMT R0, R20, 0x7632, R0 ;  /* 0x0000763214007816 */ /* 0x000fe40000000000 */
        /* <DEDUP_REMOVED lines=16> */
[----:B------:R-:W-:Y:S01]  /*dd860*/  ISETP.LT.AND P0, PT, R24, c[0x0][0x178], !P6 ;  /* 0x00005e0018007a0c */ /* 0x000fe20007701270 */
[----:B------:R-:W4:Y:S01]  /*dd870*/  LDL.LU R20, [R1+0x87c] ;  /* 0x00087c0001147983 */ /* 0x000f220000300800 */
[----:B------:R-:W-:-:S02]  /*dd880*/  ISETP.GE.AND P1, PT, R14, c[0x0][0x17c], PT ;  /* 0x00005f000e007a0c */ /* 0x000fc40003f26270 */
[----:B------:R-:W-:Y:S02]  /*dd890*/  ISETP.LT.AND P6, PT, R27, c[0x0][0x178], !P6 ;  /* 0x00005e001b007a0c */ /* 0x000fe400077c1270 */
[----:B------:R-:W-:Y:S02]  /*dd8a0*/  IADD3 R12, R3, c[0x0][0x198], RZ ;  /* 0x00006600030c7a10 */ /* 0x000fe40007ffe0ff */
[----:B------:R-:W-:Y:S02]  /*dd8b0*/  ISETP.LT.AND P4, PT, R24, c[0x0][0x178], !P1 ;  /* 0x00005e0018007a0c */ /* 0x000fe40004f81270 */
[C---:B------:R-:W-:Y:S02]  /*dd8c0*/  IADD3 R17, R23.reuse, 0x16f, RZ ;  /* 0x0000016f17117810 */ /* 0x040fe40007ffe0ff */
[----:B------:R-:W-:Y:S02]  /*dd8d0*/  IADD3 R16, R23, 0x171, RZ ;  /* 0x0000017117107810 */ /* 0x000fe40007ffe0ff */
[C---:B------:R-:W-:Y:S01]  /*dd8e0*/  IADD3 R3, R12.reuse, c[0x0][0x198], RZ ;  /* 0x000066000c037a10 */ /* 0x040fe20007ffe0ff */
[----:B------:R-:W-:Y:S01]  /*dd8f0*/  IMAD.WIDE R8, R12, 0x2, R6 ;  /* 0x000000020c087825 */ /* 0x000fe200078e0206 */
[----:B------:R-:W-:-:S02]  /*dd900*/  ISETP.GE.AND P2, PT, R17, c[0x0][0x17c], PT ;  /* 0x00005f0011007a0c */ /* 0x000fc40003f46270 */
[----:B------:R-:W-:Y:S01]  /*dd910*/  ISETP.GE.AND P5, PT, R16, c[0x0][0x17c], PT ;  /* 0x00005f0010007a0c */ /* 0x000fe20003fa6270 */
[----:B------:R-:W-:Y:S01]  /*dd920*/  IMAD.WIDE R12, R12, 0x2, R4 ;  /* 0x000000020c0c7825 */ /* 0x000fe200078e0204 */
[----:B------:R0:W-:Y:S03]  /*dd930*/  @P0 STG.E.U16 [R8.64], R0 ;  /* 0x0000000008000986 */ /* 0x0001e6000c101506 */
[----:B------:R-:W-:Y:S01]  /*dd940*/  IMAD.WIDE R16, R3, 0x2, R6 ;  /* 0x0000000203107825 */ /* 0x000fe200078e0206 */
[----:B------:R1:W-:Y:S01]  /*dd950*/  @P6 STG.E.U16 [R12.64], R10 ;  /* 0x0000000a0c006986 */ /* 0x0003e2000c101506 */
[----:B------:R-:W-:Y:S02]  /*dd960*/  IADD3 R14, R23, 0x170, RZ ;  /* 0x00000170170e7810 */ /* 0x000fe40007ffe0ff */
[----:B------:R-:W-:Y:S02]  /*dd970*/  ISETP.LT.AND P1, PT, R27, c[0x0][0x178], !P1 ;  /* 0x00005e001b007a0c */ /* 0x000fe40004f21270 */
[----:B------:R-:W-:-:S02]  /*dd980*/  ISETP.GE.AND P3, PT, R14, c[0x0][0x17c], PT ;  /* 0x00005f000e007a0c */ /* 0x000fc40003f66270 */
[----:B------:R-:W-:Y:S01]  /*dd990*/  IADD3 R14, R23, 0x172, RZ ;  /* 0x00000172170e7810 */ /* 0x000fe20007ffe0ff */
[----:B0-----:R-:W-:-:S03]  /*dd9a0*/  IMAD.WIDE R8, R3, 0x2, R4 ;  /* 0x0000000203087825 */ /* 0x001fc600078e0204 */
[----:B------:R-:W-:Y:S02]  /*dd9b0*/  ISETP.GE.AND P0, PT, R14, c[0x0][0x17c], PT ;  /* 0x00005f000e007a0c */ /* 0x000fe40003f06270 */
[----:B------:R-:W-:Y:S02]  /*dd9c0*/  IADD3 R14, R3, c[0x0][0x198], RZ ;  /* 0x00006600030e7a10 */ /* 0x000fe40007ffe0ff */
[----:B------:R-:W-:Y:S02]  /*dd9d0*/  ISETP.LT.AND P6, PT, R24, c[0x0][0x178], !P3 ;  /* 0x00005e0018007a0c */ /* 0x000fe40005fc1270 */
[----:B-1----:R-:W-:Y:S02]  /*dd9e0*/  PRMT R12, R11, 0x7632, R12 ;  /* 0x000076320b0c7816 */ /* 0x002fe4000000000c */
[----:B------:R-:W-:Y:S02]  /*dd9f0*/  ISETP.LT.AND P3, PT, R27, c[0x0][0x178], !P3 ;  /* 0x00005e001b007a0c */ /* 0x000fe40005f61270 */
[----:B------:R-:W-:-:S02]  /*dda00*/  IADD3 R3, R14, c[0x0][0x198], RZ ;  /* 0x000066000e037a10 */ /* 0x000fc40007ffe0ff */
[----:B---3--:R-:W-:Y:S01]  /*dda10*/  PRMT R0, R25, 0x7632, R0 ;  /* 0x0000763219007816 */ /* 0x008fe20000000000 */
[----:B------:R0:W-:Y:S04]  /*dda20*/  @P4 STG.E.U16 [R16.64], R25 ;  /* 0x0000001910004986 */ /* 0x0001e8000c101506 */
[----:B0-----:R-:W3:Y:S01]  /*dda30*/  LDL.LU R25, [R1+0x3cc] ;  /* 0x0003cc0001197983 */ /* 0x001ee20000300800 */
[----:B------:R-:W-:Y:S02]  /*dda40*/  ISETP.LT.AND P4, PT, R24, c[0x0][0x178], !P2 ;  /* 0x00005e0018007a0c */ /* 0x000fe40005781270 */
[----:B------:R-:W-:Y:S01]  /*dda50*/  ISETP.LT.AND P2, PT, R27, c[0x0][0x178], !P2 ;  /* 0x00005e001b007a0c */ /* 0x000fe20005741270 */
[----:B------:R0:W-:Y:S02]  /*dda60*/  @P1 STG.E.U16 [R8.64], R11 ;  /* 0x0000000b08001986 */ /* 0x0001e4000c101506 */
[----:B0-----:R-:W-:-:S04]  /*dda70*/  IMAD.WIDE R10, R14, 0x2, R6 ;  /* 0x000000020e0a7825 */ /* 0x001fc800078e0206 */
[----:B------:R-:W-:-:S04]  /*dda80*/  IMAD.WIDE R8, R14, 0x2, R4 ;  /* 0x000000020e087825 */ /* 0x000fc800078e0204 */
        /* <DEDUP_REMOVED lines=11> */
[----:B------:R-:W-:-:S02]  /*ddb40*/  IADD3 R10, R3, c[0x0][0x198], RZ ;  /* 0x00006600030a7a10 */ /* 0x000fc40007ffe0ff */
[C---:B------:R-:W-:Y:S02]  /*ddb50*/  ISETP.LT.AND P5, PT, R27.reuse, c[0x0][0x178], !P5 ;  /* 0x00005e001b007a0c */ /* 0x040fe40006fa1270 */
[----:B------:R-:W-:Y:S02]  /*ddb60*/  ISETP.LT.AND P3, PT, R24, c[0x0][0x178], !P0 ;  /* 0x00005e0018007a0c */ /* 0x000fe40004761270 */
[----:B------:R-:W-:Y:S01]  /*ddb70*/  ISETP.LT.AND P0, PT, R27, c[0x0][0x178], !P0 ;  /* 0x00005e001b007a0c */ /* 0x000fe20004701270 */
[C---:B------:R-:W-:Y:S01]  /*ddb80*/  IMAD.WIDE R8, R10.reuse, 0x2, R6 ;  /* 0x000000020a087825 */ /* 0x040fe200078e0206 */
[C---:B------:R-:W-:Y:S02]  /*ddb90*/  IADD3 R13, R23.reuse, 0x174, RZ ;  /* 0x00000174170d7810 */ /* 0x040fe40007ffe0ff */
[----:B------:R-:W-:Y:S02]  /*ddba0*/  IADD3 R12, R23, 0x175, RZ ;  /* 0x00000175170c7810 */ /* 0x000fe40007ffe0ff */
[C---:B------:R-:W-:Y:S01]  /*ddbb0*/  IADD3 R3, R10.reuse, c[0x0][0x198], RZ ;  /* 0x000066000a037a10 */ /* 0x040fe20007ffe0ff */
[----:B------:R-:W-:Y:S01]  /*ddbc0*/  IMAD.WIDE R10, R10, 0x2, R4 ;  /* 0x000000020a0a7825 */ /* 0x000fe200078e0204 */
[----:B------:R-:W-:Y:S01]  /*ddbd0*/  ISETP.GE.AND P4, PT, R13, c[0x0][0x17c], PT ;  /* 0x00005f000d007a0c */ /* 0x000fe20003f86270 */
[----:B------:R0:W-:Y:S01]  /*ddbe0*/  @P2 STG.E.U16 [R8.64], R0 ;  /* 0x0000000008002986 */ /* 0x0001e2000c101506 */
[----:B------:R-:W-:Y:S01]  /*ddbf0*/  ISETP.GE.AND P6, PT, R12, c[0x0][0x17c], PT ;  /* 0x00005f000c007a0c */ /* 0x000fe20003fc6270 */
[----:B------:R-:W-:-:S02]  /*ddc00*/  IMAD.WIDE R12, R3, 0x2, R6 ;  /* 0x00000002030c7825 */ /* 0x000fc400078e0206 */
[----:B------:R1:W-:Y:S04]  /*ddc10*/  @P5 STG.E.U16 [R10.64], R14 ;  /* 0x0000000e0a005986 */ /* 0x0003e8000c101506 */
[----:B------:R3:W-:Y:S01]  /*ddc20*/  @P3 STG.E.U16 [R12.64], R20 ;  /* 0x000000140c003986 */ /* 0x0007e2000c101506 */
[----:B0-----:R-:W-:Y:S01]  /*ddc30*/  IMAD.WIDE R8, R3, 0x2, R4 ;  /* 0x0000000203087825 */ /* 0x001fe200078e0204 */
[----:B------:R-:W-:-:S04]  /*ddc40*/  IADD3 R16, R23, 0x173, RZ ;  /* 0x0000017317107810 */ /* 0x000fc80007ffe0ff */
[----:B------:R-:W-:-:S04]  /*ddc50*/  ISETP.GE.AND P1, PT, R16, c[0x0][0x17c], PT ;  /* 0x00005f0010007a0c */ /* 0x000fc80003f26270 */
[C---:B------:R-:W-:Y:S02]  /*ddc60*/  ISETP.LT.AND P3, PT, R24.reuse, c[0x0][0x178], !P1 ;  /* 0x00005e0018007a0c */ /* 0x040fe40004f61270 */
[----:B------:R-:W-:Y:S02]  /*ddc70*/  ISETP.LT.AND P1, PT, R27, c[0x0][0x178], !P1 ;  /* 0x00005e001b007a0c */ /* 0x000fe40004f21270 */
[----:B-1----:R-:W-:Y:S02]  /*ddc80*/  IADD3 R14, R3, c[0x0][0x198], RZ ;  /* 0x00006600030e7a10 */ /* 0x002fe40007ffe0ff */
[----:B------:R-:W-:Y:S02]  /*ddc90*/  ISETP.LT.AND P5, PT, R24, c[0x0][0x178], !P4 ;  /* 0x00005e0018007a0c */ /* 0x000fe400067a1270 */
[----:B------:R-:W-:Y:S01]  /*ddca0*/  ISETP.LT.AND P4, PT, R27, c[0x0][0x178], !P4 ;  /* 0x00005e001b007a0c */ /* 0x000fe20006781270 */
[----:B------:R-:W-:Y:S01]  /*ddcb0*/  IMAD.WIDE R10, R14, 0x2, R6 ;  /* 0x000000020e0a7825 */ /* 0x000fe200078e0206 */
[----:B------:R-:W-:-:S02]  /*ddcc0*/  PRMT R0, R20, 0x7632, R0 ;  /* 0x0000763214007816 */ /* 0x000fc40000000000 */
[C---:B------:R-:W-:Y:S02]  /*ddcd0*/  IADD3 R3, R14.reuse, c[0x0][0x198], RZ ;  /* 0x000066000e037a10 */ /* 0x040fe40007ffe0ff */
[----:B---3--:R-:W-:Y:S01]  /*ddce0*/  PRMT R12, R25, 0x7632, R12 ;  /* 0x00007632190c7816 */ /* 0x008fe2000000000c */
[----:B------:R0:W-:Y:S04]  /*ddcf0*/  @P0 STG.E.U16 [R8.64], R25 ;  /* 0x0000001908000986 */ /* 0x0001e8000c101506 */
[----:B0-----:R-:W3:Y:S01]  /*ddd00*/  LDL.LU R25, [R1+0x89c] ;  /* 0x00089c0001197983 */ /* 0x001ee20000300800 */
[----:B------:R-:W-:-:S03]  /*ddd10*/  IMAD.WIDE R8, R14, 0x2, R4 ;  /* 0x000000020e087825 */ /* 0x000fc600078e0204 */
[----:B------:R0:W-:Y:S04]  /*ddd20*/  @P3 STG.E.U16 [R10.64], R0 ;  /* 0x000000000a003986 */ /* 0x0001e8000c101506 */
[----:B------:R1:W-:Y:S04]  /*ddd30*/  @P1 STG.E.U16 [R8.64], R12 ;  /* 0x0000000c08001986 */ /* 0x0003e8000c101506 */
[----:B------:R-:W3:Y:S01]  /*ddd40*/  LDL.LU R20, [R1+0x8cc] ;  /* 0x0008cc0001147983 */ /* 0x000ee20000300800 */
[----:B0-----:R-:W-:-:S04]  /*ddd50*/  IMAD.WIDE R10, R3, 0x2, R6 ;  /* 0x00000002030a7825 */ /* 0x001fc800078e0206 */
[----:B-1----:R-:W-:Y:S01]  /*ddd60*/  IMAD.WIDE R8, R3, 0x2, R4 ;  /* 0x0000000203087825 */ /* 0x002fe200078e0204 */
[----:B--2---:R-:W-:Y:S01]  /*ddd70*/  @P5 STG.E.U16 [R10.64], R21 ;  /* 0x000000150a005986 */ /* 0x004fe2000c101506 */
[----:B----4-:R-:W-:-:S03]  /*ddd80*/  PRMT R14, R22, 0x7632, R14 ;  /* 0x00007632160e7816 */ /* 0x010fc6000000000e */
[----:B------:R0:W-:Y:S04]  /*ddd90*/  @P4 STG.E.U16 [R8.64], R22 ;  /* 0x0000001608004986 */ /* 0x0001e8000c101506 */
[----:B0-----:R-:W2:Y:S01]  /*ddda0*/  LDL.LU R22, [R1+0x40c] ;  /* 0x00040c0001167983 */ /* 0x001ea20000300800 */
[----:B------:R-:W-:Y:S02]  /*dddb0*/  IADD3 R16, R23, 0x176, RZ ;  /* 0x0000017617107810 */ /* 0x000fe40007ffe0ff */
[----:B------:R-:W-:Y:S02]  /*dddc0*/  ISETP.LT.AND P1, PT, R24, c[0x0][0x178], !P6 ;  /* 0x00005e0018007a0c */ /* 0x000fe40007721270 */
[----:B------:R-:W-:Y:S02]  /*dddd0*/  ISETP.GE.AND P2, PT, R16, c[0x0][0x17c], PT ;  /* 0x00005f0010007a0c */ /* 0x000fe40003f46270 */
[----:B------:R-:W-:-:S02]  /*ddde0*/  ISETP.LT.AND P6, PT, R27, c[0x0][0x178], !P6 ;  /* 0x00005e001b007a0c */ /* 0x000fc400077c1270 */
[----:B------:R-:W-:Y:S02]  /*dddf0*/  IADD3 R10, R3, c[0x0][0x198], RZ ;  /* 0x00006600030a7a10 */ /* 0x000fe40007ffe0ff */
[----:B------:R-:W-:Y:S02]  /*dde00*/  ISETP.LT.AND P4, PT, R24, c[0x0][0x178], !P2 ;  /* 0x00005e0018007a0c */ /* 0x000fe40005781270 */
[C---:B------:R-:W-:Y:S02]  /*dde10*/  IADD3 R13, R23.reuse, 0x178, RZ ;  /* 0x00000178170d7810 */ /* 0x040fe40007ffe0ff */
[----:B------:R-:W-:Y:S02]  /*dde20*/  IADD3 R12, R23, 0x179, RZ ;  /* 0x00000179170c7810 */ /* 0x000fe40007ffe0ff */
[C---:B------:R-:W-:Y:S02]  /*dde30*/  IADD3 R3, R10.reuse, c[0x0][0x198], RZ ;  /* 0x000066000a037a10 */ /* 0x040fe40007ffe0ff */
[----:B------:R-:W-:Y:S01]  /*dde40*/  PRMT R0, R21, 0x7632, R0 ;  /* 0x0000763215007816 */ /* 0x000fe20000000000 */
[----:B------:R-:W-:Y:S01]  /*dde50*/  IMAD.WIDE R8, R10, 0x2, R6 ;  /* 0x000000020a087825 */ /* 0x000fe200078e0206 */
[----:B------:R-:W4:Y:S01]  /*dde60*/  LDL.LU R21, [R1+0x8bc] ;  /* 0x0008bc0001157983 */ /* 0x000f220000300800 */
[----:B------:R-:W-:-:S02]  /*dde70*/  ISETP.GE.AND P3, PT, R13, c[0x0][0x17c], PT ;  /* 0x00005f000d007a0c */ /* 0x000fc40003f66270 */
[----:B------:R-:W-:Y:S01]  /*dde80*/  IMAD.WIDE R10, R10, 0x2, R4 ;  /* 0x000000020a0a7825 */ /* 0x000fe200078e0204 */
[----:B------:R-:W-:-:S03]  /*dde90*/  ISETP.GE.AND P5, PT, R12, c[0x0][0x17c], PT ;  /* 0x00005f000c007a0c */ /* 0x000fc60003fa6270 */
[----:B------:R-:W-:Y:S01]  /*ddea0*/  IMAD.WIDE R12, R3, 0x2, R6 ;  /* 0x00000002030c7825 */ /* 0x000fe200078e0206 */
[----:B------:R0:W-:Y:S04]  /*ddeb0*/  @P1 STG.E.U16 [R8.64], R0 ;  /* 0x0000000008001986 */ /* 0x0001e8000c101506 */
[----:B------:R-:W-:Y:S01]  /*ddec0*/  @P6 STG.E.U16 [R10.64], R14 ;  /* 0x0000000e0a006986 */ /* 0x000fe2000c101506 */
[----:B------:R-:W-:-:S04]  /*dded0*/  IADD3 R16, R23, 0x177, RZ ;  /* 0x0000017717107810 */ /* 0x000fc80007ffe0ff */
[----:B------:R-:W-:Y:S02]  /*ddee0*/  ISETP.GE.AND P0, PT, R16, c[0x0][0x17c], PT ;  /* 0x00005f0010007a0c */ /* 0x000fe40003f06270 */
[----:B------:R-:W-:Y:S01]  /*ddef0*/  ISETP.LT.AND P2, PT, R27, c[0x0][0x178], !P2 ;  /* 0x00005e001b007a0c */ /* 0x000fe20005741270 */
[----:B0-----:R-:W-:Y:S01]  /*ddf00*/  IMAD.WIDE R8, R3, 0x2, R4 ;  /* 0x0000000203087825 */ /* 0x001fe200078e0204 */
[C---:B------:R-:W-:Y:S02]  /*ddf10*/  ISETP.LT.AND P6, PT, R24.reuse, c[0x0][0x178], !P3 ;  /* 0x00005e0018007a0c */ /* 0x040fe40005fc1270 */
[----:B------:R-:W-:Y:S02]  /*ddf20*/  ISETP.LT.AND P3, PT, R27, c[0x0][0x178], !P3 ;  /* 0x00005e001b007a0c */ /* 0x000fe40005f61270 */
[----:B---3--:R-:W-:Y:S01]  /*ddf30*/  PRMT R0, R25, 0x7632, R0 ;  /* 0x0000763219007816 */ /* 0x008fe20000000000 */
[----:B------:R0:W-:Y:S04]  /*ddf40*/  @P4 STG.E.U16 [R12.64], R25 ;  /* 0x000000190c004986 */ /* 0x0001e8000c101506 */
[----:B0-----:R-:W3:Y:S01]  /*ddf50*/  LDL.LU R25, [R1+0x39c] ;  /* 0x00039c0001197983 */ /* 0x001ee20000300800 */
[----:B------:R-:W-:-:S02]  /*ddf60*/  ISETP.LT.AND P4, PT, R24, c[0x0][0x178], !P0 ;  /* 0x00005e0018007a0c */ /* 0x000fc40004781270 */
[----:B------:R-:W-:Y:S02]  /*ddf70*/  IADD3 R13, R3, c[0x0][0x198], RZ ;  /* 0x00006600030d7a10 */ /* 0x000fe40007ffe0ff */
[----:B------:R-:W-:Y:S02]  /*ddf80*/  ISETP.LT.AND P0, PT, R27, c[0x0][0x178], !P0 ;  /* 0x00005e001b007a0c */ /* 0x000fe40004701270 */
[C---:B------:R-:W-:Y:S01]  /*ddf90*/  IADD3 R3, R13.reuse, c[0x0][0x198], RZ ;  /* 0x000066000d037a10 */ /* 0x040fe20007ffe0ff */
[----:B------:R-:W-:Y:S01]  /*ddfa0*/  IMAD.WIDE R10, R13, 0x2, R6 ;  /* 0x000000020d0a7825 */ /* 0x000fe200078e0206 */
[----:B------:R0:W-:Y:S01]  /*ddfb0*/  @P2 STG.E.U16 [R8.64], R15 ;  /* 0x0000000f08002986 */ /* 0x0001e2000c101506 */
[----:B------:R-:W-:-:S04]  /*ddfc0*/  PRMT R12, R15, 0x7632, R12 ;  /* 0x000076320f0c7816 */ /* 0x000fc8000000000c */
[----:B------:R1:W-:Y:S01]  /*ddfd0*/  @P4 STG.E.U16 [R10.64], R0 ;  /* 0x000000000a004986 */ /* 0x0003e2000c101506 */
[----:B0-----:R-:W-:-:S04]  /*ddfe0*/  IMAD.WIDE R8, R13, 0x2, R4 ;  /* 0x000000020d087825 */ /* 0x001fc800078e0204 */
[C---:B-1----:R-:W-:Y:S01]  /*ddff0*/  IMAD.WIDE R10, R3.reuse, 0x2, R6 ;  /* 0x00000002030a7825 */ /* 0x042fe200078e0206 */
[----:B------:R0:W-:Y:S04]  /*de000*/  @P0 STG.E.U16 [R8.64], R12 ;  /* 0x0000000c08000986 */ /* 0x0001e8000c101506 */
[----:B------:R1:W-:Y:S01]  /*de010*/  @P6 STG.E.U16 [R10.64], R20 ;  /* 0x000000140a006986 */ /* 0x0003e2000c101506 */
[C---:B0-----:R-:W-:Y:S01]  /*de020*/  IMAD.WIDE R8, R3.reuse, 0x2, R4 ;  /* 0x0000000203087825 */ /* 0x041fe200078e0204 */
[----:B-1----:R-:W-:Y:S02]  /*de030*/  PRMT R11, R20, 0x7632, R11 ;  /* 0x00007632140b7816 */ /* 0x002fe4000000000b */
[----:B------:R-:W3:Y:S01]  /*de040*/  LDL.LU R20, [R1+0x8ac] ;  /* 0x0008ac0001147983 */ /* 0x000ee20000300800 */
[----:B------:R-:W-:-:S02]  /*de050*/  IADD3 R10, R3, c[0x0][0x198], RZ ;  /* 0x00006600030a7a10 */ /* 0x000fc40007ffe0ff */
[----:B--2---:R-:W-:Y:S01]  /*de060*/  PRMT R3, R22, 0x7632, R3 ;  /* 0x0000763216037816 */ /* 0x004fe20000000003 */
[----:B------:R0:W-:Y:S04]  /*de070*/  @P3 STG.E.U16 [R8.64], R22 ;  /* 0x0000001608003986 */ /* 0x0001e8000c101506 */
[----:B0-----:R-:W2:Y:S01]  /*de080*/  LDL.LU R22, [R1+0x4dc] ;  /* 0x0004dc0001167983 */ /* 0x001ea20000300800 */
[----:B------:R-:W-:Y:S02]  /*de090*/  IADD3 R16, R23, 0x17a, RZ ;  /* 0x0000017a17107810 */ /* 0x000fe40007ffe0ff */
[----:B------:R-:W-:Y:S02]  /*de0a0*/  ISETP.LT.AND P0, PT, R24, c[0x0][0x178], !P5 ;  /* 0x00005e0018007a0c */ /* 0x000fe40006f01270 */
[----:B------:R-:W-:-:S02]  /*de0b0*/  ISETP.GE.AND P1, PT, R16, c[0x0][0x17c], PT ;  /* 0x00005f0010007a0c */ /* 0x000fc40003f26270 */
[----:B------:R-:W-:Y:S02]  /*de0c0*/  IADD3 R0, R23, 0x17d, RZ ;  /* 0x0000017d17007810 */ /* 0x000fe40007ffe0ff */
[----:B------:R-:W-:Y:S01]  /*de0d0*/  ISETP.LT.AND P5, PT, R27, c[0x0][0x178], !P5 ;  /* 0x00005e001b007a0c */ /* 0x000fe20006fa1270 */
[----:B------:R-:W-:Y:S01]  /*de0e0*/  IMAD.WIDE R8, R10, 0x2, R6 ;  /* 0x000000020a087825 */ /* 0x000fe200078e0206 */
[----:B------:R-:W-:Y:S02]  /*de0f0*/  ISETP.LT.AND P3, PT, R24, c[0x0][0x178], !P1 ;  /* 0x00005e0018007a0c */ /* 0x000fe40004f61270 */
[----:B------:R-:W-:Y:S02]  /*de100*/  ISETP.GE.AND P6, PT, R0, c[0x0][0x17c], PT ;  /* 0x00005f0000007a0c */ /* 0x000fe40003fc6270 */
[----:B------:R-:W-:Y:S01]  /*de110*/  IADD3 R0, R10, c[0x0][0x198], RZ ;  /* 0x000066000a007a10 */ /* 0x000fe20007ffe0ff */
[----:B------:R0:W-:Y:S01]  /*de120*/  @P0 STG.E.U16 [R8.64], R11 ;  /* 0x0000000b08000986 */ /* 0x0001e2000c101506 */
[----:B------:R-:W-:-:S02]  /*de130*/  IADD3 R14, R23, 0x17b, RZ ;  /* 0x0000017b170e7810 */ /* 0x000fc40007ffe0ff */
[----:B------:R-:W-:Y:S02]  /*de140*/  ISETP.LT.AND P1, PT, R27, c[0x0][0x178], !P1 ;  /* 0x00005e001b007a0c */ /* 0x000fe40004f21270 */
[----:B------:R-:W-:Y:S02]  /*de150*/  ISETP.GE.AND P2, PT, R14, c[0x0][0x17c], PT ;  /* 0x00005f000e007a0c */ /* 0x000fe40003f46270 */
[----:B------:R-:W-:Y:S01]  /*de160*/  IADD3 R12, R23, 0x17e, RZ ;  /* 0x0000017e170c7810 */ /* 0x000fe20007ffe0ff */
[----:B0-----:R-:W-:-:S04]  /*de170*/  IMAD.WIDE R8, R10, 0x2, R4 ;  /* 0x000000020a087825 */ /* 0x001fc800078e0204 */
[----:B------:R-:W-:Y:S01]  /*de180*/  IMAD.WIDE R10, R0, 0x2, R6 ;  /* 0x00000002000a7825 */ /* 0x000fe200078e0206 */
[----:B------:R0:W-:Y:S01]  /*de190*/  @P5 STG.E.U16 [R8.64], R3 ;  /* 0x0000000308005986 */ /* 0x0001e2000c101506 */
[----:B------:R-:W-:-:S03]  /*de1a0*/  ISETP.GE.AND P0, PT, R12, c[0x0][0x17c], PT ;  /* 0x00005f000c007a0c */ /* 0x000fc60003f06270 */
[----:B----4-:R1:W-:Y:S01]  /*de1b0*/  @P3 STG.E.U16 [R10.64], R21 ;  /* 0x000000150a003986 */ /* 0x0103e2000c101506 */
[----:B------:R-:W-:Y:S02]  /*de1c0*/  ISETP.LT.AND P3, PT, R24, c[0x0][0x178], !P2 ;  /* 0x00005e0018007a0c */ /* 0x000fe40005761270 */
[----:B------:R-:W-:Y:S01]  /*de1d0*/  ISETP.LT.AND P2, PT, R27, c[0x0][0x178], !P2 ;  /* 0x00005e001b007a0c */ /* 0x000fe20005741270 */
[C---:B------:R-:W-:Y:S01]  /*de1e0*/  IMAD.WIDE R12, R0.reuse, 0x2, R4 ;  /* 0x00000002000c7825 */ /* 0x040fe200078e0204 */
[C---:B------:R-:W-:Y:S02]  /*de1f0*/  IADD3 R15, R23.reuse, 0x17c, RZ ;  /* 0x0000017c170f7810 */ /* 0x040fe40007ffe0ff */
[----:B------:R-:W-:Y:S02]  /*de200*/  IADD3 R14, R23, 0x17f, RZ ;  /* 0x0000017f170e7810 */ /* 0x000fe40007ffe0ff */
[----:B0-----:R-:W-:Y:S02]  /*de210*/  IADD3 R8, R0, c[0x0][0x198], RZ ;  /* 0x0000660000087a10 */ /* 0x001fe40007ffe0ff */
[----:B------:R-:W-:-:S02]  /*de220*/  ISETP.GE.AND P4, PT, R15, c[0x0][0x17c], PT ;  /* 0x00005f000f007a0c */ /* 0x000fc40003f86270 */
[----:B------:R-:W-:Y:S01]  /*de230*/  ISETP.GE.AND P5, PT, R14, c[0x0][0x17c], PT ;  /* 0x00005f000e007a0c */ /* 0x000fe20003fa6270 */
[C---:B-1----:R-:W-:Y:S01]  /*de240*/  IMAD.WIDE R10, R8.reuse, 0x2, R6 ;  /* 0x00000002080a7825 */ /* 0x042fe200078e0206 */
[----:B------:R-:W-:Y:S02]  /*de250*/  PRMT R3, R21, 0x7632, R3 ;  /* 0x0000763215037816 */ /* 0x000fe40000000003 */
[----:B------:R-:W-:Y:S01]  /*de260*/  IADD3 R15, R23, 0x180, RZ ;  /* 0x00000180170f7810 */ /* 0x000fe20007ffe0ff */
[----:B------:R-:W4:Y:S01]  /*de270*/  LDL.LU R21, [R1+0x8dc] ;  /* 0x0008dc0001157983 */ /* 0x000f220000300800 */
[----:B------:R-:W-:-:S03]  /*de280*/  IADD3 R0, R8, c[0x0][0x198], RZ ;  /* 0x0000660008007a10 */ /* 0x000fc60007ffe0ff */
[----:B---3--:R0:W-:Y:S01]  /*de290*/  @P1 STG.E.U16 [R12.64], R25 ;  /* 0x000000190c001986 */ /* 0x0081e2000c101506 */
[----:B------:R-:W-:-:S03]  /*de2a0*/  PRMT R14, R25, 0x7632, R14 ;  /* 0x00007632190e7816 */ /* 0x000fc6000000000e */
[----:B------:R-:W-:Y:S01]  /*de2b0*/  @P3 STG.E.U16 [R10.64], R3 ;  /* 0x000000030a003986 */ /* 0x000fe2000c101506 */
[----:B------:R-:W-:Y:S01]  /*de2c0*/  ISETP.GE.AND P3, PT, R15, c[0x0][0x17c], PT ;  /* 0x00005f000f007a0c */ /* 0x000fe20003f66270 */
[----:B0-----:R-:W-:Y:S01]  /*de2d0*/  IMAD.WIDE R12, R8, 0x2, R4 ;  /* 0x00000002080c7825 */ /* 0x001fe200078e0204 */
[----:B------:R-:W-:Y:S01]  /*de2e0*/  ISETP.LT.AND P1, PT, R24, c[0x0][0x178], !P4 ;  /* 0x00005e0018007a0c */ /* 0x000fe20006721270 */
[----:B------:R-:W3:Y:S04]  /*de2f0*/  LDL.LU R25, [R1+0x4ec] ;  /* 0x0004ec0001197983 */ /* 0x000ee80000300800 */
[----:B------:R-:W-:Y:S04]  /*de300*/  @P2 STG.E.U16 [R12.64], R14 ;  /* 0x0000000e0c002986 */ /* 0x000fe8000c101506 */
[----:B------:R-:W0:Y:S01]  /*de310*/  LDS.128 R12, [R2] ;  /* 0x00000000020c7984 */ /* 0x000e220000000c00 */
[----:B------:R-:W-:Y:S01]  /*de320*/  ISETP.LT.AND P4, PT, R27, c[0x0][0x178], !P4 ;  /* 0x00005e001b007a0c */ /* 0x000fe20006781270 */
[----:B------:R-:W-:-:S05]  /*de330*/  IMAD.WIDE R8, R0, 0x2, R6 ;  /* 0x0000000200087825 */ /* 0x000fca00078e0206 */
[----:B------:R1:W-:Y:S02]  /*de340*/  @P1 STG.E.U16 [R8.64], R20 ;  /* 0x0000001408001986 */ /* 0x0003e4000c101506 */
[----:B-1----:R-:W-:Y:S01]  /*de350*/  IMAD.WIDE R8, R0, 0x2, R4 ;  /* 0x0000000200087825 */ /* 0x002fe200078e0204 */
[----:B--2---:R-:W-:Y:S01]  /*de360*/  PRMT R10, R22, 0x7632, R10 ;  /* 0x00007632160a7816 */ /* 0x004fe2000000000a */
[----:B0-----:R-:W-:Y:S04]  /*de370*/  STL [R1+0x24], R13 ;  /* 0x0000240d01007387 */ /* 0x001fe80000100800 */
[----:B------:R-:W-:Y:S04]  /*de380*/  STL.64 [R1+0x28], R14 ;  /* 0x0000280e01007387 */ /* 0x000fe80000100a00 */
[----:B------:R0:W-:Y:S04]  /*de390*/  @P4 STG.E.U16 [R8.64], R22 ;  /* 0x0000001608004986 */ /* 0x0001e8000c101506 */
[----:B0-----:R-:W2:Y:S01]  /*de3a0*/  LDL.LU R22, [R1+0x520] ;  /* 0x0005200001167983 */ /* 0x001ea20000300800 */
[----:B------:R-:W-:-:S02]  /*de3b0*/  ISETP.LT.AND P1, PT, R24, c[0x0][0x178], !P6 ;  /* 0x00005e0018007a0c */ /* 0x000fc40007721270 */
[----:B------:R-:W-:Y:S02]  /*de3c0*/  IADD3 R11, R0, c[0x0][0x198], RZ ;  /* 0x00006600000b7a10 */ /* 0x000fe40007ffe0ff */
[----:B------:R-:W-:Y:S01]  /*de3d0*/  ISETP.LT.AND P6, PT, R27, c[0x0][0x178], !P6 ;  /* 0x00005e001b007a0c */ /* 0x000fe200077c1270 */
[----:B------:R-:W-:Y:S01]  /*de3e0*/  IMAD.MOV.U32 R17, RZ, RZ, R12 ;  /* 0x000000ffff117224 */ /* 0x000fe200078e000c */
[----:B------:R-:W-:Y:S01]  /*de3f0*/  ISETP.LT.AND P2, PT, R24, c[0x0][0x178], !P0 ;  /* 0x00005e0018007a0c */ /* 0x000fe20004741270 */
[C---:B------:R-:W-:Y:S01]  /*de400*/  IMAD.WIDE R12, R11.reuse, 0x2, R6 ;  /* 0x000000020b0c7825 */ /* 0x040fe200078e0206 */
[----:B------:R-:W-:Y:S02]  /*de410*/  PRMT R3, R20, 0x7632, R3 ;  /* 0x0000763214037816 */ /* 0x000fe40000000003 */
[C---:B------:R-:W-:Y:S01]  /*de420*/  IADD3 R0, R11.reuse, c[0x0][0x198], RZ ;  /* 0x000066000b007a10 */ /* 0x040fe20007ffe0ff */
[----:B------:R-:W-:Y:S01]  /*de430*/  IMAD.WIDE R8, R11, 0x2, R4 ;  /* 0x000000020b087825 */ /* 0x000fe200078e0204 */
[C---:B------:R-:W-:Y:S01]  /*de440*/  IADD3 R14, R23.reuse, 0x181, RZ ;  /* 0x00000181170e7810 */ /* 0x040fe20007ffe0ff */
[----:B------:R0:W-:Y:S01]  /*de450*/  @P1 STG.E.U16 [R12.64], R3 ;  /* 0x000000030c001986 */ /* 0x0001e2000c101506 */
[----:B------:R-:W-:-:S02]  /*de460*/  IADD3 R15, R23, 0x182, RZ ;  /* 0x00000182170f7810 */ /* 0x000fc40007ffe0ff */
[----:B------:R-:W-:Y:S01]  /*de470*/  ISETP.LT.AND P4, PT, R27, c[0x0][0x178], !P0 ;  /* 0x00005e001b007a0c */ /* 0x000fe20004781270 */
[----:B------:R1:W-:Y:S01]  /*de480*/  @P6 STG.E.U16 [R8.64], R10 ;  /* 0x0000000a08006986 */ /* 0x0003e2000c101506 */
[----:B------:R-:W-:Y:S02]  /*de490*/  ISETP.GE.AND P0, PT, R14, c[0x0][0x17c], PT ;  /* 0x00005f000e007a0c */ /* 0x000fe40003f06270 */
[----:B------:R-:W-:Y:S01]  /*de4a0*/  ISETP.GE.AND P1, PT, R15, c[0x0][0x17c], PT ;  /* 0x00005f000f007a0c */ /* 0x000fe20003f26270 */
[----:B0-----:R-:W-:-:S05]  /*de4b0*/  IMAD.WIDE R12, R0, 0x2, R6 ;  /* 0x00000002000c7825 */ /* 0x001fca00078e0206 */
[----:B----4-:R-:W-:Y:S04]  /*de4c0*/  @P2 STG.E.U16 [R12.64], R21 ;  /* 0x000000150c002986 */ /* 0x010fe8000c101506 */
[----:B------:R-:W0:Y:S01]  /*de4d0*/  LDS.128 R12, [R28] ;  /* 0x000000001c0c7984 */ /* 0x000e220000000c00 */
[----:B------:R-:W-:Y:S01]  /*de4e0*/  ISETP.LT.AND P6, PT, R24, c[0x0][0x178], !P5 ;  /* 0x00005e0018007a0c */ /* 0x000fe20006fc1270 */
[C---:B-1----:R-:W-:Y:S01]  /*de4f0*/  IMAD.WIDE R8, R0.reuse, 0x2, R4 ;  /* 0x0000000200087825 */ /* 0x042fe200078e0204 */
[----:B------:R-:W-:Y:S02]  /*de500*/  IADD3 R10, R0, c[0x0][0x198], RZ ;  /* 0x00006600000a7a10 */ /* 0x000fe40007ffe0ff */
[----:B------:R-:W-:Y:S02]  /*de510*/  ISETP.LT.AND P5, PT, R27, c[0x0][0x178], !P5 ;  /* 0x00005e001b007a0c */ /* 0x000fe40006fa1270 */
[----:B------:R-:W-:-:S02]  /*de520*/  PRMT R11, R21, 0x7632, R11 ;  /* 0x00007632150b7816 */ /* 0x000fc4000000000b */
[----:B------:R-:W-:Y:S02]  /*de530*/  IADD3 R3, R23, 0x183, RZ ;  /* 0x0000018317037810 */ /* 0x000fe40007ffe0ff */
[----:B------:R-:W-:Y:S02]  /*de540*/  IADD3 R0, R10, c[0x0][0x198], RZ ;  /* 0x000066000a007a10 */ /* 0x000fe40007ffe0ff */
[----:B------:R-:W-:Y:S01]  /*de550*/  ISETP.GE.AND P2, PT, R3, c[0x0][0x17c], PT ;  /* 0x00005f0003007a0c */ /* 0x000fe20003f46270 */
[----:B0-----:R0:W-:Y:S01]  /*de560*/  STL [R1+0x34], R13 ;  /* 0x0000340d01007387 */ /* 0x0011e20000100800 */
[----:B------:R-:W-:-:S03]  /*de570*/  IMAD.MOV.U32 R18, RZ, RZ, R12 ;  /* 0x000000ffff127224 */ /* 0x000fc600078e000c */
[----:B------:R1:W-:Y:S01]  /*de580*/  STL.64 [R1+0x38], R14 ;  /* 0x0000380e01007387 */ /* 0x0003e20000100a00 */
[----:B0-----:R-:W-:-:S03]  /*de590*/  IMAD.WIDE R12, R0, 0x2, R4 ;  /* 0x00000002000c7825 */ /* 0x001fc600078e0204 */
[----:B------:R-:W-:Y:S01]  /*de5a0*/  STL [R1+0x2a84], R18 ;  /* 0x002a841201007387 */ /* 0x000fe20000100800 */
[----:B-1----:R-:W-:-:S03]  /*de5b0*/  IADD3 R14, R23, 0x184, RZ ;  /* 0x00000184170e7810 */ /* 0x002fc60007ffe0ff */
[----:B------:R-:W-:Y:S04]  /*de5c0*/  STL [R1+0x2a80], R16 ;  /* 0x002a801001007387 */ /* 0x000fe80000100800 */
[----:B---3--:R0:W-:Y:S01]  /*de5d0*/  @P4 STG.E.U16 [R8.64], R25 ;  /* 0x0000001908004986 */ /* 0x0081e2000c101506 */
[----:B------:R-:W-:Y:S02]  /*de5e0*/  ISETP.LT.AND P4, PT, R24, c[0x0][0x178], !P3 ;  /* 0x00005e0018007a0c */ /* 0x000fe40005f81270 */
[----:B------:R-:W-:Y:S02]  /*de5f0*/  ISETP.LT.AND P3, PT, R27, c[0x0][0x178], !P3 ;  /* 0x00005e001b007a0c */ /* 0x000fe40005f61270 */
[----:B------:R-:W-:Y:S01]  /*de600*/  PRMT R3, R25, 0x7632, R3 ;  /* 0x0000763219037816 */ /* 0x000fe20000000003 */
[----:B0-----:R-:W-:Y:S01]  /*de610*/  IMAD.WIDE R8, R10, 0x2, R6 ;  /* 0x000000020a087825 */ /* 0x001fe200078e0206 */
[----:B------:R-:W3:Y:S04]  /*de620*/  LDL.LU R25, [R1+0x530] ;  /* 0x0005300001197983 */ /* 0x000ee80000300800 */
[----:B------:R0:W-:Y:S01]  /*de630*/  @P6 STG.E.U16 [R8.64], R11 ;  /* 0x0000000b08006986 */ /* 0x0001e2000c101506 */
[----:B------:R-:W-:-:S02]  /*de640*/  ISETP.GE.AND P6, PT, R14, c[0x0][0x17c], PT ;  /* 0x00005f000e007a0c */ /* 0x000fc40003fc6270 */
[----:B------:R-:W-:Y:S01]  /*de650*/  PRMT R14, R17, 0x7632, R14 ;  /* 0x00007632110e7816 */ /* 0x000fe2000000000e */
[----:B0-----:R-:W-:-:S04]  /*de660*/  IMAD.WIDE R8, R10, 0x2, R4 ;  /* 0x000000020a087825 */ /* 0x001fc800078e0204 */
[----:B------:R-:W-:Y:S01]  /*de670*/  IMAD.WIDE R10, R0, 0x2, R6 ;  /* 0x00000002000a7825 */ /* 0x000fe200078e0206 */
[----:B------:R-:W-:Y:S04]  /*de680*/  @P5 STG.E.U16 [R8.64], R3 ;  /* 0x0000000308005986 */ /* 0x000fe8000c101506 */
[----:B--2---:R-:W-:Y:S04]  /*de690*/  @P4 STG.E.U16 [R10.64], R22 ;  /* 0x000000160a004986 */ /* 0x004fe8000c101506 */
[----:B------:R-:W-:Y:S04]  /*de6a0*/  @P3 STG.E.U16 [R12.64], R17 ;  /* 0x000000110c003986 */ /* 0x000fe8000c101506 */
[----:B------:R-:W0:Y:S04]  /*de6b0*/  LDS.128 R16, [R29] ;  /* 0x000000001d107984 */ /* 0x000e280000000c00 */
[----:B0-----:R-:W-:Y:S04]  /*de6c0*/  STL [R1+0x54], R17 ;  /* 0x0000541101007387 */ /* 0x001fe80000100800 */
[----:B------:R0:W-:Y:S02]  /*de6d0*/  STL.64 [R1+0x58], R18 ;  /* 0x0000581201007387 */ /* 0x0001e40000100a00 */
[----:B0-----:R-:W-:-:S02]  /*de6e0*/  IMAD.MOV.U32 R19, RZ, RZ, R16 ;  /* 0x000000ffff137224 */ /* 0x001fc400078e0010 */
[----:B------:R-:W2:Y:S04]  /*de6f0*/  LDL.LU R18, [R1+0x2a84] ;  /* 0x002a840001127983 */ /* 0x000ea80000300800 */
[----:B------:R-:W4:Y:S01]  /*de700*/  LDL.LU R16, [R1+0x2a80] ;  /* 0x002a800001107983 */ /* 0x000f220000300800 */
[----:B------:R-:W-:Y:S02]  /*de710*/  PRMT R3, R22, 0x7632, R3 ;  /* 0x0000763216037816 */ /* 0x000fe40000000003 */
[----:B------:R-:W-:Y:S01]  /*de720*/  ISETP.LT.AND P3, PT, R24, c[0x0][0x178], !P0 ;  /* 0x00005e0018007a0c */ /* 0x000fe20004761270 */
[----:B--2---:R-:W-:Y:S04]  /*de730*/  STL.64 [R1+0x2a78], R18 ;  /* 0x002a781201007387 */ /* 0x004fe80000100a00 */
[----:B----4-:R-:W-:Y:S04]  /*de740*/  STL [R1+0x2a70], R16 ;  /* 0x002a701001007387 */ /* 0x010fe80000100800 */
[----:B------:R-:W0:Y:S04]  /*de750*/  LDS.128 R16, [R26] ;  /* 0x000000001a107984 */ /* 0x000e280000000c00 */
[----:B------:R-:W2:Y:S04]  /*de760*/  LDL.LU R22, [R1+0x540] ;  /* 0x0005400001167983 */ /* 0x000ea80000300800 */
[----:B0-----:R-:W-:Y:S04]  /*de770*/  STL [R1+0xb4], R17 ;  /* 0x0000b41101007387 */ /* 0x001fe80000100800 */
[----:B------:R0:W-:Y:S04]  /*de780*/  STL.64 [R1+0xb8], R18 ;  /* 0x0000b81201007387 */ /* 0x0001e80000100a00 */
[----:B0-----:R-:W4:Y:S01]  /*de790*/  LDL.LU.64 R18, [R1+0x2a78] ;  /* 0x002a780001127983 */ /* 0x001f220000300a00 */
[----:B------:R-:W-:-:S02]  /*de7a0*/  ISETP.LT.AND P0, PT, R27, c[0x0][0x178], !P0 ;  /* 0x00005e001b007a0c */ /* 0x000fc40004701270 */
[----:B------:R-:W-:Y:S02]  /*de7b0*/  IADD3 R10, R0, c[0x0][0x198], RZ ;  /* 0x00006600000a7a10 */ /* 0x000fe40007ffe0ff */
[----:B------:R-:W-:Y:S02]  /*de7c0*/  ISETP.LT.AND P4, PT, R24, c[0x0][0x178], !P1 ;  /* 0x00005e0018007a0c */ /* 0x000fe40004f81270 */
[C---:B------:R-:W-:Y:S01]  /*de7d0*/  IADD3 R0, R10.reuse, c[0x0][0x198], RZ ;  /* 0x000066000a007a10 */ /* 0x040fe20007ffe0ff */
[----:B------:R-:W-:-:S04]  /*de7e0*/  IMAD.WIDE R8, R10, 0x2, R6 ;  /* 0x000000020a087825 */ /* 0x000fc800078e0206 */
[----:B------:R-:W-:Y:S01]  /*de7f0*/  IMAD.WIDE R10, R10, 0x2, R4 ;  /* 0x000000020a0a7825 */ /* 0x000fe200078e0204 */
[----:B------:R-:W-:Y:S03]  /*de800*/  @P3 STG.E.U16 [R8.64], R3 ;  /* 0x0000000308003986 */ /* 0x000fe6000c101506 */
[----:B------:R-:W-:Y:S01]  /*de810*/  IMAD.WIDE R12, R0, 0x2, R6 ;  /* 0x00000002000c7825 */ /* 0x000fe200078e0206 */
[----:B------:R0:W-:Y:S03]  /*de820*/  @P0 STG.E.U16 [R10.64], R14 ;  /* 0x0000000e0a000986 */ /* 0x0001e6000c101506 */
[----:B------:R-:W-:Y:S01]  /*de830*/  IMAD.MOV.U32 R17, RZ, RZ, R16 ;  /* 0x000000ffff117224 */ /* 0x000fe200078e0010 */
[----:B---3--:R1:W-:Y:S04]  /*de840*/  @P4 STG.E.U16 [R12.64], R25 ;  /* 0x000000190c004986 */ /* 0x0083e8000c101506 */
[----:B------:R-:W3:Y:S01]  /*de850*/  LDL.LU R16, [R1+0x2a70] ;  /* 0x002a700001107983 */ /* 0x000ee20000300800 */
[----:B0-----:R-:W-:-:S03]  /*de860*/  PRMT R14, R25, 0x7632, R14 ;  /* 0x00007632190e7816 */ /* 0x001fc6000000000e */
[----:B-1----:R-:W3:Y:S01]  /*de870*/  LDL.LU R25, [R1+0x550] ;  /* 0x0005500001197983 */ /* 0x002ee20000300800 */
[C---:B------:R-:W-:Y:S01]  /*de880*/  ISETP.LT.AND P1, PT, R27.reuse, c[0x0][0x178], !P1 ;  /* 0x00005e001b007a0c */ /* 0x040fe20004f21270 */
[----:B------:R-:W-:Y:S01]  /*de890*/  IMAD.WIDE R8, R0, 0x2, R4 ;  /* 0x0000000200087825 */ /* 0x000fe200078e0204 */
[----:B------:R-:W-:Y:S02]  /*de8a0*/  ISETP.LT.AND P4, PT, R24, c[0x0][0x178], !P2 ;  /* 0x00005e0018007a0c */ /* 0x000fe40005781270 */
[----:B------:R-:W-:Y:S02]  /*de8b0*/  IADD3 R13, R0, c[0x0][0x198], RZ ;  /* 0x00006600000d7a10 */ /* 0x000fe40007ffe0ff */
[----:B------:R-:W-:Y:S02]  /*de8c0*/  ISETP.LT.AND P2, PT, R27, c[0x0][0x178], !P2 ;  /* 0x00005e001b007a0c */ /* 0x000fe40005741270 */
[----:B------:R-:W-:Y:S01]  /*de8d0*/  IADD3 R3, R23, 0x187, RZ ;  /* 0x0000018717037810 */ /* 0x000fe20007ffe0ff */
[C---:B------:R-:W-:Y:S01]  /*de8e0*/  IMAD.WIDE R10, R13.reuse, 0x2, R6 ;  /* 0x000000020d0a7825 */ /* 0x040fe200078e0206 */
[----:B------:R-:W-:-:S02]  /*de8f0*/  IADD3 R0, R13, c[0x0][0x198], RZ ;  /* 0x000066000d007a10 */ /* 0x000fc40007ffe0ff */
[----:B------:R-:W-:Y:S02]  /*de900*/  ISETP.GE.AND P0, PT, R3, c[0x0][0x17c], PT ;  /* 0x00005f0003007a0c */ /* 0x000fe40003f06270 */
[C---:B------:R-:W-:Y:S02]  /*de910*/  IADD3 R12, R23.reuse, 0x188, RZ ;  /* 0x00000188170c7810 */ /* 0x040fe40007ffe0ff */
[----:B------:R-:W-:-:S04]  /*de920*/  IADD3 R15, R23, 0x185, RZ ;  /* 0x00000185170f7810 */ /* 0x000fc80007ffe0ff */
[----:B------:R-:W-:Y:S02]  /*de930*/  ISETP.GE.AND P5, PT, R15, c[0x0][0x17c], PT ;  /* 0x00005f000f007a0c */ /* 0x000fe40003fa6270 */
[----:B------:R-:W-:Y:S01]  /*de940*/  IADD3 R15, R23, 0x186, RZ ;  /* 0x00000186170f7810 */ /* 0x000fe20007ffe0ff */
[----:B----4-:R0:W-:Y:S01]  /*de950*/  @P1 STG.E.U16 [R8.64], R18 ;  /* 0x0000001208001986 */ /* 0x0101e2000c101506 */
[----:B------:R-:W-:Y:S02]  /*de960*/  ISETP.LT.AND P1, PT, R24, c[0x0][0x178], !P6 ;  /* 0x00005e0018007a0c */ /* 0x000fe40007721270 */
[----:B------:R-:W-:Y:S01]  /*de970*/  PRMT R3, R18, 0x7632, R3 ;  /* 0x0000763212037816 */ /* 0x000fe20000000003 */
[----:B------:R1:W-:Y:S01]  /*de980*/  @P4 STG.E.U16 [R10.64], R14 ;  /* 0x0000000e0a004986 */ /* 0x0003e2000c101506 */
[----:B0-----:R-:W-:-:S04]  /*de990*/  IMAD.WIDE R8, R13, 0x2, R4 ;  /* 0x000000020d087825 */ /* 0x001fc800078e0204 */
[----:B-1----:R-:W-:Y:S01]  /*de9a0*/  IMAD.WIDE R10, R0, 0x2, R6 ;  /* 0x00000002000a7825 */ /* 0x002fe200078e0206 */
[----:B------:R-:W-:Y:S04]  /*de9b0*/  @P2 STG.E.U16 [R8.64], R3 ;  /* 0x0000000308002986 */ /* 0x000fe8000c101506 */
[----:B--2---:R-:W-:Y:S04]  /*de9c0*/  @P1 STG.E.U16 [R10.64], R22 ;  /* 0x000000160a001986 */ /* 0x004fe8000c101506 */
[----:B------:R-:W0:Y:S01]  /*de9d0*/  LDS.128 R8, [R2+0x1000] ;  /* 0x0010000002087984 */ /* 0x000e220000000c00 */
[----:B------:R-:W-:-:S02]  /*de9e0*/  ISETP.GE.AND P4, PT, R12, c[0x0][0x17c], PT ;  /* 0x00005f000c007a0c */ /* 0x000fc40003f86270 */
[----:B------:R-:W-:Y:S01]  /*de9f0*/  IADD3 R12, R0, c[0x0][0x198], RZ ;  /* 0x00006600000c7a10 */ /* 0x000fe20007ffe0ff */
[----:B0-----:R0:W-:Y:S01]  /*dea00*/  STL [R1+0xa4], R9 ;  /* 0x0000a40901007387 */ /* 0x0011e20000100800 */
[----:B------:R-:W-:-:S03]  /*dea10*/  IMAD.MOV.U32 R18, RZ, RZ, R8 ;  /* 0x000000ffff127224 */ /* 0x000fc600078e0008 */
[----:B------:R1:W-:Y:S01]  /*dea20*/  STL.64 [R1+0xa8], R10 ;  /* 0x0000a80a01007387 */ /* 0x0003e20000100a00 */
[----:B0-----:R-:W-:Y:S01]  /*dea30*/  IMAD.WIDE R8, R0, 0x2, R4 ;  /* 0x0000000200087825 */ /* 0x001fe200078e0204 */
[----:B------:R-:W-:Y:S02]  /*dea40*/  PRMT R0, R22, 0x7632, R0 ;  /* 0x0000763216007816 */ /* 0x000fe40000000000 */
[----:B------:R-:W2:Y:S01]  /*dea50*/  LDL.LU R22, [R1+0x560] ;  /* 0x0005600001167983 */ /* 0x000ea20000300800 */
[----:B------:R-:W-:Y:S02]  /*dea60*/  ISETP.LT.AND P6, PT, R27, c[0x0][0x178], !P6 ;  /* 0x00005e001b007a0c */ /* 0x000fe400077c1270 */
[----:B------:R-:W-:Y:S01]  /*dea70*/  ISETP.LT.AND P2, PT, R24, c[0x0][0x178], !P5 ;  /* 0x00005e0018007a0c */ /* 0x000fe20006f41270 */
[----:B-1----:R-:W-:Y:S01]  /*dea80*/  IMAD.WIDE R10, R12, 0x2, R6 ;  /* 0x000000020c0a7825 */ /* 0x002fe200078e0206 */
[----:B------:R-:W-:Y:S02]  /*dea90*/  ISETP.GE.AND P3, PT, R15, c[0x0][0x17c], PT ;  /* 0x00005f000f007a0c */ /* 0x000fe40003f66270 */
[----:B------:R-:W-:-:S02]  /*deaa0*/  ISETP.LT.AND P5, PT, R27, c[0x0][0x178], !P5 ;  /* 0x00005e001b007a0c */ /* 0x000fc40006fa1270 */
[----:B------:R-:W-:-:S05]  /*deab0*/  IADD3 R3, R23, 0x189, RZ ;  /* 0x0000018917037810 */ /* 0x000fca0007ffe0ff */
[----:B------:R0:W-:Y:S01]  /*deac0*/  @P6 STG.E.U16 [R8.64], R19 ;  /* 0x0000001308006986 */ /* 0x0001e2000c101506 */
[----:B------:R-:W-:-:S03]  /*dead0*/  ISETP.LT.AND P6, PT, R24, c[0x0][0x178], !P3 ;  /* 0x00005e0018007a0c */ /* 0x000fc60005fc1270 */
[----:B------:R1:W-:Y:S01]  /*deae0*/  @P2 STG.E.U16 [R10.64], R0 ;  /* 0x000000000a002986 */ /* 0x0003e2000c101506 */
[----:B------:R-:W-:Y:S02]  /*deaf0*/  ISETP.GE.AND P1, PT, R3, c[0x0][0x17c], PT ;  /* 0x00005f0003007a0c */ /* 0x000fe40003f26270 */
[----:B------:R-:W-:Y:S01]  /*deb00*/  PRMT R3, R19, 0x7632, R3 ;  /* 0x0000763213037816 */ /* 0x000fe20000000003 */
[C---:B0-----:R-:W-:Y:S01]  /*deb10*/  IMAD.WIDE R8, R12.reuse, 0x2, R4 ;  /* 0x000000020c087825 */ /* 0x041fe200078e0204 */
[----:B-1----:R-:W-:-:S04]  /*deb20*/  IADD3 R0, R12, c[0x0][0x198], RZ ;  /* 0x000066000c007a10 */ /* 0x002fc80007ffe0ff */
[----:B------:R0:W-:Y:S01]  /*deb30*/  @P5 STG.E.U16 [R8.64], R3 ;  /* 0x0000000308005986 */ /* 0x0001e2000c101506 */
[----:B------:R-:W-:-:S05]  /*deb40*/  IMAD.WIDE R10, R0, 0x2, R6 ;  /* 0x00000002000a7825 */ /* 0x000fca00078e0206 */
[----:B---3--:R-:W-:Y:S04]  /*deb50*/  @P6 STG.E.U16 [R10.64], R25 ;  /* 0x000000190a006986 */ /* 0x008fe8000c101506 */
[----:B------:R-:W1:Y:S01]  /*deb60*/  LDS.128 R8, [R28+0x1000] ;  /* 0x001000001c087984 */ /* 0x000e620000000c00 */
[----:B------:R-:W-:Y:S01]  /*deb70*/  ISETP.LT.AND P3, PT, R27, c[0x0][0x178], !P3 ;  /* 0x00005e001b007a0c */ /* 0x000fe20005f61270 */
[----:B------:R-:W-:Y:S01]  /*deb80*/  IMAD.WIDE R12, R0, 0x2, R4 ;  /* 0x00000002000c7825 */ /* 0x000fe200078e0204 */
[----:B0-----:R-:W-:-:S11]  /*deb90*/  PRMT R3, R25, 0x7632, R3 ;  /* 0x0000763219037816 */ /* 0x001fd60000000003 */
[----:B------:R-:W-:Y:S01]  /*deba0*/  @P3 STG.E.U16 [R12.64], R17 ;  /* 0x000000110c003986 */ /* 0x000fe2000c101506 */
[C---:B------:R-:W-:Y:S02]  /*debb0*/  ISETP.LT.AND P3, PT, R24.reuse, c[0x0][0x178], !P0 ;  /* 0x00005e0018007a0c */ /* 0x040fe40004761270 */
[----:B------:R-:W-:Y:S02]  /*debc0*/  ISETP.LT.AND P0, PT, R27, c[0x0][0x178], !P0 ;  /* 0x00005e001b007a0c */ /* 0x000fe40004701270 */
[----:B------:R-:W-:Y:S01]  /*debd0*/  PRMT R16, R17, 0x7632, R16 ;  /* 0x0000763211107816 */ /* 0x000fe20000000010 */
[----:B-1----:R-:W-:Y:S04]  /*debe0*/  STL [R1+0x94], R9 ;  /* 0x0000940901007387 */ /* 0x002fe80000100800 */
[----:B------:R0:W-:Y:S01]  /*debf0*/  STL.64 [R1+0x98], R10 ;  /* 0x0000980a01007387 */ /* 0x0001e20000100a00 */
[----:B------:R-:W-:Y:S01]  /*dec00*/  IMAD.MOV.U32 R19, RZ, RZ, R8 ;  /* 0x000000ffff137224 */ /* 0x000fe200078e0008 */
[----:B------:R-:W-:-:S02]  /*dec10*/  ISETP.LT.AND P6, PT, R24, c[0x0][0x178], !P4 ;  /* 0x00005e0018007a0c */ /* 0x000fc400067c1270 */
[----:B------:R-:W3:Y:S01]  /*dec20*/  LDL.LU R25, [R1+0x570] ;  /* 0x0005700001197983 */ /* 0x000ee20000300800 */
[----:B0-----:R-:W-:-:S04]  /*dec30*/  IADD3 R10, R0, c[0x0][0x198], RZ ;  /* 0x00006600000a7a10 */ /* 0x001fc80007ffe0ff */
[C---:B------:R-:W-:Y:S01]  /*dec40*/  IADD3 R0, R10.reuse, c[0x0][0x198], RZ ;  /* 0x000066000a007a10 */ /* 0x040fe20007ffe0ff */
[----:B------:R-:W-:-:S04]  /*dec50*/  IMAD.WIDE R8, R10, 0x2, R6 ;  /* 0x000000020a087825 */ /* 0x000fc800078e0206 */
[----:B------:R-:W-:Y:S01]  /*dec60*/  IMAD.WIDE R10, R10, 0x2, R4 ;  /* 0x000000020a0a7825 */ /* 0x000fe200078e0204 */
[----:B------:R-:W-:Y:S04]  /*dec70*/  @P3 STG.E.U16 [R8.64], R3 ;  /* 0x0000000308003986 */ /* 0x000fe8000c101506 */
[----:B------:R-:W-:Y:S04]  /*dec80*/  @P0 STG.E.U16 [R10.64], R16 ;  /* 0x000000100a000986 */ /* 0x000fe8000c101506 */
[----:B------:R-:W0:Y:S01]  /*dec90*/  LDS.128 R8, [R29+0x1000] ;  /* 0x001000001d087984 */ /* 0x000e220000000c00 */
[----:B------:R-:W-:-:S03]  /*deca0*/  IMAD.WIDE R12, R0, 0x2, R6 ;  /* 0x00000002000c7825 */ /* 0x000fc600078e0206 */
[----:B0-----:R-:W-:Y:S04]  /*decb0*/  STL [R1+0x84], R9 ;  /* 0x0000840901007387 */ /* 0x001fe80000100800 */
[----:B------:R-:W-:Y:S04]  /*decc0*/  STL.64 [R1+0x88], R10 ;  /* 0x0000880a01007387 */ /* 0x000fe80000100a00 */
[----:B--2---:R0:W-:Y:S02]  /*decd0*/  @P6 STG.E.U16 [R12.64], R22 ;  /* 0x000000160c006986 */ /* 0x0041e4000c101506 */
[----:B0-----:R-:W-:-:S02]  /*dece0*/  PRMT R12, R22, 0x7632, R12 ;  /* 0x00007632160c7816 */ /* 0x001fc4000000000c */
[----:B------:R-:W2:Y:S01]  /*decf0*/  LDL.LU R22, [R1+0x580] ;  /* 0x0005800001167983 */ /* 0x000ea20000300800 */
[----:B------:R-:W-:Y:S02]  /*ded00*/  ISETP.LT.AND P4, PT, R27, c[0x0][0x178], !P4 ;  /* 0x00005e001b007a0c */ /* 0x000fe40006781270 */
[C---:B------:R-:W-:Y:S02]  /*ded10*/  IADD3 R14, R23.reuse, 0x18a, RZ ;  /* 0x0000018a170e7810 */ /* 0x040fe40007ffe0ff */
[----:B------:R-:W-:Y:S02]  /*ded20*/  IADD3 R15, R23, 0x18b, RZ ;  /* 0x0000018b170f7810 */ /* 0x000fe40007ffe0ff */
[----:B------:R-:W-:Y:S02]  /*ded30*/  ISETP.GE.AND P2, PT, R14, c[0x0][0x17c], PT ;  /* 0x00005f000e007a0c */ /* 0x000fe40003f46270 */
[----:B------:R-:W-:Y:S01]  /*ded40*/  ISETP.GE.AND P5, PT, R15, c[0x0][0x17c], PT ;  /* 0x00005f000f007a0c */ /* 0x000fe20003fa6270 */
[C---:B------:R-:W-:Y:S01]  /*ded50*/  IMAD.WIDE R14, R0.reuse, 0x2, R4 ;  /* 0x00000002000e7825 */ /* 0x040fe200078e0204 */
[----:B------:R-:W-:-:S04]  /*ded60*/  IADD3 R0, R0, c[0x0][0x198], RZ ;  /* 0x0000660000007a10 */ /* 0x000fc80007ffe0ff */
[----:B------:R-:W-:Y:S01]  /*ded70*/  @P4 STG.E.U16 [R14.64], R18 ;  /* 0x000000120e004986 */ /* 0x000fe2000c101506 */
[----:B------:R-:W-:Y:S02]  /*ded80*/  ISETP.LT.AND P4, PT, R24, c[0x0][0x178], !P1 ;  /* 0x00005e0018007a0c */ /* 0x000fe40004f81270 */
[----:B------:R-:W-:Y:S01]  /*ded90*/  ISETP.LT.AND P1, PT, R27, c[0x0][0x178], !P1 ;  /* 0x00005e001b007a0c */ /* 0x000fe20004f21270 */
[----:B------:R-:W-:Y:S01]  /*deda0*/  IMAD.MOV.U32 R16, RZ, RZ, R8 ;  /* 0x000000ffff107224 */ /* 0x000fe200078e0008 */
[----:B------:R-:W-:Y:S01]  /*dedb0*/  PRMT R3, R18, 0x7632, R3 ;  /* 0x0000763212037816 */ /* 0x000fe20000000003 */
[----:B------:R-:W-:-:S04]  /*dedc0*/  IMAD.WIDE R10, R0, 0x2, R6 ;  /* 0x00000002000a7825 */ /* 0x000fc800078e0206 */
[----:B------:R-:W-:Y:S01]  /*dedd0*/  IMAD.WIDE R8, R0, 0x2, R4 ;  /* 0x0000000200087825 */ /* 0x000fe200078e0204 */
[----:B------:R-:W-:-:S03]  /*dede0*/  IADD3 R17, R23, 0x18c, RZ ;  /* 0x0000018c17117810 */ /* 0x000fc60007ffe0ff */
[----:B------:R0:W-:Y:S01]  /*dedf0*/  @P4 STG.E.U16 [R10.64], R12 ;  /* 0x0000000c0a004986 */ /* 0x0001e2000c101506 */
[----:B------:R-:W-:-:S03]  /*dee00*/  IADD3 R13, R23, 0x18d, RZ ;  /* 0x0000018d170d7810 */ /* 0x000fc60007ffe0ff */
[----:B------:R1:W-:Y:S01]  /*dee10*/  @P1 STG.E.U16 [R8.64], R3 ;  /* 0x0000000308001986 */ /* 0x0003e2000c101506 */
[C---:B0-----:R-:W-:Y:S02]  /*dee20*/  IADD3 R12, R23.reuse, 0x18e, RZ ;  /* 0x0000018e170c7810 */ /* 0x041fe40007ffe0ff */
[----:B-1----:R-:W-:Y:S01]  /*dee30*/  IADD3 R3, R23, 0x18f, RZ ;  /* 0x0000018f17037810 */ /* 0x002fe20007ffe0ff */
[----:B--2---:R-:W-:Y:S04]  /*dee40*/  STL.64 [R1+0x2a68], R22 ;  /* 0x002a681601007387 */ /* 0x004fe80000100a00 */
[----:B------:R-:W0:Y:S04]  /*dee50*/  LDS.128 R20, [R26+0x1000] ;  /* 0x001000001a147984 */ /* 0x000e280000000c00 */
[----:B0-----:R-:W-:Y:S04]  /*dee60*/  STL [R1+0x74], R21 ;  /* 0x0000741501007387 */ /* 0x001fe80000100800 */
[----:B------:R0:W-:Y:S04]  /*dee70*/  STL.64 [R1+0x78], R22 ;  /* 0x0000781601007387 */ /* 0x0001e80000100a00 */
[----:B0-----:R-:W2:Y:S01]  /*dee80*/  LDL.LU.64 R22, [R1+0x2a68] ;  /* 0x002a680001167983 */ /* 0x001ea20000300a00 */
[----:B------:R-:W-:-:S02]  /*dee90*/  ISETP.LT.AND P6, PT, R24, c[0x0][0x178], !P2 ;  /* 0x00005e0018007a0c */ /* 0x000fc400057c1270 */
[----:B------:R-:W-:Y:S02]  /*deea0*/  ISETP.LT.AND P2, PT, R27, c[0x0][0x178], !P2 ;  /* 0x00005e001b007a0c */ /* 0x000fe40005741270 */
[----:B------:R-:W-:Y:S02]  /*deeb0*/  IADD3 R0, R0, c[0x0][0x198], RZ ;  /* 0x0000660000007a10 */ /* 0x000fe40007ffe0ff */
[----:B------:R-:W-:Y:S02]  /*deec0*/  ISETP.LT.AND P4, PT, R24, c[0x0][0x178], !P5 ;  /* 0x00005e0018007a0c */ /* 0x000fe40006f81270 */
[----:B------:R-:W-:Y:S01]  /*deed0*/  ISETP.GE.AND P1, PT, R12, c[0x0][0x17c], PT ;  /* 0x00005f000c007a0c */ /* 0x000fe20003f26270 */
[C---:B------:R-:W-:Y:S01]  /*deee0*/  IMAD.WIDE R10, R0.reuse, 0x2, R6 ;  /* 0x00000002000a7825 */ /* 0x040fe200078e0206 */
[----:B------:R-:W-:-:S03]  /*deef0*/  IADD3 R12, R0, c[0x0][0x198], RZ ;  /* 0x00006600000c7a10 */ /* 0x000fc60007ffe0ff */
[----:B------:R-:W-:Y:S01]  /*def00*/  IMAD.WIDE R8, R0, 0x2, R4 ;  /* 0x0000000200087825 */ /* 0x000fe200078e0204 */
[----:B---3--:R-:W-:Y:S01]  /*def10*/  @P6 STG.E.U16 [R10.64], R25 ;  /* 0x000000190a006986 */ /* 0x008fe2000c101506 */
[----:B------:R-:W-:Y:S02]  /*def20*/  ISETP.GE.AND P3, PT, R17, c[0x0][0x17c], PT ;  /* 0x00005f0011007a0c */ /* 0x000fe40003f66270 */
[----:B------:R-:W-:Y:S01]  /*def30*/  PRMT R0, R25, 0x7632, R0 ;  /* 0x0000763219007816 */ /* 0x000fe20000000000 */
[----:B------:R0:W-:Y:S01]  /*def40*/  @P2 STG.E.U16 [R8.64], R19 ;  /* 0x0000001308002986 */ /* 0x0001e2000c101506 */
[C---:B------:R-:W-:Y:S02]  /*def50*/  ISETP.LT.AND P5, PT, R27.reuse, c[0x0][0x178], !P5 ;  /* 0x00005e001b007a0c */ /* 0x040fe40006fa1270 */
[----:B------:R-:W-:Y:S02]  /*def60*/  ISETP.LT.AND P2, PT, R24, c[0x0][0x178], !P3 ;  /* 0x00005e0018007a0c */ /* 0x000fe40005f41270 */
[----:B------:R-:W-:Y:S01]  /*def70*/  ISETP.LT.AND P3, PT, R27, c[0x0][0x178], !P3 ;  /* 0x00005e001b007a0c */ /* 0x000fe20005f61270 */
[----:B0-----:R-:W-:Y:S01]  /*def80*/  IMAD.WIDE R8, R12, 0x2, R6 ;  /* 0x000000020c087825 */ /* 0x001fe200078e0206 */
[----:B------:R-:W-:-:S04]  /*def90*/  ISETP.GE.AND P6, PT, R3, c[0x0][0x17c], PT ;  /* 0x00005f0003007a0c */ /* 0x000fc80003fc6270 */
[----:B------:R0:W-:Y:S01]  /*defa0*/  @P4 STG.E.U16 [R8.64], R0 ;  /* 0x0000000008004986 */ /* 0x0001e2000c101506 */
[----:B------:R-:W-:Y:S01]  /*defb0*/  PRMT R3, R19, 0x7632, R3 ;  /* 0x0000763213037816 */ /* 0x000fe20000000003 */
[----:B------:R-:W-:Y:S01]  /*defc0*/  IMAD.MOV.U32 R18, RZ, RZ, R20 ;  /* 0x000000ffff127224 */ /* 0x000fe200078e0014 */
[----:B------:R-:W-:Y:S02]  /*defd0*/  ISETP.GE.AND P0, PT, R13, c[0x0][0x17c], PT ;  /* 0x00005f000d007a0c */ /* 0x000fe40003f06270 */
[C---:B0-----:R-:W-:Y:S01]  /*defe0*/  IADD3 R0, R12.reuse, c[0x0][0x198], RZ ;  /* 0x000066000c007a10 */ /* 0x041fe20007ffe0ff */
[----:B------:R-:W-:-:S04]  /*deff0*/  IMAD.WIDE R8, R12, 0x2, R4 ;  /* 0x000000020c087825 */ /* 0x000fc800078e0204 */
[C---:B------:R-:W-:Y:S01]  /*df000*/  IMAD.WIDE R10, R0.reuse, 0x2, R6 ;  /* 0x00000002000a7825 */ /* 0x040fe200078e0206 */
[----:B------:R0:W-:Y:S03]  /*df010*/  @P5 STG.E.U16 [R8.64], R3 ;  /* 0x0000000308005986 */ /* 0x0001e6000c101506 */
[----:B------:R-:W-:Y:S01]  /*df020*/  IMAD.WIDE R12, R0, 0x2, R4 ;  /* 0x00000002000c7825 */ /* 0x000fe200078e0204 */
[----:B------:R-:W-:Y:S04]  /*df030*/  STL [R1+0x2a60], R18 ;  /* 0x002a601201007387 */ /* 0x000fe80000100800 */
[----:B------:R-:W3:Y:S01]  /*df040*/  LDL.LU R25, [R1+0x590] ;  /* 0x0005900001197983 */ /* 0x000ee20000300800 */
[----:B0-----:R-:W-:-:S03]  /*df050*/  PRMT R3, R16, 0x7632, R3 ;  /* 0x0000763210037816 */ /* 0x001fc60000000003 */
[----:B--2---:R-:W-:Y:S04]  /*df060*/  @P2 STG.E.U16 [R10.64], R22 ;  /* 0x000000160a002986 */ /* 0x004fe8000c101506 */
[----:B------:R-:W-:Y:S04]  /*df070*/  @P3 STG.E.U16 [R12.64], R16 ;  /* 0x000000100c003986 */ /* 0x000fe8000c101506 */
[----:B------:R-:W0:Y:S04]  /*df080*/  LDS.128 R16, [R2+0x2000] ;  /* 0x0020000002107984 */ /* 0x000e280000000c00 */
[----:B0-----:R-:W-:Y:S04]  /*df090*/  STL [R1+0x64], R17 ;  /* 0x0000641101007387 */ /* 0x001fe80000100800 */
[----:B------:R0:W-:Y:S04]  /*df0a0*/  STL.64 [R1+0x68], R18 ;  /* 0x0000681201007387 */ /* 0x0001e80000100a00 */
[----:B0-----:R-:W2:Y:S01]  /*df0b0*/  LDL.LU R18, [R1+0x2a60] ;  /* 0x002a600001127983 */ /* 0x001ea20000300800 */
[----:B------:R-:W-:-:S04]  /*df0c0*/  IADD3 R14, R23, 0x190, RZ ;  /* 0x00000190170e7810 */ /* 0x000fc80007ffe0ff */
[----:B------:R-:W-:Y:S02]  /*df0d0*/  ISETP.GE.AND P4, PT, R14, c[0x0][0x17c], PT ;  /* 0x00005f000e007a0c */ /* 0x000fe40003f86270 */
[----:B------:R-:W-:Y:S02]  /*df0e0*/  PRMT R14, R22, 0x7632, R14 ;  /* 0x00007632160e7816 */ /* 0x000fe4000000000e */
[----:B------:R-:W-:Y:S02]  /*df0f0*/  ISETP.LT.AND P2, PT, R24, c[0x0][0x178], !P0 ;  /* 0x00005e0018007a0c */ /* 0x000fe40004741270 */
[----:B------:R-:W-:Y:S02]  /*df100*/  ISETP.LT.AND P0, PT, R27, c[0x0][0x178], !P0 ;  /* 0x00005e001b007a0c */ /* 0x000fe40004701270 */
[----:B------:R-:W-:Y:S02]  /*df110*/  IADD3 R10, R0, c[0x0][0x198], RZ ;  /* 0x00006600000a7a10 */ /* 0x000fe40007ffe0ff */
[----:B------:R-:W-:-:S02]  /*df120*/  ISETP.LT.AND P3, PT, R24, c[0x0][0x178], !P1 ;  /* 0x00005e0018007a0c */ /* 0x000fc40004f61270 */
[C---:B------:R-:W-:Y:S01]  /*df130*/  IADD3 R0, R10.reuse, c[0x0][0x198], RZ ;  /* 0x000066000a007a10 */ /* 0x040fe20007ffe0ff */
[----:B------:R-:W-:-:S04]  /*df140*/  IMAD.WIDE R8, R10, 0x2, R6 ;  /* 0x000000020a087825 */ /* 0x000fc800078e0206 */
[----:B------:R-:W-:Y:S01]  /*df150*/  IMAD.WIDE R10, R10, 0x2, R4 ;  /* 0x000000020a0a7825 */ /* 0x000fe200078e0204 */
[----:B------:R-:W-:Y:S03]  /*df160*/  @P2 STG.E.U16 [R8.64], R14 ;  /* 0x0000000e08002986 */ /* 0x000fe6000c101506 */
[----:B------:R-:W-:Y:S01]  /*df170*/  IMAD.WIDE R12, R0, 0x2, R6 ;  /* 0x00000002000c7825 */ /* 0x000fe200078e0206 */
[----:B------:R-:W-:Y:S04]  /*df180*/  @P0 STG.E.U16 [R10.64], R3 ;  /* 0x000000030a000986 */ /* 0x000fe8000c101506 */
[----:B---3--:R0:W-:Y:S02]  /*df190*/  @P3 STG.E.U16 [R12.64], R25 ;  /* 0x000000190c003986 */ /* 0x0081e4000c101506 */
[----:B0-----:R-:W-:-:S02]  /*df1a0*/  PRMT R13, R25, 0x7632, R13 ;  /* 0x00007632190d7816 */ /* 0x001fc4000000000d */
[----:B--2---:R-:W-:Y:S04]  /*df1b0*/  STL [R1+0x2a5c], R18 ;  /* 0x002a5c1201007387 */ /* 0x004fe80000100800 */
[----:B------:R-:W-:Y:S04]  /*df1c0*/  STL [R1+0x2a58], R16 ;  /* 0x002a581001007387 */ /* 0x000fe80000100800 */
[----:B------:R-:W0:Y:S04]  /*df1d0*/  LDS.128 R16, [R28+0x2000] ;  /* 0x002000001c107984 */ /* 0x000e280000000c00 */
[----:B------:R-:W2:Y:S04]  /*df1e0*/  LDL.LU R22, [R1+0x5a0] ;  /* 0x0005a00001167983 */ /* 0x000ea80000300800 */
[----:B0-----:R-:W-:Y:S04]  /*df1f0*/  STL [R1+0x44], R17 ;  /* 0x0000441101007387 */ /* 0x001fe80000100800 */
[----:B------:R0:W-:Y:S04]  /*df200*/  STL.64 [R1+0x48], R18 ;  /* 0x0000481201007387 */ /* 0x0001e80000100a00 */
[----:B0-----:R-:W3:Y:S01]  /*df210*/  LDL.LU R18, [R1+0x2a5c] ;  /* 0x002a5c0001127983 */ /* 0x001ee20000300800 */
[----:B------:R-:W-:-:S03]  /*df220*/  IMAD.MOV.U32 R17, RZ, RZ, R16 ;  /* 0x000000ffff117224 */ /* 0x000fc600078e0010 */
[----:B------:R-:W4:Y:S04]  /*df230*/  LDL.LU R16, [R1+0x2a58] ;  /* 0x002a580001107983 */ /* 0x000f280000300800 */
[----:B------:R-:W2:Y:S01]  /*df240*/  LDL.LU R25, [R1+0x5c0] ;  /* 0x0005c00001197983 */ /* 0x000ea20000300800 */
[C---:B------:R-:W-:Y:S01]  /*df250*/  ISETP.LT.AND P1, PT, R27.reuse, c[0x0][0x178], !P1 ;  /* 0x00005e001b007a0c */ /* 0x040fe20004f21270 */
[----:B------:R-:W-:Y:S01]  /*df260*/  IMAD.WIDE R10, R0, 0x2, R4 ;  /* 0x00000002000a7825 */ /* 0x000fe200078e0204 */
[----:B------:R-:W-:Y:S02]  /*df270*/  ISETP.LT.AND P3, PT, R24, c[0x0][0x178], !P6 ;  /* 0x00005e0018007a0c */ /* 0x000fe40007761270 */
[----:B------:R-:W-:Y:S02]  /*df280*/  IADD3 R8, R0, c[0x0][0x198], RZ ;  /* 0x0000660000087a10 */ /* 0x000fe40007ffe0ff */
[----:B------:R-:W-:-:S02]  /*df290*/  ISETP.LT.AND P6, PT, R27, c[0x0][0x178], !P6 ;  /* 0x00005e001b007a0c */ /* 0x000fc400077c1270 */
[----:B------:R-:W-:Y:S02]  /*df2a0*/  IADD3 R3, R23, 0x193, RZ ;  /* 0x0000019317037810 */ /* 0x000fe40007ffe0ff */
[----:B------:R-:W-:Y:S02]  /*df2b0*/  IADD3 R0, R8, c[0x0][0x198], RZ ;  /* 0x0000660008007a10 */ /* 0x000fe40007ffe0ff */
[----:B------:R-:W-:Y:S02]  /*df2c0*/  ISETP.GE.AND P0, PT, R3, c[0x0][0x17c], PT ;  /* 0x00005f0003007a0c */ /* 0x000fe40003f06270 */
[C---:B------:R-:W-:Y:S02]  /*df2d0*/  IADD3 R15, R23.reuse, 0x191, RZ ;  /* 0x00000191170f7810 */ /* 0x040fe40007ffe0ff */
[----:B------:R-:W-:Y:S02]  /*df2e0*/  IADD3 R12, R23, 0x194, RZ ;  /* 0x00000194170c7810 */ /* 0x000fe40007ffe0ff */
[----:B------:R-:W-:-:S02]  /*df2f0*/  ISETP.GE.AND P5, PT, R15, c[0x0][0x17c], PT ;  /* 0x00005f000f007a0c */ /* 0x000fc40003fa6270 */
[----:B------:R-:W-:-:S04]  /*df300*/  IADD3 R15, R23, 0x192, RZ ;  /* 0x00000192170f7810 */ /* 0x000fc80007ffe0ff */
[----:B------:R-:W-:Y:S02]  /*df310*/  ISETP.GE.AND P2, PT, R15, c[0x0][0x17c], PT ;  /* 0x00005f000f007a0c */ /* 0x000fe40003f46270 */
[C---:B------:R-:W-:Y:S02]  /*df320*/  IADD3 R14, R23.reuse, 0x196, RZ ;  /* 0x00000196170e7810 */ /* 0x040fe40007ffe0ff */
[----:B------:R-:W-:Y:S01]  /*df330*/  IADD3 R15, R23, 0x197, RZ ;  /* 0x00000197170f7810 */ /* 0x000fe20007ffe0ff */
[----:B---3--:R0:W-:Y:S01]  /*df340*/  @P1 STG.E.U16 [R10.64], R18 ;  /* 0x000000120a001986 */ /* 0x0081e2000c101506 */
[----:B------:R-:W-:Y:S02]  /*df350*/  ISETP.LT.AND P1, PT, R24, c[0x0][0x178], !P4 ;  /* 0x00005e0018007a0c */ /* 0x000fe40006721270 */
[----:B------:R-:W-:Y:S01]  /*df360*/  PRMT R3, R18, 0x7632, R3 ;  /* 0x0000763212037816 */ /* 0x000fe20000000003 */
[----:B0-----:R-:W-:-:S04]  /*df370*/  IMAD.WIDE R10, R8, 0x2, R6 ;  /* 0x00000002080a7825 */ /* 0x001fc800078e0206 */
[----:B------:R-:W-:Y:S01]  /*df380*/  IMAD.WIDE R8, R8, 0x2, R4 ;  /* 0x0000000208087825 */ /* 0x000fe200078e0204 */
[----:B------:R0:W-:Y:S04]  /*df390*/  @P3 STG.E.U16 [R10.64], R13 ;  /* 0x0000000d0a003986 */ /* 0x0001e8000c101506 */
[----:B------:R1:W-:Y:S01]  /*df3a0*/  @P6 STG.E.U16 [R8.64], R3 ;  /* 0x0000000308006986 */ /* 0x0003e2000c101506 */
[----:B0-----:R-:W-:-:S05]  /*df3b0*/  IMAD.WIDE R10, R0, 0x2, R6 ;  /* 0x00000002000a7825 */ /* 0x001fca00078e0206 */
[----:B--2---:R-:W-:Y:S04]  /*df3c0*/  @P1 STG.E.U16 [R10.64], R22 ;  /* 0x000000160a001986 */ /* 0x004fe8000c101506 */
[----:B------:R-:W0:Y:S01]  /*df3d0*/  LDS.128 R8, [R29+0x2000] ;  /* 0x002000001d087984 */ /* 0x000e220000000c00 */
[----:B------:R-:W-:Y:S02]  /*df3e0*/  ISETP.LT.AND P4, PT, R27, c[0x0][0x178], !P4 ;  /* 0x00005e001b007a0c */ /* 0x000fe40006781270 */
[----:B------:R-:W-:Y:S02]  /*df3f0*/  ISETP.LT.AND P6, PT, R24, c[0x0][0x178], !P5 ;  /* 0x00005e0018007a0c */ /* 0x000fe40006fc1270 */
[----:B------:R-:W-:Y:S02]  /*df400*/  ISETP.GE.AND P3, PT, R12, c[0x0][0x17c], PT ;  /* 0x00005f000c007a0c */ /* 0x000fe40003f66270 */
[----:B------:R-:W-:-:S02]  /*df410*/  IADD3 R12, R0, c[0x0][0x198], RZ ;  /* 0x00006600000c7a10 */ /* 0x000fc40007ffe0ff */
[----:B-1----:R-:W-:Y:S02]  /*df420*/  IADD3 R3, R23, 0x195, RZ ;  /* 0x0000019517037810 */ /* 0x002fe40007ffe0ff */
[----:B------:R-:W-:Y:S02]  /*df430*/  ISETP.LT.AND P5, PT, R27, c[0x0][0x178], !P5 ;  /* 0x00005e001b007a0c */ /* 0x000fe40006fa1270 */
[----:B------:R-:W-:Y:S02]  /*df440*/  ISETP.GE.AND P1, PT, R3, c[0x0][0x17c], PT ;  /* 0x00005f0003007a0c */ /* 0x000fe40003f26270 */
[----:B------:R-:W-:Y:S01]  /*df450*/  IADD3 R3, R12, c[0x0][0x198], RZ ;  /* 0x000066000c037a10 */ /* 0x000fe20007ffe0ff */
[----:B0-----:R0:W-:Y:S01]  /*df460*/  STL [R1+0x14], R9 ;  /* 0x0000140901007387 */ /* 0x0011e20000100800 */
[----:B------:R-:W-:-:S03]  /*df470*/  IMAD.MOV.U32 R18, RZ, RZ, R8 ;  /* 0x000000ffff127224 */ /* 0x000fc600078e0008 */
[----:B------:R1:W-:Y:S04]  /*df480*/  STL.64 [R1+0x18], R10 ;  /* 0x0000180a01007387 */ /* 0x0003e80000100a00 */
[----:B------:R-:W2:Y:S01]  /*df490*/  LDL.LU R21, [R1+0x5d0] ;  /* 0x0005d00001157983 */ /* 0x000ea20000300800 */
[----:B0-----:R-:W-:Y:S01]  /*df4a0*/  IMAD.WIDE R8, R0, 0x2, R4 ;  /* 0x0000000200087825 */ /* 0x001fe200078e0204 */
[----:B------:R-:W-:-:S04]  /*df4b0*/  PRMT R0, R22, 0x7632, R0 ;  /* 0x0000763216007816 */ /* 0x000fc80000000000 */
[----:B----4-:R0:W-:Y:S01]  /*df4c0*/  @P4 STG.E.U16 [R8.64], R16 ;  /* 0x0000001008004986 */ /* 0x0101e2000c101506 */
[----:B------:R-:W-:Y:S01]  /*df4d0*/  ISETP.LT.AND P4, PT, R24, c[0x0][0x178], !P2 ;  /* 0x00005e0018007a0c */ /* 0x000fe20005781270 */
[----:B-1----:R-:W-:Y:S01]  /*df4e0*/  IMAD.WIDE R10, R12, 0x2, R6 ;  /* 0x000000020c0a7825 */ /* 0x002fe200078e0206 */
[----:B------:R-:W-:-:S04]  /*df4f0*/  ISETP.LT.AND P2, PT, R27, c[0x0][0x178], !P2 ;  /* 0x00005e001b007a0c */ /* 0x000fc80005741270 */
[----:B------:R1:W-:Y:S01]  /*df500*/  @P6 STG.E.U16 [R10.64], R0 ;  /* 0x000000000a006986 */ /* 0x0003e2000c101506 */
[----:B0-----:R-:W-:-:S04]  /*df510*/  IMAD.WIDE R8, R12, 0x2, R4 ;  /* 0x000000020c087825 */ /* 0x001fc800078e0204 */
[----:B------:R-:W-:Y:S01]  /*df520*/  IMAD.WIDE R12, R3, 0x2, R4 ;  /* 0x00000002030c7825 */ /* 0x000fe200078e0204 */
[----:B-1----:R-:W-:-:S03]  /*df530*/  PRMT R0, R16, 0x7632, R0 ;  /* 0x0000763210007816 */ /* 0x002fc60000000000 */
[----:B------:R-:W-:Y:S01]  /*df540*/  IMAD.WIDE R10, R3, 0x2, R6 ;  /* 0x00000002030a7825 */ /* 0x000fe200078e0206 */
[----:B------:R-:W-:Y:S01]  /*df550*/  ISETP.GE.AND P6, PT, R14, c[0x0][0x17c], PT ;  /* 0x00005f000e007a0c */ /* 0x000fe20003fc6270 */
[----:B------:R-:W-:Y:S01]  /*df560*/  @P5 STG.E.U16 [R8.64], R0 ;  /* 0x0000000008005986 */ /* 0x000fe2000c101506 */
[----:B------:R-:W-:-:S03]  /*df570*/  ISETP.GE.AND P5, PT, R15, c[0x0][0x17c], PT ;  /* 0x00005f000f007a0c */ /* 0x000fc60003fa6270 */
[----:B------:R-:W-:Y:S04]  /*df580*/  @P4 STG.E.U16 [R10.64], R25 ;  /* 0x000000190a004986 */ /* 0x000fe8000c101506 */
[----:B------:R-:W-:Y:S04]  /*df590*/  @P2 STG.E.U16 [R12.64], R17 ;  /* 0x000000110c002986 */ /* 0x000fe8000c101506 */
[----:B------:R-:W0:Y:S04]  /*df5a0*/  LDS.128 R12, [R26+0x2000] ;  /* 0x002000001a0c7984 */ /* 0x000e280000000c00 */
[----:B0-----:R0:W-:Y:S04]  /*df5b0*/  STL [R1+0x4], R13 ;  /* 0x0000040d01007387 */ /* 0x0011e80000100800 */
[----:B------:R1:W-:Y:S04]  /*df5c0*/  STL.64 [R1+0x8], R14 ;  /* 0x0000080e01007387 */ /* 0x0003e80000100a00 */
[----:B------:R-:W3:Y:S01]  /*df5d0*/  LDL.LU R22, [R1+0x5e0] ;  /* 0x0005e00001167983 */ /* 0x000ee20000300800 */
[----:B------:R-:W-:-:S02]  /*df5e0*/  ISETP.LT.AND P2, PT, R24, c[0x0][0x178], !P0 ;  /* 0x00005e0018007a0c */ /* 0x000fc40004741270 */
[----:B------:R-:W-:Y:S02]  /*df5f0*/  ISETP.LT.AND P0, PT, R27, c[0x0][0x178], !P0 ;  /* 0x00005e001b007a0c */ /* 0x000fe40004701270 */
[----:B------:R-:W-:Y:S02]  /*df600*/  IADD3 R10, R3, c[0x0][0x198], RZ ;  /* 0x00006600030a7a10 */ /* 0x000fe40007ffe0ff */
[----:B------:R-:W-:Y:S02]  /*df610*/  ISETP.LT.AND P4, PT, R24, c[0x0][0x178], !P3 ;  /* 0x00005e0018007a0c */ /* 0x000fe40005f81270 */
[----:B------:R-:W-:Y:S02]  /*df620*/  ISETP.LT.AND P3, PT, R27, c[0x0][0x178], !P3 ;  /* 0x00005e001b007a0c */ /* 0x000fe40005f61270 */
[C---:B------:R-:W-:Y:S01]  /*df630*/  IADD3 R16, R10.reuse, c[0x0][0x198], RZ ;  /* 0x000066000a107a10 */ /* 0x040fe20007ffe0ff */
[----:B------:R-:W-:Y:S01]  /*df640*/  IMAD.WIDE R8, R10, 0x2, R6 ;  /* 0x000000020a087825 */ /* 0x000fe200078e0206 */
[----:B------:R-:W-:-:S02]  /*df650*/  PRMT R0, R25, 0x7632, R0 ;  /* 0x0000763219007816 */ /* 0x000fc40000000000 */
[----:B------:R-:W-:Y:S01]  /*df660*/  PRMT R3, R17, 0x7632, R3 ;  /* 0x0000763211037816 */ /* 0x000fe20000000003 */
[----:B------:R-:W-:Y:S02]  /*df670*/  IMAD.MOV.U32 R25, RZ, RZ, R12 ;  /* 0x000000ffff197224 */ /* 0x000fe400078e000c */
[----:B------:R-:W-:Y:S01]  /*df680*/  IMAD.WIDE R10, R10, 0x2, R4 ;  /* 0x000000020a0a7825 */ /* 0x000fe200078e0204 */
[----:B------:R-:W-:Y:S03]  /*df690*/  @P2 STG.E.U16 [R8.64], R0 ;  /* 0x0000000008002986 */ /* 0x000fe6000c101506 */
[C---:B0-----:R-:W-:Y:S01]  /*df6a0*/  IMAD.WIDE R12, R16.reuse, 0x2, R6 ;  /* 0x00000002100c7825 */ /* 0x041fe200078e0206 */
[----:B------:R0:W-:Y:S03]  /*df6b0*/  @P0 STG.E.U16 [R10.64], R3 ;  /* 0x000000030a000986 */ /* 0x0001e6000c101506 */
[----:B-1----:R-:W-:Y:S01]  /*df6c0*/  IMAD.WIDE R14, R16, 0x2, R4 ;  /* 0x00000002100e7825 */ /* 0x002fe200078e0204 */
[----:B------:R-:W-:-:S04]  /*df6d0*/  IADD3 R17, R23, 0x198, RZ ;  /* 0x0000019817117810 */ /* 0x000fc80007ffe0ff */
[----:B------:R-:W-:Y:S02]  /*df6e0*/  ISETP.GE.AND P2, PT, R17, c[0x0][0x17c], PT ;  /* 0x00005f0011007a0c */ /* 0x000fe40003f46270 */
[----:B0-----:R-:W-:Y:S02]  /*df6f0*/  IADD3 R10, R16, c[0x0][0x198], RZ ;  /* 0x00006600100a7a10 */ /* 0x001fe40007ffe0ff */
[----:B------:R-:W-:-:S03]  /*df700*/  PRMT R3, R18, 0x7632, R3 ;  /* 0x0000763212037816 */ /* 0x000fc60000000003 */
[----:B------:R-:W-:Y:S01]  /*df710*/  IMAD.WIDE R8, R10, 0x2, R6 ;  /* 0x000000020a087825 */ /* 0x000fe200078e0206 */
[----:B--2---:R0:W-:Y:S01]  /*df720*/  @P4 STG.E.U16 [R12.64], R21 ;  /* 0x000000150c004986 */ /* 0x0041e2000c101506 */
[----:B------:R-:W-:-:S03]  /*df730*/  ISETP.LT.AND P4, PT, R24, c[0x0][0x178], !P6 ;  /* 0x00005e0018007a0c */ /* 0x000fc60007781270 */
[----:B------:R-:W-:Y:S01]  /*df740*/  @P3 STG.E.U16 [R14.64], R18 ;  /* 0x000000120e003986 */ /* 0x000fe2000c101506 */
[----:B------:R-:W-:Y:S02]  /*df750*/  ISETP.LT.AND P3, PT, R24, c[0x0][0x178], !P1 ;  /* 0x00005e0018007a0c */ /* 0x000fe40004f61270 */
[----:B------:R-:W-:Y:S01]  /*df760*/  ISETP.LT.AND P1, PT, R27, c[0x0][0x178], !P1 ;  /* 0x00005e001b007a0c */ /* 0x000fe20004f21270 */
[----:B------:R1:W2:Y:S01]  /*df770*/  LDS.128 R16, [R2+0x3000] ;  /* 0x0030000002107984 */ /* 0x0002a20000000c00 */
[----:B------:R-:W-:Y:S02]  /*df780*/  PRMT R0, R21, 0x7632, R0 ;  /* 0x0000763215007816 */ /* 0x000fe40000000000 */
[----:B0-----:R-:W-:Y:S02]  /*df790*/  IADD3 R12, R23, 0x199, RZ ;  /* 0x00000199170c7810 */ /* 0x001fe40007ffe0ff */
[C---:B-1----:R-:W-:Y:S01]  /*df7a0*/  IADD3 R2, R10.reuse, c[0x0][0x198], RZ ;  /* 0x000066000a027a10 */ /* 0x042fe20007ffe0ff */
[----:B------:R-:W-:Y:S01]  /*df7b0*/  IMAD.WIDE R10, R10, 0x2, R4 ;  /* 0x000000020a0a7825 */ /* 0x000fe200078e0204 */
[----:B------:R-:W-:Y:S01]  /*df7c0*/  ISETP.GE.AND P0, PT, R12, c[0x0][0x17c], PT ;  /* 0x00005f000c007a0c */ /* 0x000fe20003f06270 */
[----:B------:R-:W4:Y:S02]  /*df7d0*/  LDL.LU R15, [R1+0x610] ;  /* 0x00061000010f7983 */ /* 0x000f240000300800 */
[----:B------:R-:W-:-:S02]  /*df7e0*/  IMAD.WIDE R12, R2, 0x2, R6 ;  /* 0x00000002020c7825 */ /* 0x000fc400078e0206 */
[----:B------:R-:W-:Y:S01]  /*df7f0*/  @P3 STG.E.U16 [R8.64], R0 ;  /* 0x0000000008003986 */ /* 0x000fe2000c101506 */
[----:B------:R-:W-:-:S03]  /*df800*/  IADD3 R14, R23, 0x19a, RZ ;  /* 0x0000019a170e7810 */ /* 0x000fc60007ffe0ff */
[----:B------:R-:W-:Y:S04]  /*df810*/  @P1 STG.E.U16 [R10.64], R3 ;  /* 0x000000030a001986 */ /* 0x000fe8000c101506 */
[----:B---3--:R0:W-:Y:S02]  /*df820*/  @P4 STG.E.U16 [R12.64], R22 ;  /* 0x000000160c004986 */ /* 0x0081e4000c101506 */
[----:B0-----:R-:W-:Y:S02]  /*df830*/  PRMT R12, R22, 0x7632, R12 ;  /* 0x00007632160c7816 */ /* 0x001fe4000000000c */
[----:B------:R-:W-:Y:S02]  /*df840*/  IADD3 R13, R23, 0x19b, RZ ;  /* 0x0000019b170d7810 */ /* 0x000fe40007ffe0ff */
[----:B------:R0:W1:Y:S04]  /*df850*/  LDS.128 R20, [R28+0x3000] ;  /* 0x003000001c147984 */ /* 0x0000680000000c00 */
[----:B0-----:R-:W3:Y:S01]  /*df860*/  LDL R28, [R1+0x1a10] ;  /* 0x001a1000011c7983 */ /* 0x001ee20000100800 */
[----:B------:R-:W-:-:S02]  /*df870*/  ISETP.LT.AND P6, PT, R27, c[0x0][0x178], !P6 ;  /* 0x00005e001b007a0c */ /* 0x000fc400077c1270 */
[----:B------:R-:W-:Y:S02]  /*df880*/  ISETP.LT.AND P1, PT, R24, c[0x0][0x178], !P5 ;  /* 0x00005e0018007a0c */ /* 0x000fe40006f21270 */
[----:B------:R-:W-:Y:S02]  /*df890*/  ISETP.LT.AND P5, PT, R27, c[0x0][0x178], !P5 ;  /* 0x00005e001b007a0c */ /* 0x000fe40006fa1270 */
[----:B------:R-:W-:Y:S02]  /*df8a0*/  ISETP.GE.AND P3, PT, R14, c[0x0][0x17c], PT ;  /* 0x00005f000e007a0c */ /* 0x000fe40003f66270 */
[C---:B------:R-:W-:Y:S01]  /*df8b0*/  IADD3 R14, R2.reuse, c[0x0][0x198], RZ ;  /* 0x00006600020e7a10 */ /* 0x040fe20007ffe0ff */
[----:B------:R-:W-:Y:S01]  /*df8c0*/  IMAD.WIDE R2, R2, 0x2, R4 ;  /* 0x0000000202027825 */ /* 0x000fe200078e0204 */
[----:B------:R-:W-:Y:S02]  /*df8d0*/  ISETP.LT.AND P4, PT, R24, c[0x0][0x178], !P2 ;  /* 0x00005e0018007a0c */ /* 0x000fe40005781270 */
[----:B------:R-:W-:Y:S01]  /*df8e0*/  PRMT R0, R25, 0x7632, R0 ;  /* 0x0000763219007816 */ /* 0x000fe20000000000 */
[C---:B------:R-:W-:Y:S01]  /*df8f0*/  IMAD.WIDE R8, R14.reuse, 0x2, R6 ;  /* 0x000000020e087825 */ /* 0x040fe200078e0206 */
[----:B------:R0:W-:Y:S03]  /*df900*/  @P6 STG.E.U16 [R2.64], R25 ;  /* 0x0000001902006986 */ /* 0x0001e6000c101506 */
[----:B------:R-:W-:Y:S01]  /*df910*/  IMAD.WIDE R10, R14, 0x2, R4 ;  /* 0x000000020e0a7825 */ /* 0x000fe200078e0204 */
[----:B------:R1:W-:Y:S01]  /*df920*/  @P1 STG.E.U16 [R8.64], R12 ;  /* 0x0000000c08001986 */ /* 0x0003e2000c101506 */
[----:B------:R-:W-:-:S03]  /*df930*/  ISETP.LT.AND P2, PT, R27, c[0x0][0x178], !P2 ;  /* 0x00005e001b007a0c */ /* 0x000fc60005741270 */
[----:B------:R-:W-:Y:S01]  /*df940*/  @P5 STG.E.U16 [R10.64], R0 ;  /* 0x000000000a005986 */ /* 0x000fe2000c101506 */
[----:B0-----:R-:W-:-:S03]  /*df950*/  IADD3 R3, R14, c[0x0][0x198], RZ ;  /* 0x000066000e037a10 */ /* 0x001fc60007ffe0ff */
[----:B------:R-:W3:Y:S01]  /*df960*/  LDL.LU R25, [R1+0x600] ;  /* 0x0006000001197983 */ /* 0x000ee20000300800 */
[----:B------:R-:W-:Y:S01]  /*df970*/  ISETP.LT.AND P5, PT, R24, c[0x0][0x178], !P0 ;  /* 0x00005e0018007a0c */ /* 0x000fe200047a1270 */
[----:B-1----:R-:W-:Y:S01]  /*df980*/  IMAD.WIDE R8, R3, 0x2, R6 ;  /* 0x0000000203087825 */ /* 0x002fe200078e0206 */
[----:B------:R-:W-:Y:S02]  /*df990*/  ISETP.LT.AND P0, PT, R27, c[0x0][0x178], !P0 ;  /* 0x00005e001b007a0c */ /* 0x000fe40004701270 */
[----:B------:R-:W-:Y:S02]  /*df9a0*/  ISETP.GE.AND P6, PT, R13, c[0x0][0x17c], PT ;  /* 0x00005f000d007a0c */ /* 0x000fe40003fc6270 */
[----:B----4-:R0:W-:Y:S02]  /*df9b0*/  @P4 STG.E.U16 [R8.64], R15 ;  /* 0x0000000f08004986 */ /* 0x0101e4000c101506 */
[----:B0-----:R-:W-:-:S05]  /*df9c0*/  IMAD.WIDE R8, R3, 0x2, R4 ;  /* 0x0000000203087825 */ /* 0x001fca00078e0204 */
[----:B--2---:R0:W-:Y:S02]  /*df9d0*/  @P2 STG.E.U16 [R8.64], R16 ;  /* 0x0000001008002986 */ /* 0x0041e4000c101506 */
[----:B0-----:R-:W-:Y:S02]  /*df9e0*/  PRMT R16, R16, 0x7632, R16 ;  /* 0x0000763210107816 */ /* 0x001fe40000000010 */
[C---:B---3--:R-:W-:Y:S02]  /*df9f0*/  IADD3 R2, R28.reuse, 0x19c, RZ ;  /* 0x0000019c1c027810 */ /* 0x048fe40007ffe0ff */
[----:B------:R-:W-:Y:S02]  /*dfa00*/  IADD3 R0, R28, 0x19d, RZ ;  /* 0x0000019d1c007810 */ /* 0x000fe40007ffe0ff */
[----:B------:R-:W-:Y:S02]  /*dfa10*/  ISETP.GE.AND P1, PT, R2, c[0x0][0x17c], PT ;  /* 0x00005f0002007a0c */ /* 0x000fe40003f26270 */
[----:B------:R-:W-:-:S02]  /*dfa20*/  IADD3 R2, R3, c[0x0][0x198], RZ ;  /* 0x0000660003027a10 */ /* 0x000fc40007ffe0ff */
[----:B------:R-:W-:Y:S02]  /*dfa30*/  ISETP.GE.AND P4, PT, R0, c[0x0][0x17c], PT ;  /* 0x00005f0000007a0c */ /* 0x000fe40003f86270 */
[----:B------:R-:W-:Y:S01]  /*dfa40*/  PRMT R0, R15, 0x7632, R0 ;  /* 0x000076320f007816 */ /* 0x000fe20000000000 */
[C---:B------:R-:W-:Y:S01]  /*dfa50*/  IMAD.WIDE R10, R2.reuse, 0x2, R6 ;  /* 0x00000002020a7825 */ /* 0x040fe200078e0206 */
[----:B------:R0:W1:Y:S04]  /*dfa60*/  LDS.128 R12, [R29+0x3000] ;  /* 0x003000001d0c7984 */ /* 0x0000680000000c00 */
[----:B------:R2:W-:Y:S04]  /*dfa70*/  @P5 STG.E.U16 [R10.64], R0 ;  /* 0x000000000a005986 */ /* 0x0005e8000c101506 */
[----:B0-----:R-:W3:Y:S01]  /*dfa80*/  LDL.LU R29, [R1+0x5f0] ;  /* 0x0005f000011d7983 */ /* 0x001ee20000300800 */
[C---:B--2---:R-:W-:Y:S01]  /*dfa90*/  IADD3 R0, R2.reuse, c[0x0][0x198], RZ ;  /* 0x0000660002007a10 */ /* 0x044fe20007ffe0ff */
[----:B------:R-:W-:-:S05]  /*dfaa0*/  IMAD.WIDE R2, R2, 0x2, R4 ;  /* 0x0000000202027825 */ /* 0x000fca00078e0204 */
[----:B------:R0:W-:Y:S04]  /*dfab0*/  @P0 STG.E.U16 [R2.64], R16 ;  /* 0x0000001002000986 */ /* 0x0001e8000c101506 */
[----:B0-----:R-:W2:Y:S01]  /*dfac0*/  LDL R3, [R1+0x1a14] ;  /* 0x001a140001037983 */ /* 0x001ea20000100800 */
[----:B------:R-:W-:Y:S01]  /*dfad0*/  ISETP.LT.AND P2, PT, R24, c[0x0][0x178], !P3 ;  /* 0x00005e0018007a0c */ /* 0x000fe20005f41270 */
[----:B------:R-:W-:Y:S01]  /*dfae0*/  IMAD.WIDE R8, R0, 0x2, R6 ;  /* 0x0000000200087825 */ /* 0x000fe200078e0206 */
[----:B------:R-:W-:Y:S02]  /*dfaf0*/  ISETP.LT.AND P5, PT, R27, c[0x0][0x178], !P3 ;  /* 0x00005e001b007a0c */ /* 0x000fe40005fa1270 */
[C---:B------:R-:W-:Y:S02]  /*dfb00*/  IADD3 R10, R28.reuse, 0x19e, RZ ;  /* 0x0000019e1c0a7810 */ /* 0x040fe40007ffe0ff */
[----:B------:R-:W-:-:S02]  /*dfb10*/  IADD3 R24, R28, 0x19f, RZ ;  /* 0x0000019f1c187810 */ /* 0x000fc40007ffe0ff */
[----:B------:R-:W-:Y:S01]  /*dfb20*/  ISETP.GE.AND P3, PT, R10, c[0x0][0x17c], PT ;  /* 0x00005f000a007a0c */ /* 0x000fe20003f66270 */
[----:B------:R-:W-:-:S04]  /*dfb30*/  IMAD.WIDE R10, R0, 0x2, R4 ;  /* 0x00000002000a7825 */ /* 0x000fc800078e0204 */
[----:B------:R0:W-:Y:S01]  /*dfb40*/  @P2 STG.E.U16 [R8.64], R25 ;  /* 0x0000001908002986 */ /* 0x0001e2000c101506 */
[----:B------:R-:W-:Y:S02]  /*dfb50*/  IADD3 R0, R0, c[0x0][0x198], RZ ;  /* 0x0000660000007a10 */ /* 0x000fe40007ffe0ff */
[----:B------:R-:W-:Y:S01]  /*dfb60*/  ISETP.GE.AND P0, PT, R24, c[0x0][0x17c], PT ;  /* 0x00005f0018007a0c */ /* 0x000fe20003f06270 */
[----:B------:R-:W-:Y:S01]  /*dfb70*/  @P5 STG.E.U16 [R10.64], R20 ;  /* 0x000000140a005986 */ /* 0x000fe2000c101506 */
[----:B------:R-:W-:-:S03]  /*dfb80*/  PRMT R16, R25, 0x7632, R16 ;  /* 0x0000763219107816 */ /* 0x000fc60000000010 */
[----:B------:R4:W1:Y:S01]  /*dfb90*/  LDS.128 R8, [R26+0x3000] ;  /* 0x003000001a087984 */ /* 0x0008620000000c00 */
[----:B0-----:R-:W-:Y:S01]  /*dfba0*/  IMAD.WIDE R24, R0, 0x2, R6 ;  /* 0x0000000200187825 */ /* 0x001fe200078e0206 */
[----:B----4-:R-:W-:Y:S02]  /*dfbb0*/  IADD3 R26, R28, 0x1a0, RZ ;  /* 0x000001a01c1a7810 */ /* 0x010fe40007ffe0ff */
[----:B------:R-:W-:Y:S02]  /*dfbc0*/  PRMT R20, R20, 0x7632, R20 ;  /* 0x0000763214147816 */ /* 0x000fe40000000014 */
[----:B--2---:R-:W-:Y:S02]  /*dfbd0*/  ISETP.LT.AND P2, PT, R3, c[0x0][0x178], !P6 ;  /* 0x00005e0003007a0c */ /* 0x004fe40007741270 */
[----:B------:R-:W-:Y:S02]  /*dfbe0*/  ISETP.LT.AND P6, PT, R27, c[0x0][0x178], !P6 ;  /* 0x00005e001b007a0c */ /* 0x000fe400077c1270 */
[----:B------:R-:W-:Y:S01]  /*dfbf0*/  ISETP.LT.AND P5, PT, R3, c[0x0][0x178], !P1 ;  /* 0x00005e0003007a0c */ /* 0x000fe20004fa1270 */
[----:B------:R-:W-:-:S08]  /*dfc00*/  IMAD.WIDE R2, R0, 0x2, R4 ;  /* 0x0000000200027825 */ /* 0x000fd000078e0204 */
[----:B------:R-:W-:Y:S01]  /*dfc10*/  @P2 STG.E.U16 [R24.64], R16 ;  /* 0x0000001018002986 */ /* 0x000fe2000c101506 */
[----:B------:R-:W-:-:S03]  /*dfc20*/  ISETP.GE.AND P2, PT, R26, c[0x0][0x17c], PT ;  /* 0x00005f001a007a0c */ /* 0x000fc60003f46270 */
[----:B------:R-:W2:Y:S04]  /*dfc30*/  LDL.LU R26, [R1+0x5b0] ;  /* 0x0005b000011a7983 */ /* 0x000ea80000300800 */
[----:B------:R0:W-:Y:S04]  /*dfc40*/  @P6 STG.E.U16 [R2.64], R20 ;  /* 0x0000001402006986 */ /* 0x0001e8000c101506 */
[----:B0-----:R-:W4:Y:S01]  /*dfc50*/  LDL R20, [R1+0x1a14] ;  /* 0x001a140001147983 */ /* 0x001f220000100800 */
[----:B------:R-:W-:Y:S02]  /*dfc60*/  ISETP.LT.AND P1, PT, R27, c[0x0][0x178], !P1 ;  /* 0x00005e001b007a0c */ /* 0x000fe40004f21270 */
[----:B------:R-:W-:-:S05]  /*dfc70*/  IADD3 R0, R0, c[0x0][0x198], RZ ;  /* 0x0000660000007a10 */ /* 0x000fca0007ffe0ff */
[----:B------:R-:W-:Y:S01]  /*dfc80*/  IMAD.WIDE R2, R0, 0x2, R6 ;  /* 0x0000000200027825 */ /* 0x000fe200078e0206 */
[----:B------:R-:W-:-:S03]  /*dfc90*/  IADD3 R16, R28, 0x1a1, RZ ;  /* 0x000001a11c107810 */ /* 0x000fc60007ffe0ff */
[C---:B------:R-:W-:Y:S01]  /*dfca0*/  IMAD.WIDE R24, R0.reuse, 0x2, R4 ;  /* 0x0000000200187825 */ /* 0x040fe200078e0204 */
[----:B------:R-:W-:Y:S01]  /*dfcb0*/  IADD3 R0, R0, c[0x0][0x198], RZ ;  /* 0x0000660000007a10 */ /* 0x000fe20007ffe0ff */
[----:B---3--:R0:W-:Y:S01]  /*dfcc0*/  @P5 STG.E.U16 [R2.64], R29 ;  /* 0x0000001d02005986 */ /* 0x0081e2000c101506 */
[----:B------:R-:W-:-:S03]  /*dfcd0*/  ISETP.GE.AND P5, PT, R16, c[0x0][0x17c], PT ;  /* 0x00005f0010007a0c */ /* 0x000fc60003fa6270 */
[----:B-1----:R1:W-:Y:S01]  /*dfce0*/  @P1 STG.E.U16 [R24.64], R12 ;  /* 0x0000000c18001986 */ /* 0x0023e2000c101506 */
[----:B------:R-:W-:Y:S01]  /*dfcf0*/  PRMT R16, R29, 0x7632, R16 ;  /* 0x000076321d107816 */ /* 0x000fe20000000010 */
[C---:B0-----:R-:W-:Y:S02]  /*dfd00*/  IMAD.WIDE R2, R0.reuse, 0x2, R6 ;  /* 0x0000000200027825 */ /* 0x041fe400078e0206 */
[----:B------:R-:W3:Y:S02]  /*dfd10*/  LDL.LU R29, [R1+0x24] ;  /* 0x00002400011d7983 */ /* 0x000ee40000300800 */
[C---:B-1----:R-:W-:Y:S01]  /*dfd20*/  IMAD.WIDE R24, R0.reuse, 0x2, R4 ;  /* 0x0000000200187825 */ /* 0x042fe200078e0204 */
[----:B------:R-:W-:Y:S02]  /*dfd30*/  IADD3 R0, R0, c[0x0][0x198], RZ ;  /* 0x0000660000007a10 */ /* 0x000fe40007ffe0ff */
[----:B------:R-:W-:Y:S02]  /*dfd40*/  PRMT R12, R12, 0x7632, R12 ;  /* 0x000076320c0c7816 */ /* 0x000fe4000000000c */
[----:B----4-:R-:W-:-:S02]  /*dfd50*/  ISETP.LT.AND P6, PT, R20, c[0x0][0x178], !P4 ;  /* 0x00005e0014007a0c */ /* 0x010fc400067c1270 */
[C---:B------:R-:W-:Y:S02]  /*dfd60*/  ISETP.LT.AND P4, PT, R27.reuse, c[0x0][0x178], !P4 ;  /* 0x00005e001b007a0c */ /* 0x040fe40006781270 */
[----:B------:R-:W-:Y:S02]  /*dfd70*/  ISETP.LT.AND P1, PT, R20, c[0x0][0x178], !P3 ;  /* 0x00005e0014007a0c */ /* 0x000fe40005f21270 */
[----:B------:R-:W-:-:S07]  /*dfd80*/  ISETP.LT.AND P3, PT, R27, c[0x0][0x178], !P3 ;  /* 0x00005e001b007a0c */ /* 0x000fce0005f61270 */
[----:B------:R0:W-:Y:S01]  /*dfd90*/  @P6 STG.E.U16 [R2.64], R16 ;  /* 0x0000001002006986 */ /* 0x0001e2000c101506 */
[----:B------:R-:W-:Y:S02]  /*dfda0*/  ISETP.LT.AND P6, PT, R20, c[0x0][0x178], !P0 ;  /* 0x00005e0014007a0c */ /* 0x000fe400047c1270 */
[----:B------:R-:W-:Y:S01]  /*dfdb0*/  ISETP.LT.AND P0, PT, R27, c[0x0][0x178], !P0 ;  /* 0x00005e001b007a0c */ /* 0x000fe20004701270 */
[----:B------:R1:W-:Y:S01]  /*dfdc0*/  @P4 STG.E.U16 [R24.64], R12 ;  /* 0x0000000c18004986 */ /* 0x0003e2000c101506 */
[----:B0-----:R-:W-:Y:S01]  /*dfdd0*/  IMAD.WIDE R2, R0, 0x2, R6 ;  /* 0x0000000200027825 */ /* 0x001fe200078e0206 */
[----:B------:R-:W-:Y:S02]  /*dfde0*/  IADD3 R16, R28, 0x1a2, RZ ;  /* 0x000001a21c107810 */ /* 0x000fe40007ffe0ff */
[----:B-1----:R-:W-:Y:S02]  /*dfdf0*/  IADD3 R12, R0, c[0x0][0x198], RZ ;  /* 0x00006600000c7a10 */ /* 0x002fe40007ffe0ff */
[----:B--2---:R0:W-:Y:S01]  /*dfe00*/  @P1 STG.E.U16 [R2.64], R26 ;  /* 0x0000001a02001986 */ /* 0x0041e2000c101506 */
[----:B------:R-:W-:-:S02]  /*dfe10*/  ISETP.GE.AND P4, PT, R16, c[0x0][0x17c], PT ;  /* 0x00005f0010007a0c */ /* 0x000fc40003f86270 */
[----:B------:R-:W-:Y:S01]  /*dfe20*/  IADD3 R16, R28, 0x1a3, RZ ;  /* 0x000001a31c107810 */ /* 0x000fe20007ffe0ff */
[----:B------:R-:W-:-:S03]  /*dfe30*/  IMAD.WIDE R24, R12, 0x2, R6 ;  /* 0x000000020c187825 */ /* 0x000fc600078e0206 */
[----:B------:R-:W-:Y:S01]  /*dfe40*/  ISETP.GE.AND P1, PT, R16, c[0x0][0x17c], PT ;  /* 0x00005f0010007a0c */ /* 0x000fe20003f26270 */
[----:B0-----:R-:W-:Y:S01]  /*dfe50*/  IMAD.WIDE R2, R0, 0x2, R4 ;  /* 0x0000000200027825 */ /* 0x001fe200078e0204 */
[----:B------:R-:W-:Y:S02]  /*dfe60*/  PRMT R0, R26, 0x7632, R0 ;  /* 0x000076321a007816 */ /* 0x000fe40000000000 */
[----:B------:R-:W-:Y:S02]  /*dfe70*/  PRMT R16, R8, 0x7632, R16 ;  /* 0x0000763208107816 */ /* 0x000fe40000000010 */
[----:B------:R0:W-:Y:S04]  /*dfe80*/  @P3 STG.E.U16 [R2.64], R8 ;  /* 0x0000000802003986 */ /* 0x0001e8000c101506 */
[----:B------:R-:W-:Y:S01]  /*dfe90*/  @P6 STG.E.U16 [R24.64], R0 ;  /* 0x0000000018006986 */ /* 0x000fe2000c101506 */
[----:B0-----:R-:W-:-:S05]  /*dfea0*/  IMAD.WIDE R2, R12, 0x2, R4 ;  /* 0x000000020c027825 */ /* 0x001fca00078e0204 */
[----:B------:R0:W-:Y:S04]  /*dfeb0*/  @P0 STG.E.U16 [R2.64], R16 ;  /* 0x0000001002000986 */ /* 0x0001e8000c101506 */
[----:B0-----:R-:W2:Y:S04]  /*dfec0*/  LDL R2, [R1+0x1a18] ;  /* 0x001a180001027983 */ /* 0x001ea80000100800 */
[----:B------:R-:W4:Y:S01]  /*dfed0*/  LDL.LU R3, [R1+0x524] ;  /* 0x0005240001037983 */ /* 0x000f220000300800 */
[----:B------:R-:W-:Y:S02]  /*dfee0*/  ISETP.LT.AND P3, PT, R20, c[0x0][0x178], !P2 ;  /* 0x00005e0014007a0c */ /* 0x000fe40005761270 */
[----:B------:R-:W-:-:S02]  /*dfef0*/  ISETP.LT.AND P2, PT, R27, c[0x0][0x178], !P2 ;  /* 0x00005e001b007a0c */ /* 0x000fc40005741270 */
[----:B------:R-:W-:-:S05]  /*dff00*/  IADD3 R0, R12, c[0x0][0x198], RZ ;  /* 0x000066000c007a10 */ /* 0x000fca0007ffe0ff */
[----:B------:R-:W-:-:S04]  /*dff10*/  IMAD.WIDE R24, R0, 0x2, R6 ;  /* 0x0000000200187825 */ /* 0x000fc800078e0206 */
[----:B------:R-:W-:Y:S01]  /*dff20*/  IMAD.WIDE R26, R0, 0x2, R4 ;  /* 0x00000002001a7825 */ /* 0x000fe200078e0204 */
[----:B----4-:R0:W-:Y:S04]  /*dff30*/  @P3 STG.E.U16 [R24.64], R3 ;  /* 0x0000000318003986 */ /* 0x0101e8000c101506 */
[----:B---3--:R-:W-:Y:S01]  /*dff40*/  @P2 STG.E.U16 [R26.64], R29 ;  /* 0x0000001d1a002986 */ /* 0x008fe2000c101506 */
[C---:B------:R-:W-:Y:S02]  /*dff50*/  ISETP.LT.AND P2, PT, R20.reuse, c[0x0][0x178], !P5 ;  /* 0x00005e0014007a0c */ /* 0x040fe40006f41270 */
[----:B------:R-:W-:Y:S02]  /*dff60*/  ISETP.LT.AND P3, PT, R20, c[0x0][0x178], !P4 ;  /* 0x00005e0014007a0c */ /* 0x000fe40006761270 */
[----:B0-----:R-:W-:-:S02]  /*dff70*/  IADD3 R24, R0, c[0x0][0x198], RZ ;  /* 0x0000660000187a10 */ /* 0x001fc40007ffe0ff */
[C---:B--2---:R-:W-:Y:S02]  /*dff80*/  ISETP.LT.AND P5, PT, R2.reuse, c[0x0][0x178], !P5 ;  /* 0x00005e0002007a0c */ /* 0x044fe40006fa1270 */
[----:B------:R-:W-:Y:S02]  /*dff90*/  ISETP.LT.AND P4, PT, R2, c[0x0][0x178], !P4 ;  /* 0x00005e0002007a0c */ /* 0x000fe40006781270 */
[----:B------:R-:W-:Y:S01]  /*dffa0*/  PRMT R16, R3, 0x7632, R16 ;  /* 0x0000763203107816 */ /* 0x000fe20000000010 */
[----:B------:R-:W-:-:S05]  /*dffb0*/  IMAD.WIDE R2, R24, 0x2, R6 ;  /* 0x0000000218027825 */ /* 0x000fca00078e0206 */
[----:B------:R0:W-:Y:S04]  /*dffc0*/  @P2 STG.E.U16 [R2.64], R16 ;  /* 0x0000001002002986 */ /* 0x0001e8000c101506 */
[----:B0-----:R-:W2:Y:S04]  /*dffd0*/  LDL.LU R2, [R1+0x534] ;  /* 0x0005340001027983 */ /* 0x001ea80000300800 */
[----:B------:R-:W3:Y:S01]  /*dffe0*/  LDL.LU R3, [R1+0x34] ;  /* 0x0000340001037983 */ /* 0x000ee20000300800 */
[----:B------:R-:W-:Y:S02]  /*dfff0*/  IADD3 R8, R28, 0x1a4, RZ ;  /* 0x000001a41c087810 */ /* 0x000fe40007ffe0ff */
[C---:B------:R-:W-:Y:S01]  /*e0000*/  IADD3 R0, R24.reuse, c[0x0][0x198], RZ ;  /* 0x0000660018007a10 */ /* 0x040fe20007ffe0ff */
[----:B------:R-:W-:Y:S01]  /*e0010*/  IMAD.WIDE R24, R24, 0x2, R4 ;  /* 0x0000000218187825 */ /* 0x000fe200078e0204 */
[----:B------:R-:W-:-:S02]  /*e0020*/  ISETP.GE.AND P6, PT, R8, c[0x0][0x17c], PT ;  /* 0x00005f0008007a0c */ /* 0x000fc40003fc6270 */
[----:B------:R-:W-:Y:S02]  /*e0030*/  IADD3 R12, R28, 0x1a5, RZ ;  /* 0x000001a51c0c7810 */ /* 0x000fe40007ffe0ff */
[----:B------:R-:W-:Y:S01]  /*e0040*/  PRMT R8, R29, 0x7632, R8 ;  /* 0x000076321d087816 */ /* 0x000fe20000000008 */
[----:B------:R-:W-:Y:S01]  /*e0050*/  IMAD.WIDE R26, R0, 0x2, R6 ;  /* 0x00000002001a7825 */ /* 0x000fe200078e0206 */
[----:B------:R-:W-:Y:S02]  /*e0060*/  ISETP.GE.AND P0, PT, R12, c[0x0][0x17c], PT ;  /* 0x00005f000c007a0c */ /* 0x000fe40003f06270 */
[----:B------:R-:W-:Y:S01]  /*e0070*/  IADD3 R12, R28, 0x1a6, RZ ;  /* 0x000001a61c0c7810 */ /* 0x000fe20007ffe0ff */
[----:B------:R0:W-:Y:S01]  /*e0080*/  @P5 STG.E.U16 [R24.64], R8 ;  /* 0x0000000818005986 */ /* 0x0001e2000c101506 */
[----:B------:R-:W-:-:S03]  /*e0090*/  IMAD.WIDE R28, R0, 0x2, R4 ;  /* 0x00000002001c7825 */ /* 0x000fc600078e0204 */
[----:B0-----:R-:W4:Y:S04]  /*e00a0*/  LDL R25, [R1+0x1a18] ;  /* 0x001a180001197983 */ /* 0x001f280000100800 */
[----:B--2---:R-:W-:Y:S04]  /*e00b0*/  @P3 STG.E.U16 [R26.64], R2 ;  /* 0x000000021a003986 */ /* 0x004fe8000c101506 */
[----:B---3--:R0:W-:Y:S04]  /*e00c0*/  @P4 STG.E.U16 [R28.64], R3 ;  /* 0x000000031c004986 */ /* 0x0081e8000c101506 */
[----:B0-----:R-:W2:Y:S01]  /*e00d0*/  LDL R29, [R1+0x1a10] ;  /* 0x001a1000011d7983 */ /* 0x001ea20000100800 */
[----:B------:R-:W-:-:S02]  /*e00e0*/  ISETP.LT.AND P4, PT, R20, c[0x0][0x178], !P1 ;  /* 0x00005e0014007a0c */ /* 0x000fc40004f81270 */
[----:B------:R-:W-:Y:S01]  /*e00f0*/  IADD3 R24, R0, c[0x0][0x198], RZ ;  /* 0x0000660000187a10 */ /* 0x000fe20007ffe0ff */
[----:B------:R-:W3:Y:S01]  /*e0100*/  LDL.LU R28, [R1+0xb4] ;  /* 0x0000b400011c7983 */ /* 0x000ee20000300800 */
[----:B------:R-:W-:Y:S02]  /*e0110*/  ISETP.GE.AND P2, PT, R12, c[0x0][0x17c], PT ;  /* 0x00005f000c007a0c */ /* 0x000fe40003f46270 */
[----:B------:R-:W-:Y:S02]  /*e0120*/  PRMT R8, R2, 0x7632, R8 ;  /* 0x0000763202087816 */ /* 0x000fe40000000008 */
[----:B------:R-:W-:Y:S02]  /*e0130*/  PRMT R12, R3, 0x7632, R12 ;  /* 0x00007632030c7816 */ /* 0x000fe4000000000c */
[----:B----4-:R-:W-:Y:S01]  /*e0140*/  ISETP.LT.AND P1, PT, R25, c[0x0][0x178], !P1 ;  /* 0x00005e0019007a0c */ /* 0x010fe20004f21270 */
[----:B------:R-:W-:Y:S01]  /*e0150*/  IMAD.WIDE R2, R24, 0x2, R6 ;  /* 0x0000000218027825 */ /* 0x000fe200078e0206 */
[----:B------:R-:W-:-:S02]  /*e0160*/  ISETP.LT.AND P5, PT, R20, c[0x0][0x178], !P6 ;  /* 0x00005e0014007a0c */ /* 0x000fc400077a1270 */
[C---:B------:R-:W-:Y:S02]  /*e0170*/  IADD3 R0, R24.reuse, c[0x0][0x198], RZ ;  /* 0x0000660018007a10 */ /* 0x040fe40007ffe0ff */
[----:B------:R-:W-:Y:S01]  /*e0180*/  ISETP.LT.AND P6, PT, R25, c[0x0][0x178], !P6 ;  /* 0x00005e0019007a0c */ /* 0x000fe200077c1270 */
[----:B------:R-:W-:Y:S01]  /*e0190*/  IMAD.WIDE R24, R24, 0x2, R4 ;  /* 0x0000000218187825 */ /* 0x000fe200078e0204 */
[----:B------:R-:W-:Y:S05]  /*e01a0*/  @P4 STG.E.U16 [R2.64], R8 ;  /* 0x0000000802004986 */ /* 0x000fea000c101506 */
[----:B------:R0:W-:Y:S01]  /*e01b0*/  @P1 STG.E.U16 [R24.64], R12 ;  /* 0x0000000c18001986 */ /* 0x0001e2000c101506 */
[----:B--2---:R-:W-:-:S02]  /*e01c0*/  IADD3 R20, R29, 0x1a7, RZ ;  /* 0x000001a71d147810 */ /* 0x004fc40007ffe0ff */
[----:B------:R-:W-:Y:S02]  /*e01d0*/  IADD3 R16, R29, 0x1a8, RZ ;  /* 0x000001a81d107810 */ /* 0x000fe40007ffe0ff */
[----:B------:R-:W-:Y:S02]  /*e01e0*/  ISETP.GE.AND P3, PT, R20, c[0x0][0x17c], PT ;  /* 0x00005f0014007a0c */ /* 0x000fe40003f66270 */
[----:B------:R-:W2:Y:S01]  /*e01f0*/  LDL R20, [R1+0x1a14] ;  /* 0x001a140001147983 */ /* 0x000ea20000100800 */
[----:B------:R-:W-:-:S03]  /*e0200*/  ISETP.GE.AND P4, PT, R16, c[0x0][0x17c], PT ;  /* 0x00005f0010007a0c */ /* 0x000fc60003f86270 */
[----:B------:R-:W4:Y:S04]  /*e0210*/  LDL.LU R16, [R1+0x54] ;  /* 0x0000540001107983 */ /* 0x000f280000300800 */
[----:B0-----:R-:W2:Y:S01]  /*e0220*/  LDL.LU R25, [R1+0x544] ;  /* 0x0005440001197983 */ /* 0x001ea20000300800 */
[----:B------:R-:W-:Y:S01]  /*e0230*/  IMAD.WIDE R26, R0, 0x2, R6 ;  /* 0x00000002001a7825 */ /* 0x000fe200078e0206 */
[----:B------:R-:W-:-:S03]  /*e0240*/  IADD3 R8, R29, 0x1a9, RZ ;  /* 0x000001a91d087810 */ /* 0x000fc60007ffe0ff */
[C---:B------:R-:W-:Y:S01]  /*e0250*/  IMAD.WIDE R2, R0.reuse, 0x2, R4 ;  /* 0x0000000200027825 */ /* 0x040fe200078e0204 */
[----:B------:R-:W-:Y:S02]  /*e0260*/  IADD3 R0, R0, c[0x0][0x198], RZ ;  /* 0x0000660000007a10 */ /* 0x000fe40007ffe0ff */
[----:B------:R-:W-:Y:S01]  /*e0270*/  ISETP.GE.AND P1, PT, R8, c[0x0][0x17c], PT ;  /* 0x00005f0008007a0c */ /* 0x000fe20003f26270 */
[----:B--2---:R0:W-:Y:S01]  /*e0280*/  @P5 STG.E.U16 [R26.64], R25 ;  /* 0x000000191a005986 */ /* 0x0041e2000c101506 */
[----:B------:R-:W-:-:S03]  /*e0290*/  ISETP.LT.AND P5, PT, R20, c[0x0][0x178], !P0 ;  /* 0x00005e0014007a0c */ /* 0x000fc600047a1270 */
[----:B0-----:R-:W2:Y:S01]  /*e02a0*/  LDL R26, [R1+0x1a18] ;  /* 0x001a1800011a7983 */ /* 0x001ea20000100800 */
[----:B------:R-:W-:Y:S02]  /*e02b0*/  PRMT R8, R25, 0x7632, R8 ;  /* 0x0000763219087816 */ /* 0x000fe40000000008 */
[----:B----4-:R-:W-:Y:S01]  /*e02c0*/  PRMT R12, R16, 0x7632, R12 ;  /* 0x00007632100c7816 */ /* 0x010fe2000000000c */
[----:B------:R0:W-:Y:S04]  /*e02d0*/  @P6 STG.E.U16 [R2.64], R16 ;  /* 0x0000001002006986 */ /* 0x0001e8000c101506 */
[----:B------:R-:W4:Y:S01]  /*e02e0*/  LDL.LU R27, [R1+0xa4] ;  /* 0x0000a400011b7983 */ /* 0x000f220000300800 */
[----:B0-----:R-:W-:Y:S01]  /*e02f0*/  IMAD.WIDE R2, R0, 0x2, R6 ;  /* 0x0000000200027825 */ /* 0x001fe200078e0206 */
[----:B------:R-:W-:-:S04]  /*e0300*/  IADD3 R16, R29, 0x1aa, RZ ;  /* 0x000001aa1d107810 */ /* 0x000fc80007ffe0ff */
[----:B------:R0:W-:Y:S01]  /*e0310*/  @P5 STG.E.U16 [R2.64], R8 ;  /* 0x0000000802005986 */ /* 0x0001e2000c101506 */
[----:B------:R-:W-:-:S03]  /*e0320*/  ISETP.GE.AND P5, PT, R16, c[0x0][0x17c], PT ;  /* 0x00005f0010007a0c */ /* 0x000fc60003fa6270 */
[----:B------:R-:W3:Y:S01]  /*e0330*/  LDL.LU R16, [R1+0x554] ;  /* 0x0005540001107983 */ /* 0x000ee20000300800 */
[----:B------:R-:W-:Y:S01]  /*e0340*/  ISETP.LT.AND P6, PT, R20, c[0x0][0x178], !P2 ;  /* 0x00005e0014007a0c */ /* 0x000fe200057c1270 */
[C---:B------:R-:W-:Y:S01]  /*e0350*/  IMAD.WIDE R24, R0.reuse, 0x2, R4 ;  /* 0x0000000200187825 */ /* 0x040fe200078e0204 */
[----:B------:R-:W-:-:S05]  /*e0360*/  IADD3 R0, R0, c[0x0][0x198], RZ ;  /* 0x0000660000007a10 */ /* 0x000fca0007ffe0ff */
[----:B0-----:R-:W-:Y:S01]  /*e0370*/  IMAD.WIDE R2, R0, 0x2, R6 ;  /* 0x0000000200027825 */ /* 0x001fe200078e0206 */
[----:B------:R-:W-:Y:S02]  /*e0380*/  IADD3 R8, R29, 0x1ab, RZ ;  /* 0x000001ab1d087810 */ /* 0x000fe40007ffe0ff */
[C---:B--2---:R-:W-:Y:S02]  /*e0390*/  ISETP.LT.AND P0, PT, R26.reuse, c[0x0][0x178], !P0 ;  /* 0x00005e001a007a0c */ /* 0x044fe40004701270 */
[----:B------:R-:W-:-:S11]  /*e03a0*/  ISETP.LT.AND P2, PT, R26, c[0x0][0x178], !P2 ;  /* 0x00005e001a007a0c */ /* 0x000fd60005741270 */
[----:B------:R0:W-:Y:S01]  /*e03b0*/  @P0 STG.E.U16 [R24.64], R12 ;  /* 0x0000000c18000986 */ /* 0x0001e2000c101506 */
[----:B------:R-:W-:Y:S02]  /*e03c0*/  ISETP.LT.AND P0, PT, R20, c[0x0][0x178], !P3 ;  /* 0x00005e0014007a0c */ /* 0x000fe40005f01270 */
[----:B------:R-:W-:Y:S01]  /*e03d0*/  ISETP.LT.AND P3, PT, R26, c[0x0][0x178], !P3 ;  /* 0x00005e001a007a0c */ /* 0x000fe20005f61270 */
[C---:B0-----:R-:W-:Y:S01]  /*e03e0*/  IMAD.WIDE R24, R0.reuse, 0x2, R4 ;  /* 0x0000000200187825 */ /* 0x041fe200078e0204 */
[----:B------:R-:W-:Y:S01]  /*e03f0*/  IADD3 R0, R0, c[0x0][0x198], RZ ;  /* 0x0000660000007a10 */ /* 0x000fe20007ffe0ff */
[----:B---3--:R0:W-:Y:S01]  /*e0400*/  @P6 STG.E.U16 [R2.64], R16 ;  /* 0x0000001002006986 */ /* 0x0081e2000c101506 */
[----:B------:R-:W-:Y:S02]  /*e0410*/  ISETP.GE.AND P6, PT, R8, c[0x0][0x17c], PT ;  /* 0x00005f0008007a0c */ /* 0x000fe40003fc6270 */
[----:B------:R-:W-:Y:S01]  /*e0420*/  PRMT R8, R16, 0x7632, R8 ;  /* 0x0000763210087816 */ /* 0x000fe20000000008 */
[----:B------:R1:W-:Y:S01]  /*e0430*/  @P2 STG.E.U16 [R24.64], R28 ;  /* 0x0000001c18002986 */ /* 0x0003e2000c101506 */
[----:B------:R-:W-:Y:S01]  /*e0440*/  PRMT R12, R28, 0x7632, R12 ;  /* 0x000076321c0c7816 */ /* 0x000fe2000000000c */
[----:B0-----:R-:W-:-:S04]  /*e0450*/  IMAD.WIDE R2, R0, 0x2, R6 ;  /* 0x0000000200027825 */ /* 0x001fc800078e0206 */
[----:B-1----:R-:W-:Y:S01]  /*e0460*/  IMAD.WIDE R24, R0, 0x2, R4 ;  /* 0x0000000200187825 */ /* 0x002fe200078e0204 */
[----:B------:R-:W-:Y:S04]  /*e0470*/  @P0 STG.E.U16 [R2.64], R8 ;  /* 0x0000000802000986 */ /* 0x000fe8000c101506 */
[----:B------:R-:W2:Y:S04]  /*e0480*/  LDL.LU R28, [R1+0x94] ;  /* 0x00009400011c7983 */ /* 0x000ea80000300800 */
[----:B------:R0:W-:Y:S04]  /*e0490*/  @P3 STG.E.U16 [R24.64], R12 ;  /* 0x0000000c18003986 */ /* 0x0001e8000c101506 */
[----:B0-----:R-:W3:Y:S01]  /*e04a0*/  LDL.LU R25, [R1+0x564] ;  /* 0x0005640001197983 */ /* 0x001ee20000300800 */
[----:B------:R-:W-:-:S02]  /*e04b0*/  ISETP.LT.AND P2, PT, R20, c[0x0][0x178], !P4 ;  /* 0x00005e0014007a0c */ /* 0x000fc40006741270 */
[----:B------:R-:W-:Y:S02]  /*e04c0*/  IADD3 R0, R0, c[0x0][0x198], RZ ;  /* 0x0000660000007a10 */ /* 0x000fe40007ffe0ff */
[----:B------:R-:W-:-:S03]  /*e04d0*/  ISETP.LT.AND P4, PT, R26, c[0x0][0x178], !P4 ;  /* 0x00005e001a007a0c */ /* 0x000fc60006781270 */
[----:B------:R-:W-:Y:S01]  /*e04e0*/  IMAD.WIDE R2, R0, 0x2, R6 ;  /* 0x0000000200027825 */ /* 0x000fe200078e0206 */
[----:B------:R-:W-:Y:S02]  /*e04f0*/  ISETP.LT.AND P3, PT, R20, c[0x0][0x178], !P1 ;  /* 0x00005e0014007a0c */ /* 0x000fe40004f61270 */
[----:B------:R-:W-:Y:S02]  /*e0500*/  ISETP.LT.AND P1, PT, R26, c[0x0][0x178], !P1 ;  /* 0x00005e001a007a0c */ /* 0x000fe40004f21270 */
[C---:B------:R-:W-:Y:S02]  /*e0510*/  IADD3 R16, R0.reuse, c[0x0][0x198], RZ ;  /* 0x0000660000107a10 */ /* 0x040fe40007ffe0ff */
[----:B----4-:R-:W-:Y:S01]  /*e0520*/  PRMT R12, R27, 0x7632, R12 ;  /* 0x000076321b0c7816 */ /* 0x010fe2000000000c */
[----:B---3--:R0:W-:Y:S02]  /*e0530*/  @P2 STG.E.U16 [R2.64], R25 ;  /* 0x0000001902002986 */ /* 0x0081e4000c101506 */
[----:B0-----:R-:W-:Y:S01]  /*e0540*/  IMAD.WIDE R2, R0, 0x2, R4 ;  /* 0x0000000200027825 */ /* 0x001fe200078e0204 */
[----:B------:R-:W-:-:S03]  /*e0550*/  PRMT R0, R25, 0x7632, R0 ;  /* 0x0000763219007816 */ /* 0x000fc60000000000 */
[C---:B------:R-:W-:Y:S01]  /*e0560*/  IMAD.WIDE R24, R16.reuse, 0x2, R6 ;  /* 0x0000000210187825 */ /* 0x040fe200078e0206 */
[----:B------:R0:W-:Y:S04]  /*e0570*/  @P4 STG.E.U16 [R2.64], R27 ;  /* 0x0000001b02004986 */ /* 0x0001e8000c101506 */
[----:B------:R-:W-:Y:S01]  /*e0580*/  @P3 STG.E.U16 [R24.64], R0 ;  /* 0x0000000018003986 */ /* 0x000fe2000c101506 */
[----:B0-----:R-:W-:-:S05]  /*e0590*/  IMAD.WIDE R2, R16, 0x2, R4 ;  /* 0x0000000210027825 */ /* 0x001fca00078e0204 */
[----:B------:R0:W-:Y:S04]  /*e05a0*/  @P1 STG.E.U16 [R2.64], R12 ;  /* 0x0000000c02001986 */ /* 0x0001e8000c101506 */
[----:B0-----:R-:W3:Y:S04]  /*e05b0*/  LDL R2, [R1+0x1a18] ;  /* 0x001a180001027983 */ /* 0x001ee80000100800 */
[----:B------:R-:W4:Y:S01]  /*e05c0*/  LDL.LU R3, [R1+0x574] ;  /* 0x0005740001037983 */ /* 0x000f220000300800 */
[----:B------:R-:W-:Y:S02]  /*e05d0*/  ISETP.LT.AND P4, PT, R20, c[0x0][0x178], !P5 ;  /* 0x00005e0014007a0c */ /* 0x000fe40006f81270 */
[----:B------:R-:W-:-:S02]  /*e05e0*/  IADD3 R0, R16, c[0x0][0x198], RZ ;  /* 0x0000660010007a10 */ /* 0x000fc40007ffe0ff */
[----:B------:R-:W-:-:S03]  /*e05f0*/  ISETP.LT.AND P5, PT, R26, c[0x0][0x178], !P5 ;  /* 0x00005e001a007a0c */ /* 0x000fc60006fa1270 */
[----:B------:R-:W-:Y:S01]  /*e0600*/  IMAD.WIDE R24, R0, 0x2, R6 ;  /* 0x0000000200187825 */ /* 0x000fe200078e0206 */
[----:B------:R-:W-:-:S03]  /*e0610*/  IADD3 R8, R29, 0x1ac, RZ ;  /* 0x000001ac1d087810 */ /* 0x000fc60007ffe0ff */
[----:B------:R-:W-:Y:S01]  /*e0620*/  IMAD.WIDE R26, R0, 0x2, R4 ;  /* 0x00000002001a7825 */ /* 0x000fe200078e0204 */
[----:B------:R-:W-:Y:S02]  /*e0630*/  ISETP.GE.AND P0, PT, R8, c[0x0][0x17c], PT ;  /* 0x00005f0008007a0c */ /* 0x000fe40003f06270 */
[----:B------:R-:W-:-:S04]  /*e0640*/  IADD3 R16, R29, 0x1af, RZ ;  /* 0x000001af1d107810 */ /* 0x000fc80007ffe0ff */
[----:B------:R-:W-:Y:S01]  /*e0650*/  ISETP.GE.AND P1, PT, R16, c[0x0][0x17c], PT ;  /* 0x00005f0010007a0c */ /* 0x000fe20003f26270 */
[----:B----4-:R0:W-:Y:S01]  /*e0660*/  @P4 STG.E.U16 [R24.64], R3 ;  /* 0x0000000318004986 */ /* 0x0101e2000c101506 */
[----:B------:R-:W-:-:S03]  /*e0670*/  ISETP.LT.AND P4, PT, R20, c[0x0][0x178], !P6 ;  /* 0x00005e0014007a0c */ /* 0x000fc60007781270 */
[----:B--2---:R-:W-:Y:S01]  /*e0680*/  @P5 STG.E.U16 [R26.64], R28 ;  /* 0x0000001c1a005986 */ /* 0x004fe2000c101506 */
[----:B------:R-:W-:Y:S02]  /*e0690*/  ISETP.LT.AND P5, PT, R20, c[0x0][0x178], !P0 ;  /* 0x00005e0014007a0c */ /* 0x000fe400047a1270 */
[----:B---3--:R-:W-:Y:S02]  /*e06a0*/  ISETP.LT.AND P6, PT, R2, c[0x0][0x178], !P6 ;  /* 0x00005e0002007a0c */ /* 0x008fe400077c1270 */
[----:B0-----:R-:W-:Y:S02]  /*e06b0*/  IADD3 R24, R0, c[0x0][0x198], RZ ;  /* 0x0000660000187a10 */ /* 0x001fe40007ffe0ff */
[----:B------:R-:W-:Y:S02]  /*e06c0*/  ISETP.LT.AND P0, PT, R2, c[0x0][0x178], !P0 ;  /* 0x00005e0002007a0c */ /* 0x000fe40004701270 */
[----:B------:R-:W-:Y:S01]  /*e06d0*/  PRMT R16, R3, 0x7632, R16 ;  /* 0x0000763203107816 */ /* 0x000fe20000000010 */
[----:B------:R-:W-:-:S05]  /*e06e0*/  IMAD.WIDE R2, R24, 0x2, R6 ;  /* 0x0000000218027825 */ /* 0x000fca00078e0206 */
[----:B------:R0:W-:Y:S04]  /*e06f0*/  @P4 STG.E.U16 [R2.64], R16 ;  /* 0x0000001002004986 */ /* 0x0001e8000c101506 */
[----:B0-----:R-:W2:Y:S04]  /*e0700*/  LDL.LU R2, [R1+0x584] ;  /* 0x0005840001027983 */ /* 0x001ea80000300800 */
[----:B------:R-:W3:Y:S01]  /*e0710*/  LDL.LU R3, [R1+0x84] ;  /* 0x0000840001037983 */ /* 0x000ee20000300800 */
[----:B------:R-:W-:-:S04]  /*e0720*/  IADD3 R8, R29, 0x1ad, RZ ;  /* 0x000001ad1d087810 */ /* 0x000fc80007ffe0ff */
[----:B------:R-:W-:Y:S02]  /*e0730*/  ISETP.GE.AND P2, PT, R8, c[0x0][0x17c], PT ;  /* 0x00005f0008007a0c */ /* 0x000fe40003f46270 */
[C---:B------:R-:W-:Y:S02]  /*e0740*/  IADD3 R8, R29.reuse, 0x1ae, RZ ;  /* 0x000001ae1d087810 */ /* 0x040fe40007ffe0ff */
[C---:B------:R-:W-:Y:S01]  /*e0750*/  IADD3 R0, R24.reuse, c[0x0][0x198], RZ ;  /* 0x0000660018007a10 */ /* 0x040fe20007ffe0ff */
[----:B------:R-:W-:Y:S01]  /*e0760*/  IMAD.WIDE R24, R24, 0x2, R4 ;  /* 0x0000000218187825 */ /* 0x000fe200078e0204 */
[----:B------:R-:W-:Y:S02]  /*e0770*/  ISETP.GE.AND P3, PT, R8, c[0x0][0x17c], PT ;  /* 0x00005f0008007a0c */ /* 0x000fe40003f66270 */
[----:B------:R-:W-:Y:S01]  /*e0780*/  PRMT R8, R28, 0x7632, R8 ;  /* 0x000076321c087816 */ /* 0x000fe20000000008 */
[----:B------:R-:W-:Y:S01]  /*e0790*/  IMAD.WIDE R26, R0, 0x2, R6 ;  /* 0x00000002001a7825 */ /* 0x000fe200078e0206 */
[----:B------:R-:W-:-:S03]  /*e07a0*/  IADD3 R12, R29, 0x1b0, RZ ;  /* 0x000001b01d0c7810 */ /* 0x000fc60007ffe0ff */
        /* <DEDUP_REMOVED lines=11> */
[----:B------:R-:W-:Y:S01]  /*e0860*/  PRMT R12, R3, 0x7632, R12 ;  /* 0x00007632030c7816 */ /* 0x000fe2000000000c */
[----:B------:R-:W-:Y:S01]  /*e0870*/  IMAD.WIDE R2, R24, 0x2, R6 ;  /* 0x0000000218027825 */ /* 0x000fe200078e0206 */
[----:B------:R-:W-:Y:S02]  /*e0880*/  ISETP.LT.AND P6, PT, R20, c[0x0][0x178], !P3 ;  /* 0x00005e0014007a0c */ /* 0x000fe40005fc1270 */
[----:B----4-:R-:W-:-:S02]  /*e0890*/  ISETP.LT.AND P2, PT, R25, c[0x0][0x178], !P2 ;  /* 0x00005e0019007a0c */ /* 0x010fc40005741270 */
[C---:B------:R-:W-:Y:S02]  /*e08a0*/  IADD3 R0, R24.reuse, c[0x0][0x198], RZ ;  /* 0x0000660018007a10 */ /* 0x040fe40007ffe0ff */
[----:B------:R-:W-:Y:S01]  /*e08b0*/  ISETP.LT.AND P3, PT, R25, c[0x0][0x178], !P3 ;  /* 0x00005e0019007a0c */ /* 0x000fe20005f61270 */
[----:B------:R-:W-:Y:S01]  /*e08c0*/  IMAD.WIDE R24, R24, 0x2, R4 ;  /* 0x0000000218187825 */ /* 0x000fe200078e0204 */
[----:B------:R-:W-:Y:S07]  /*e08d0*/  @P5 STG.E.U16 [R2.64], R8 ;  /* 0x0000000802005986 */ /* 0x000fee000c101506 */
        /* <DEDUP_REMOVED lines=89> */
[----:B------:R-:W-:Y:S02]  /*e0e70*/  IADD3 R8, R29, 0x1b8, RZ ;  /* 0x000001b81d087810 */ /* 0x000fe40007ffe0ff */
[C---:B------:R-:W-:Y:S01]  /*e0e80*/  IADD3 R0, R24.reuse, c[0x0][0x198], RZ ;  /* 0x0000660018007a10 */ /* 0x040fe20007ffe0ff */
[----:B------:R-:W-:Y:S01]  /*e0e90*/  IMAD.WIDE R24, R24, 0x2, R4 ;  /* 0x0000000218187825 */ /* 0x000fe200078e0204 */
[----:B------:R-:W-:Y:S02]  /*e0ea0*/  ISETP.GE.AND P1, PT, R8, c[0x0][0x17c], PT ;  /* 0x00005f0008007a0c */ /* 0x000fe40003f26270 */
[----:B------:R-:W-:-:S05]  /*e0eb0*/  PRMT R8, R28, 0x7632, R8 ;  /* 0x000076321c087816 */ /* 0x000fca0000000008 */
[----:B------:R0:W-:Y:S01]  /*e0ec0*/  @P3 STG.E.U16 [R24.64], R8 ;  /* 0x0000000818003986 */ /* 0x0001e2000c101506 */
[----:B------:R-:W-:Y:S01]  /*e0ed0*/  IADD3 R12, R29, 0x1ba, RZ ;  /* 0x000001ba1d0c7810 */ /* 0x000fe20007ffe0ff */
[C---:B------:R-:W-:Y:S02]  /*e0ee0*/  IMAD.WIDE R26, R0.reuse, 0x2, R6 ;  /* 0x00000002001a7825 */ /* 0x040fe400078e0206 */
[----:B0-----:R-:W4:Y:S02]  /*e0ef0*/  LDL R25, [R1+0x1a18] ;  /* 0x001a180001197983 */ /* 0x001f240000100800 */
[----:B------:R-:W-:Y:S02]  /*e0f00*/  IMAD.WIDE R28, R0, 0x2, R4 ;  /* 0x00000002001c7825 */ /* 0x000fe400078e0204 */
[----:B--2---:R-:W-:Y:S04]  /*e0f10*/  @P6 STG.E.U16 [R26.64], R2 ;  /* 0x000000021a006986 */ /* 0x004fe8000c101506 */
[----:B---3--:R0:W-:Y:S04]  /*e0f20*/  @P0 STG.E.U16 [R28.64], R3 ;  /* 0x000000031c000986 */ /* 0x0081e8000c101506 */
[----:B0-----:R-:W2:Y:S01]  /*e0f30*/  LDL.LU R28, [R1+0x614] ;  /* 0x00061400011c7983 */ /* 0x001ea20000300800 */
[----:B------:R-:W-:-:S02]  /*e0f40*/  ISETP.LT.AND P0, PT, R20, c[0x0][0x178], !P4 ;  /* 0x00005e0014007a0c */ /* 0x000fc40006701270 */
[----:B------:R-:W-:Y:S01]  /*e0f50*/  IADD3 R24, R0, c[0x0][0x198], RZ ;  /* 0x0000660000187a10 */ /* 0x000fe20007ffe0ff */
[----:B------:R-:W3:Y:S01]  /*e0f60*/  LDL.LU R29, [R1+0x1a10] ;  /* 0x001a1000011d7983 */ /* 0x000ee20000300800 */
[----:B------:R-:W-:Y:S02]  /*e0f70*/  ISETP.LT.AND P3, PT, R20, c[0x0][0x178], !P1 ;  /* 0x00005e0014007a0c */ /* 0x000fe40004f61270 */
[----:B------:R-:W-:Y:S02]  /*e0f80*/  IADD3 R0, R24, c[0x0][0x198], RZ ;  /* 0x0000660018007a10 */ /* 0x000fe40007ffe0ff */
[----:B------:R-:W-:Y:S02]  /*e0f90*/  ISETP.GE.AND P5, PT, R12, c[0x0][0x17c], PT ;  /* 0x00005f000c007a0c */ /* 0x000fe40003fa6270 */
[----:B------:R-:W-:Y:S02]  /*e0fa0*/  PRMT R8, R2, 0x7632, R8 ;  /* 0x0000763202087816 */ /* 0x000fe40000000008 */
[----:B----4-:R-:W-:-:S02]  /*e0fb0*/  ISETP.LT.AND P4, PT, R25, c[0x0][0x178], !P4 ;  /* 0x00005e0019007a0c */ /* 0x010fc40006781270 */
[----:B------:R-:W-:Y:S01]  /*e0fc0*/  PRMT R12, R3, 0x7632, R12 ;  /* 0x00007632030c7816 */ /* 0x000fe2000000000c */
[----:B------:R-:W-:Y:S01]  /*e0fd0*/  IMAD.WIDE R2, R24, 0x2, R6 ;  /* 0x0000000218027825 */ /* 0x000fe200078e0206 */
[----:B------:R-:W-:-:S03]  /*e0fe0*/  ISETP.LT.AND P1, PT, R25, c[0x0][0x178], !P1 ;  /* 0x00005e0019007a0c */ /* 0x000fc60004f21270 */
[----:B------:R-:W-:Y:S01]  /*e0ff0*/  IMAD.WIDE R24, R24, 0x2, R4 ;  /* 0x0000000218187825 */ /* 0x000fe200078e0204 */
[----:B------:R-:W-:Y:S03]  /*e1000*/  @P0 STG.E.U16 [R2.64], R8 ;  /* 0x0000000802000986 */ /* 0x000fe6000c101506 */
[C---:B------:R-:W-:Y:S02]  /*e1010*/  IMAD.WIDE R26, R0.reuse, 0x2, R6 ;  /* 0x00000002001a7825 */ /* 0x040fe400078e0206 */
[----:B------:R0:W-:Y:S04]  /*e1020*/  @P4 STG.E.U16 [R24.64], R12 ;  /* 0x0000000c18004986 */ /* 0x0001e8000c101506 */
[----:B0-----:R-:W4:Y:S04]  /*e1030*/  LDL.LU R25, [R1+0x604] ;  /* 0x0006040001197983 */ /* 0x001f280000300800 */
[----:B--2---:R0:W-:Y:S04]  /*e1040*/  @P3 STG.E.U16 [R26.64], R28 ;  /* 0x0000001c1a003986 */ /* 0x0041e8000c101506 */
[----:B0-----:R-:W2:Y:S04]  /*e1050*/  LDL.LU R26, [R1+0x1a14] ;  /* 0x001a1400011a7983 */ /* 0x001ea80000300800 */
[----:B------:R-:W4:Y:S01]  /*e1060*/  LDL.LU R27, [R1+0x1a18] ;  /* 0x001a1800011b7983 */ /* 0x000f220000300800 */
[----:B---3--:R-:W-:Y:S01]  /*e1070*/  IADD3 R8, R29, 0x1bd, RZ ;  /* 0x000001bd1d087810 */ /* 0x008fe20007ffe0ff */
[----:B------:R-:W-:-:S03]  /*e1080*/  IMAD.WIDE R2, R0, 0x2, R4 ;  /* 0x0000000200027825 */ /* 0x000fc600078e0204 */
[----:B------:R-:W-:Y:S02]  /*e1090*/  ISETP.GE.AND P3, PT, R8, c[0x0][0x17c], PT ;  /* 0x00005f0008007a0c */ /* 0x000fe40003f66270 */
[----:B------:R-:W-:Y:S02]  /*e10a0*/  PRMT R8, R28, 0x7632, R8 ;  /* 0x000076321c087816 */ /* 0x000fe40000000008 */
[----:B------:R-:W3:Y:S01]  /*e10b0*/  LDL.LU R28, [R1+0x5f4] ;  /* 0x0005f400011c7983 */ /* 0x000ee20000300800 */
[----:B------:R-:W-:Y:S02]  /*e10c0*/  IADD3 R16, R29, 0x1bc, RZ ;  /* 0x000001bc1d107810 */ /* 0x000fe40007ffe0ff */
[----:B------:R-:W-:Y:S01]  /*e10d0*/  IADD3 R0, R0, c[0x0][0x198], RZ ;  /* 0x0000660000007a10 */ /* 0x000fe20007ffe0ff */
[----:B------:R0:W-:Y:S01]  /*e10e0*/  @P1 STG.E.U16 [R2.64], R17 ;  /* 0x0000001102001986 */ /* 0x0001e2000c101506 */
[----:B------:R-:W-:Y:S02]  /*e10f0*/  ISETP.GE.AND P0, PT, R16, c[0x0][0x17c], PT ;  /* 0x00005f0010007a0c */ /* 0x000fe40003f06270 */
[----:B------:R-:W-:Y:S01]  /*e1100*/  PRMT R12, R17, 0x7632, R12 ;  /* 0x00007632110c7816 */ /* 0x000fe2000000000c */
[----:B0-----:R-:W-:-:S04]  /*e1110*/  IMAD.WIDE R2, R0, 0x2, R6 ;  /* 0x0000000200027825 */ /* 0x001fc800078e0206 */
[C---:B------:R-:W-:Y:S01]  /*e1120*/  IMAD.WIDE R16, R0.reuse, 0x2, R4 ;  /* 0x0000000200107825 */ /* 0x040fe200078e0204 */
[----:B------:R-:W-:Y:S02]  /*e1130*/  IADD3 R0, R0, c[0x0][0x198], RZ ;  /* 0x0000660000007a10 */ /* 0x000fe40007ffe0ff */
[C---:B--2---:R-:W-:Y:S02]  /*e1140*/  ISETP.LT.AND P4, PT, R26.reuse, c[0x0][0x178], !P2 ;  /* 0x00005e001a007a0c */ /* 0x044fe40005781270 */
[----:B------:R-:W-:Y:S02]  /*e1150*/  ISETP.LT.AND P1, PT, R26, c[0x0][0x178], !P5 ;  /* 0x00005e001a007a0c */ /* 0x000fe40006f21270 */
[----:B----4-:R-:W-:-:S09]  /*e1160*/  ISETP.LT.AND P2, PT, R27, c[0x0][0x178], !P2 ;  /* 0x00005e001b007a0c */ /* 0x010fd20005741270 */
[----:B------:R0:W-:Y:S04]  /*e1170*/  @P4 STG.E.U16 [R2.64], R8 ;  /* 0x0000000802004986 */ /* 0x0001e8000c101506 */
[----:B------:R-:W-:Y:S01]  /*e1180*/  @P2 STG.E.U16 [R16.64], R12 ;  /* 0x0000000c10002986 */ /* 0x000fe2000c101506 */
[----:B0-----:R-:W-:Y:S01]  /*e1190*/  IMAD.WIDE R2, R0, 0x2, R6 ;  /* 0x0000000200027825 */ /* 0x001fe200078e0206 */
[----:B------:R-:W-:-:S04]  /*e11a0*/  IADD3 R8, R29, 0x1bf, RZ ;  /* 0x000001bf1d087810 */ /* 0x000fc80007ffe0ff */
[----:B------:R0:W-:Y:S01]  /*e11b0*/  @P1 STG.E.U16 [R2.64], R25 ;  /* 0x0000001902001986 */ /* 0x0001e2000c101506 */
[----:B------:R-:W-:Y:S02]  /*e11c0*/  ISETP.GE.AND P1, PT, R8, c[0x0][0x17c], PT ;  /* 0x00005f0008007a0c */ /* 0x000fe40003f26270 */
[----:B------:R-:W-:Y:S02]  /*e11d0*/  PRMT R8, R25, 0x7632, R8 ;  /* 0x0000763219087816 */ /* 0x000fe40000000008 */
[----:B0-----:R-:W2:Y:S01]  /*e11e0*/  LDL.LU R25, [R1+0x5b4] ;  /* 0x0005b40001197983 */ /* 0x001ea20000300800 */
[----:B------:R-:W-:Y:S02]  /*e11f0*/  IADD3 R20, R29, 0x1bb, RZ ;  /* 0x000001bb1d147810 */ /* 0x000fe40007ffe0ff */
[----:B------:R-:W-:Y:S02]  /*e1200*/  ISETP.LT.AND P5, PT, R27, c[0x0][0x178], !P5 ;  /* 0x00005e001b007a0c */ /* 0x000fe40006fa1270 */
[----:B------:R-:W-:Y:S01]  /*e1210*/  ISETP.GE.AND P6, PT, R20, c[0x0][0x17c], PT ;  /* 0x00005f0014007a0c */ /* 0x000fe20003fc6270 */
[----:B------:R-:W-:-:S03]  /*e1220*/  IMAD.WIDE R16, R0, 0x2, R4 ;  /* 0x0000000200107825 */ /* 0x000fc600078e0204 */
[----:B------:R-:W-:Y:S02]  /*e1230*/  ISETP.LT.AND P2, PT, R26, c[0x0][0x178], !P6 ;  /* 0x00005e001a007a0c */ /* 0x000fe40007741270 */
[----:B------:R-:W-:Y:S02]  /*e1240*/  ISETP.LT.AND P6, PT, R27, c[0x0][0x178], !P6 ;  /* 0x00005e001b007a0c */ /* 0x000fe400077c1270 */
[----:B------:R-:W-:-:S03]  /*e1250*/  IADD3 R0, R0, c[0x0][0x198], RZ ;  /* 0x0000660000007a10 */ /* 0x000fc60007ffe0ff */
[----:B------:R0:W-:Y:S01]  /*e1260*/  @P5 STG.E.U16 [R16.64], R21 ;  /* 0x0000001510005986 */ /* 0x0001e2000c101506 */
[----:B------:R-:W-:Y:S01]  /*e1270*/  ISETP.LT.AND P5, PT, R26, c[0x0][0x178], !P0 ;  /* 0x00005e001a007a0c */ /* 0x000fe200047a1270 */
[----:B------:R-:W-:Y:S01]  /*e1280*/  IMAD.WIDE R2, R0, 0x2, R6 ;  /* 0x0000000200027825 */ /* 0x000fe200078e0206 */
[----:B------:R-:W-:-:S04]  /*e1290*/  ISETP.LT.AND P0, PT, R27, c[0x0][0x178], !P0 ;  /* 0x00005e001b007a0c */ /* 0x000fc80004701270 */
[----:B------:R1:W-:Y:S01]  /*e12a0*/  @P2 STG.E.U16 [R2.64], R8 ;  /* 0x0000000802002986 */ /* 0x0003e2000c101506 */
[C---:B0-----:R-:W-:Y:S01]  /*e12b0*/  IMAD.WIDE R16, R0.reuse, 0x2, R4 ;  /* 0x0000000200107825 */ /* 0x041fe200078e0204 */
[----:B------:R-:W-:Y:S02]  /*e12c0*/  PRMT R21, R21, 0x7632, R21 ;  /* 0x0000763215157816 */ /* 0x000fe40000000015 */
[----:B------:R-:W-:-:S03]  /*e12d0*/  IADD3 R0, R0, c[0x0][0x198], RZ ;  /* 0x0000660000007a10 */ /* 0x000fc60007ffe0ff */
[----:B------:R0:W-:Y:S01]  /*e12e0*/  @P6 STG.E.U16 [R16.64], R21 ;  /* 0x0000001510006986 */ /* 0x0001e2000c101506 */
[----:B------:R-:W-:Y:S01]  /*e12f0*/  ISETP.LT.AND P6, PT, R26, c[0x0][0x178], !P3 ;  /* 0x00005e001a007a0c */ /* 0x000fe20005fc1270 */
[C-C-:B-1----:R-:W-:Y:S01]  /*e1300*/  IMAD.WIDE R2, R0.reuse, 0x2, R6.reuse ;  /* 0x0000000200027825 */ /* 0x142fe200078e0206 */
[C---:B------:R-:W-:Y:S02]  /*e1310*/  IADD3 R20, R29.reuse, 0x1be, RZ ;  /* 0x000001be1d147810 */ /* 0x040fe40007ffe0ff */
[----:B------:R-:W-:Y:S02]  /*e1320*/  IADD3 R12, R0, c[0x0][0x198], RZ ;  /* 0x00006600000c7a10 */ /* 0x000fe40007ffe0ff */
[----:B---3--:R1:W-:Y:S01]  /*e1330*/  @P5 STG.E.U16 [R2.64], R28 ;  /* 0x0000001c02005986 */ /* 0x0083e2000c101506 */
[----:B------:R-:W-:Y:S02]  /*e1340*/  ISETP.GE.AND P4, PT, R20, c[0x0][0x17c], PT ;  /* 0x00005f0014007a0c */ /* 0x000fe40003f86270 */
[----:B------:R-:W-:Y:S01]  /*e1350*/  IADD3 R8, R29, 0x1c0, RZ ;  /* 0x000001c01d087810 */ /* 0x000fe20007ffe0ff */
[----:B0-----:R-:W-:Y:S01]  /*e1360*/  IMAD.WIDE R16, R12, 0x2, R6 ;  /* 0x000000020c107825 */ /* 0x001fe200078e0206 */
[----:B------:R-:W-:-:S03]  /*e1370*/  ISETP.LT.AND P3, PT, R27, c[0x0][0x178], !P3 ;  /* 0x00005e001b007a0c */ /* 0x000fc60005f61270 */
[----:B-1----:R-:W-:Y:S01]  /*e1380*/  IMAD.WIDE R2, R0, 0x2, R4 ;  /* 0x0000000200027825 */ /* 0x002fe200078e0204 */
[----:B------:R-:W-:Y:S02]  /*e1390*/  PRMT R0, R28, 0x7632, R0 ;  /* 0x000076321c007816 */ /* 0x000fe40000000000 */
[----:B------:R-:W-:Y:S01]  /*e13a0*/  ISETP.GE.AND P2, PT, R8, c[0x0][0x17c], PT ;  /* 0x00005f0008007a0c */ /* 0x000fe20003f46270 */
[----:B------:R-:W3:Y:S01]  /*e13b0*/  LDL.LU R28, [R1+0x28] ;  /* 0x00002800011c7983 */ /* 0x000ee20000300800 */
[----:B------:R-:W-:-:S03]  /*e13c0*/  IADD3 R8, R29, 0x1c1, RZ ;  /* 0x000001c11d087810 */ /* 0x000fc60007ffe0ff */
        /* <DEDUP_REMOVED lines=8> */
[C---:B------:R-:W-:Y:S01]  /*e1450*/  IMAD.WIDE R12, R0.reuse, 0x2, R6 ;  /* 0x00000002000c7825 */ /* 0x040fe200078e0206 */
[----:B------:R-:W-:Y:S02]  /*e1460*/  ISETP.LT.AND P4, PT, R27, c[0x0][0x178], !P4 ;  /* 0x00005e001b007a0c */ /* 0x000fe40006781270 */
[----:B------:R-:W-:Y:S01]  /*e1470*/  IADD3 R20, R29, 0x1c2, RZ ;  /* 0x000001c21d147810 */ /* 0x000fe20007ffe0ff */
[C---:B------:R-:W-:Y:S01]  /*e1480*/  IMAD.WIDE R16, R0.reuse, 0x2, R4 ;  /* 0x0000000200107825 */ /* 0x040fe200078e0204 */
[----:B0-----:R-:W-:Y:S02]  /*e1490*/  IADD3 R8, R0, c[0x0][0x198], RZ ;  /* 0x0000660000087a10 */ /* 0x001fe40007ffe0ff */
[----:B------:R-:W-:-:S03]  /*e14a0*/  ISETP.GE.AND P6, PT, R20, c[0x0][0x17c], PT ;  /* 0x00005f0014007a0c */ /* 0x000fc60003fc6270 */
[----:B------:R-:W-:Y:S01]  /*e14b0*/  IMAD.WIDE R2, R8, 0x2, R6 ;  /* 0x0000000208027825 */ /* 0x000fe200078e0206 */
[----:B--2---:R0:W-:Y:S01]  /*e14c0*/  @P0 STG.E.U16 [R12.64], R25 ;  /* 0x000000190c000986 */ /* 0x0041e2000c101506 */
[----:B------:R-:W-:Y:S02]  /*e14d0*/  ISETP.LT.AND P0, PT, R26, c[0x0][0x178], !P1 ;  /* 0x00005e001a007a0c */ /* 0x000fe40004f01270 */
[----:B------:R-:W-:Y:S01]  /*e14e0*/  PRMT R20, R25, 0x7632, R20 ;  /* 0x0000763219147816 */ /* 0x000fe20000000014 */
[----:B------:R-:W-:Y:S04]  /*e14f0*/  @P4 STG.E.U16 [R16.64], R9 ;  /* 0x0000000910004986 */ /* 0x000fe8000c101506 */
[----:B0-----:R-:W2:Y:S06]  /*e1500*/  LDL.LU R25, [R1+0x38] ;  /* 0x0000380001197983 */ /* 0x001eac0000300800 */
[----:B------:R0:W-:Y:S04]  /*e1510*/  @P0 STG.E.U16 [R2.64], R20 ;  /* 0x0000001402000986 */ /* 0x0001e8000c101506 */
[----:B0-----:R-:W4:Y:S01]  /*e1520*/  LDL.LU R3, [R1+0x528] ;  /* 0x0005280001037983 */ /* 0x001f220000300800 */
[----:B------:R-:W-:-:S02]  /*e1530*/  ISETP.LT.AND P1, PT, R27, c[0x0][0x178], !P1 ;  /* 0x00005e001b007a0c */ /* 0x000fc40004f21270 */
[----:B------:R-:W-:Y:S02]  /*e1540*/  IADD3 R21, R29, 0x1c3, RZ ;  /* 0x000001c31d157810 */ /* 0x000fe40007ffe0ff */
[----:B------:R-:W-:Y:S02]  /*e1550*/  ISETP.LT.AND P4, PT, R26, c[0x0][0x178], !P2 ;  /* 0x00005e001a007a0c */ /* 0x000fe40005781270 */
[----:B------:R-:W-:Y:S02]  /*e1560*/  ISETP.GE.AND P3, PT, R21, c[0x0][0x17c], PT ;  /* 0x00005f0015007a0c */ /* 0x000fe40003f66270 */
[----:B------:R-:W-:Y:S02]  /*e1570*/  ISETP.LT.AND P2, PT, R27, c[0x0][0x178], !P2 ;  /* 0x00005e001b007a0c */ /* 0x000fe40005741270 */
[C---:B------:R-:W-:Y:S02]  /*e1580*/  IADD3 R0, R8.reuse, c[0x0][0x198], RZ ;  /* 0x0000660008007a10 */ /* 0x040fe40007ffe0ff */
[----:B------:R-:W-:Y:S01]  /*e1590*/  PRMT R21, R9, 0x7632, R21 ;  /* 0x0000763209157816 */ /* 0x000fe20000000015 */
[----:B------:R-:W-:-:S04]  /*e15a0*/  IMAD.WIDE R8, R8, 0x2, R4 ;  /* 0x0000000208087825 */ /* 0x000fc800078e0204 */
[----:B------:R-:W-:Y:S01]  /*e15b0*/  IMAD.WIDE R12, R0, 0x2, R6 ;  /* 0x00000002000c7825 */ /* 0x000fe200078e0206 */
[----:B------:R0:W-:Y:S01]  /*e15c0*/  @P1 STG.E.U16 [R8.64], R21 ;  /* 0x0000001508001986 */ /* 0x0001e2000c101506 */
[----:B------:R-:W-:Y:S02]  /*e15d0*/  ISETP.LT.AND P1, PT, R26, c[0x0][0x178], !P5 ;  /* 0x00005e001a007a0c */ /* 0x000fe40006f21270 */
[C---:B------:R-:W-:Y:S01]  /*e15e0*/  IMAD.WIDE R16, R0.reuse, 0x2, R4 ;  /* 0x0000000200107825 */ /* 0x040fe200078e0204 */
[----:B------:R-:W-:Y:S02]  /*e15f0*/  IADD3 R24, R29, 0x1c4, RZ ;  /* 0x000001c41d187810 */ /* 0x000fe40007ffe0ff */
[----:B0-----:R-:W-:Y:S02]  /*e1600*/  IADD3 R8, R0, c[0x0][0x198], RZ ;  /* 0x0000660000087a10 */ /* 0x001fe40007ffe0ff */
[----:B------:R-:W-:Y:S02]  /*e1610*/  ISETP.GE.AND P0, PT, R24, c[0x0][0x17c], PT ;  /* 0x00005f0018007a0c */ /* 0x000fe40003f06270 */
[----:B------:R-:W2:Y:S04]  /*e1620*/  LDL.LU R24, [R1+0x548] ;  /* 0x0005480001187983 */ /* 0x000ea80000300800 */
[----:B----4-:R-:W-:Y:S04]  /*e1630*/  @P4 STG.E.U16 [R12.64], R3 ;  /* 0x000000030c004986 */ /* 0x010fe8000c101506 */
[----:B---3--:R0:W-:Y:S02]  /*e1640*/  @P2 STG.E.U16 [R16.64], R28 ;  /* 0x0000001c10002986 */ /* 0x0081e4000c101506 */
[----:B0-----:R-:W-:Y:S01]  /*e1650*/  PRMT R17, R3, 0x7632, R17 ;  /* 0x0000763203117816 */ /* 0x001fe20000000011 */
[----:B------:R-:W-:Y:S01]  /*e1660*/  IMAD.WIDE R2, R8, 0x2, R6 ;  /* 0x0000000208027825 */ /* 0x000fe200078e0206 */
[----:B------:R-:W-:-:S02]  /*e1670*/  PRMT R16, R28, 0x7632, R16 ;  /* 0x000076321c107816 */ /* 0x000fc40000000010 */
[----:B------:R-:W3:Y:S04]  /*e1680*/  LDL.LU R28, [R1+0x58] ;  /* 0x00005800011c7983 */ /* 0x000ee80000300800 */
[----:B------:R0:W-:Y:S04]  /*e1690*/  @P1 STG.E.U16 [R2.64], R17 ;  /* 0x0000001102001986 */ /* 0x0001e8000c101506 */
[----:B0-----:R-:W4:Y:S01]  /*e16a0*/  LDL.LU R17, [R1+0x538] ;  /* 0x0005380001117983 */ /* 0x001f220000300800 */
[C---:B------:R-:W-:Y:S02]  /*e16b0*/  ISETP.LT.AND P5, PT, R27.reuse, c[0x0][0x178], !P5 ;  /* 0x00005e001b007a0c */ /* 0x040fe40006fa1270 */
[----:B------:R-:W-:Y:S01]  /*e16c0*/  ISETP.LT.AND P2, PT, R26, c[0x0][0x178], !P6 ;  /* 0x00005e001a007a0c */ /* 0x000fe20007741270 */
[----:B------:R-:W-:Y:S01]  /*e16d0*/  ISETP.LT.AND P6, PT, R27, c[0x0][0x178], !P6 ;  /* 0x00005e001b007a0c */ /* 0x000fe200077c1270 */
[----:B------:R-:W-:-:S02]  /*e16e0*/  IADD3 R12, R29, 0x1c5, RZ ;  /* 0x000001c51d0c7810 */ /* 0x000fc40007ffe0ff */
[C---:B------:R-:W-:Y:S02]  /*e16f0*/  IADD3 R20, R8.reuse, c[0x0][0x198], RZ ;  /* 0x0000660008147a10 */ /* 0x040fe40007ffe0ff */
[----:B------:R-:W-:Y:S01]  /*e1700*/  IADD3 R0, R29, 0x1c6, RZ ;  /* 0x000001c61d007810 */ /* 0x000fe20007ffe0ff */
[----:B------:R-:W-:Y:S01]  /*e1710*/  IMAD.WIDE R8, R8, 0x2, R4 ;  /* 0x0000000208087825 */ /* 0x000fe200078e0204 */
[----:B------:R-:W-:-:S03]  /*e1720*/  ISETP.GE.AND P4, PT, R12, c[0x0][0x17c], PT ;  /* 0x00005f000c007a0c */ /* 0x000fc60003f86270 */
[----:B------:R-:W-:-:S04]  /*e1730*/  IMAD.WIDE R12, R20, 0x2, R6 ;  /* 0x00000002140c7825 */ /* 0x000fc800078e0206 */
[----:B------:R-:W-:Y:S01]  /*e1740*/  IMAD.WIDE R2, R20, 0x2, R4 ;  /* 0x0000000214027825 */ /* 0x000fe200078e0204 */
[----:B------:R-:W-:-:S03]  /*e1750*/  ISETP.GE.AND P1, PT, R0, c[0x0][0x17c], PT ;  /* 0x00005f0000007a0c */ /* 0x000fc60003f26270 */
[----:B------:R-:W-:Y:S01]  /*e1760*/  IADD3 R0, R29, 0x1c7, RZ ;  /* 0x000001c71d007810 */ /* 0x000fe20007ffe0ff */
[----:B------:R-:W-:Y:S01]  /*e1770*/  @P5 STG.E.U16 [R8.64], R16 ;  /* 0x0000001008005986 */ /* 0x000fe2000c101506 */
[----:B------:R-:W-:Y:S01]  /*e1780*/  ISETP.LT.AND P5, PT, R26, c[0x0][0x178], !P3 ;  /* 0x00005e001a007a0c */ /* 0x000fe20005fa1270 */
[----:B------:R-:W-:Y:S02]  /*e1790*/  ISETP.LT.AND P3, PT, R27, c[0x0][0x178], !P3 ;  /* 0x00005e001b007a0c */ /* 0x000fe40005f61270 */
[----:B----4-:R0:W-:Y:S01]  /*e17a0*/  @P2 STG.E.U16 [R12.64], R17 ;  /* 0x000000110c002986 */ /* 0x0101e2000c101506 */
[----:B--2---:R1:W-:Y:S01]  /*e17b0*/  @P6 STG.E.U16 [R2.64], R25 ;  /* 0x0000001902006986 */ /* 0x0043e2000c101506 */
[----:B------:R-:W-:Y:S01]  /*e17c0*/  ISETP.GE.AND P2, PT, R0, c[0x0][0x17c], PT ;  /* 0x00005f0000007a0c */ /* 0x000fe20003f46270 */
[----:B------:R-:W-:Y:S01]  /*e17d0*/  IADD3 R0, R20, c[0x0][0x198], RZ ;  /* 0x0000660014007a10 */ /* 0x000fe20007ffe0ff */
[----:B------:R-:W-:Y:S02]  /*e17e0*/  ISETP.LT.AND P6, PT, R26, c[0x0][0x178], !P0 ;  /* 0x00005e001a007a0c */ /* 0x000fe400047c1270 */
[----:B0-----:R-:W-:-:S02]  /*e17f0*/  PRMT R13, R25, 0x7632, R13 ;  /* 0x00007632190d7816 */ /* 0x001fc4000000000d */
[----:B-1----:R-:W2:Y:S01]  /*e1800*/  LDL.LU R25, [R1+0x558] ;  /* 0x0005580001197983 */ /* 0x002ea20000300800 */
[----:B------:R-:W-:Y:S02]  /*e1810*/  PRMT R12, R17, 0x7632, R12 ;  /* 0x00007632110c7816 */ /* 0x000fe4000000000c */
[----:B------:R-:W4:Y:S02]  /*e1820*/  LDL.LU R17, [R1+0xb8] ;  /* 0x0000b80001117983 */ /* 0x000f240000300800 */
[----:B------:R-:W-:-:S04]  /*e1830*/  IMAD.WIDE R8, R0, 0x2, R6 ;  /* 0x0000000200087825 */ /* 0x000fc800078e0206 */
[C---:B------:R-:W-:Y:S01]  /*e1840*/  IMAD.WIDE R2, R0.reuse, 0x2, R4 ;  /* 0x0000000200027825 */ /* 0x040fe200078e0204 */
[----:B------:R-:W-:Y:S01]  /*e1850*/  IADD3 R0, R0, c[0x0][0x198], RZ ;  /* 0x0000660000007a10 */ /* 0x000fe20007ffe0ff */
[----:B------:R-:W-:Y:S03]  /*e1860*/  @P5 STG.E.U16 [R8.64], R12 ;  /* 0x0000000c08005986 */ /* 0x000fe6000c101506 */
        /* <DEDUP_REMOVED lines=8> */
[----:B------:R-:W-:-:S03]  /*e18f0*/  ISETP.GE.AND P6, PT, R12, c[0x0][0x17c], PT ;  /* 0x00005f000c007a0c */ /* 0x000fc60003fc6270 */
[----:B---3--:R0:W-:Y:S01]  /*e1900*/  @P0 STG.E.U16 [R8.64], R28 ;  /* 0x0000001c08000986 */ /* 0x0081e2000c101506 */
[----:B------:R-:W-:-:S03]  /*e1910*/  PRMT R12, R28, 0x7632, R12 ;  /* 0x000076321c0c7816 */ /* 0x000fc6000000000c */
[----:B0-----:R-:W3:Y:S01]  /*e1920*/  LDL.LU R28, [R1+0xa8] ;  /* 0x0000a800011c7983 */ /* 0x001ee20000300800 */
[----:B------:R-:W-:Y:S01]  /*e1930*/  ISETP.LT.AND P3, PT, R26, c[0x0][0x178], !P4 ;  /* 0x00005e001a007a0c */ /* 0x000fe20006761270 */
[----:B------:R-:W-:Y:S01]  /*e1940*/  ISETP.LT.AND P4, PT, R27, c[0x0][0x178], !P4 ;  /* 0x00005e001b007a0c */ /* 0x000fe20006781270 */
[----:B------:R-:W-:Y:S02]  /*e1950*/  IADD3 R0, R0, c[0x0][0x198], RZ ;  /* 0x0000660000007a10 */ /* 0x000fe40007ffe0ff */
[----:B------:R-:W-:-:S03]  /*e1960*/  ISETP.LT.AND P0, PT, R26, c[0x0][0x178], !P1 ;  /* 0x00005e001a007a0c */ /* 0x000fc60004f01270 */
[----:B------:R-:W-:-:S04]  /*e1970*/  IMAD.WIDE R2, R0, 0x2, R6 ;  /* 0x0000000200027825 */ /* 0x000fc800078e0206 */
[C---:B------:R-:W-:Y:S01]  /*e1980*/  IMAD.WIDE R8, R0.reuse, 0x2, R4 ;  /* 0x0000000200087825 */ /* 0x040fe200078e0204 */
[----:B------:R-:W-:Y:S02]  /*e1990*/  IADD3 R0, R0, c[0x0][0x198], RZ ;  /* 0x0000660000007a10 */ /* 0x000fe40007ffe0ff */
[----:B------:R-:W-:Y:S01]  /*e19a0*/  ISETP.LT.AND P1, PT, R27, c[0x0][0x178], !P1 ;  /* 0x00005e001b007a0c */ /* 0x000fe20004f21270 */
[----:B------:R0:W-:Y:S01]  /*e19b0*/  @P3 STG.E.U16 [R2.64], R13 ;  /* 0x0000000d02003986 */ /* 0x0001e2000c101506 */
[----:B------:R1:W-:Y:S01]  /*e19c0*/  @P4 STG.E.U16 [R8.64], R12 ;  /* 0x0000000c08004986 */ /* 0x0003e2000c101506 */
[----:B------:R-:W-:Y:S02]  /*e19d0*/  ISETP.LT.AND P4, PT, R26, c[0x0][0x178], !P2 ;  /* 0x00005e001a007a0c */ /* 0x000fe40005781270 */
[C---:B------:R-:W-:Y:S01]  /*e19e0*/  IADD3 R16, R29.reuse, 0x1c8, RZ ;  /* 0x000001c81d107810 */ /* 0x040fe20007ffe0ff */
[----:B0-----:R-:W-:Y:S01]  /*e19f0*/  IMAD.WIDE R2, R0, 0x2, R6 ;  /* 0x0000000200027825 */ /* 0x001fe200078e0206 */
[----:B-1----:R-:W-:-:S02]  /*e1a00*/  IADD3 R8, R29, 0x1cb, RZ ;  /* 0x000001cb1d087810 */ /* 0x002fc40007ffe0ff */
[----:B------:R-:W-:Y:S02]  /*e1a10*/  IADD3 R12, R0, c[0x0][0x198], RZ ;  /* 0x00006600000c7a10 */ /* 0x000fe40007ffe0ff */
[----:B------:R-:W-:Y:S02]  /*e1a20*/  ISETP.GE.AND P5, PT, R16, c[0x0][0x17c], PT ;  /* 0x00005f0010007a0c */ /* 0x000fe40003fa6270 */
[----:B------:R-:W-:Y:S02]  /*e1a30*/  ISETP.LT.AND P2, PT, R27, c[0x0][0x178], !P2 ;  /* 0x00005e001b007a0c */ /* 0x000fe40005741270 */
[----:B------:R-:W-:-:S04]  /*e1a40*/  IADD3 R13, R29, 0x1ca, RZ ;  /* 0x000001ca1d0d7810 */ /* 0x000fc80007ffe0ff */
[----:B------:R-:W-:Y:S01]  /*e1a50*/  ISETP.GE.AND P3, PT, R13, c[0x0][0x17c], PT ;  /* 0x00005f000d007a0c */ /* 0x000fe20003f66270 */
[----:B--2---:R0:W-:Y:S01]  /*e1a60*/  @P0 STG.E.U16 [R2.64], R25 ;  /* 0x0000001902000986 */ /* 0x0041e2000c101506 */
[----:B------:R-:W-:Y:S01]  /*e1a70*/  ISETP.GE.AND P0, PT, R8, c[0x0][0x17c], PT ;  /* 0x00005f0008007a0c */ /* 0x000fe20003f06270 */
[----:B------:R-:W-:-:S04]  /*e1a80*/  IMAD.WIDE R8, R12, 0x2, R6 ;  /* 0x000000020c087825 */ /* 0x000fc800078e0206 */
[----:B0-----:R-:W-:Y:S01]  /*e1a90*/  IMAD.WIDE R2, R0, 0x2, R4 ;  /* 0x0000000200027825 */ /* 0x001fe200078e0204 */
[----:B------:R-:W-:Y:S02]  /*e1aa0*/  PRMT R0, R25, 0x7632, R0 ;  /* 0x0000763219007816 */ /* 0x000fe40000000000 */
[----:B----4-:R-:W-:Y:S01]  /*e1ab0*/  PRMT R16, R17, 0x7632, R16 ;  /* 0x0000763211107816 */ /* 0x010fe20000000010 */
[----:B------:R-:W2:Y:S04]  /*e1ac0*/  LDL.LU R25, [R1+0x98] ;  /* 0x0000980001197983 */ /* 0x000ea80000300800 */
[----:B------:R-:W-:Y:S01]  /*e1ad0*/  @P1 STG.E.U16 [R2.64], R17 ;  /* 0x0000001102001986 */ /* 0x000fe2000c101506 */
[----:B------:R-:W-:Y:S01]  /*e1ae0*/  ISETP.LT.AND P1, PT, R26, c[0x0][0x178], !P5 ;  /* 0x00005e001a007a0c */ /* 0x000fe20006f21270 */
[----:B------:R0:W-:Y:S01]  /*e1af0*/  @P4 STG.E.U16 [R8.64], R0 ;  /* 0x0000000008004986 */ /* 0x0001e2000c101506 */
[----:B------:R-:W-:-:S02]  /*e1b00*/  ISETP.LT.AND P5, PT, R27, c[0x0][0x178], !P5 ;  /* 0x00005e001b007a0c */ /* 0x000fc40006fa1270 */
[C---:B0-----:R-:W-:Y:S01]  /*e1b10*/  IADD3 R0, R12.reuse, c[0x0][0x198], RZ ;  /* 0x000066000c007a10 */ /* 0x041fe20007ffe0ff */
[----:B------:R-:W-:-:S04]  /*e1b20*/  IMAD.WIDE R2, R12, 0x2, R4 ;  /* 0x000000020c027825 */ /* 0x000fc800078e0204 */
[----:B------:R-:W-:Y:S01]  /*e1b30*/  IMAD.WIDE R8, R0, 0x2, R6 ;  /* 0x0000000200087825 */ /* 0x000fe200078e0206 */
[----:B------:R-:W-:Y:S04]  /*e1b40*/  @P2 STG.E.U16 [R2.64], R16 ;  /* 0x0000001002002986 */ /* 0x000fe8000c101506 */
[----:B------:R0:W-:Y:S01]  /*e1b50*/  @P1 STG.E.U16 [R8.64], R24 ;  /* 0x0000001808001986 */ /* 0x0001e2000c101506 */
[----:B------:R-:W-:Y:S01]  /*e1b60*/  ISETP.LT.AND P1, PT, R26, c[0x0][0x178], !P6 ;  /* 0x00005e001a007a0c */ /* 0x000fe20007721270 */
[C---:B------:R-:W-:Y:S01]  /*e1b70*/  IMAD.WIDE R12, R0.reuse, 0x2, R4 ;  /* 0x00000002000c7825 */ /* 0x040fe200078e0204 */
[----:B0-----:R-:W-:-:S03]  /*e1b80*/  IADD3 R8, R0, c[0x0][0x198], RZ ;  /* 0x0000660000087a10 */ /* 0x001fc60007ffe0ff */
[----:B------:R-:W-:Y:S02]  /*e1b90*/  PRMT R0, R24, 0x7632, R0 ;  /* 0x0000763218007816 */ /* 0x000fe40000000000 */
[----:B------:R-:W-:Y:S01]  /*e1ba0*/  IMAD.WIDE R2, R8, 0x2, R6 ;  /* 0x0000000208027825 */ /* 0x000fe200078e0206 */
[----:B---3--:R0:W-:Y:S01]  /*e1bb0*/  @P5 STG.E.U16 [R12.64], R28 ;  /* 0x0000001c0c005986 */ /* 0x0081e2000c101506 */
[----:B------:R-:W-:-:S04]  /*e1bc0*/  PRMT R21, R28, 0x7632, R21 ;  /* 0x000076321c157816 */ /* 0x000fc80000000015 */
[----:B------:R1:W-:Y:S04]  /*e1bd0*/  @P1 STG.E.U16 [R2.64], R0 ;  /* 0x0000000002001986 */ /* 0x0003e8000c101506 */
[----:B0-----:R-:W3:Y:S04]  /*e1be0*/  LDL.LU R28, [R1+0x88] ;  /* 0x00008800011c7983 */ /* 0x001ee80000300800 */
[----:B-1----:R-:W4:Y:S01]  /*e1bf0*/  LDL.LU R3, [R1+0x578] ;  /* 0x0005780001037983 */ /* 0x002f220000300800 */
[----:B------:R-:W-:Y:S02]  /*e1c00*/  IADD3 R20, R29, 0x1cd, RZ ;  /* 0x000001cd1d147810 */ /* 0x000fe40007ffe0ff */
[----:B------:R-:W-:-:S02]  /*e1c10*/  ISETP.LT.AND P6, PT, R27, c[0x0][0x178], !P6 ;  /* 0x00005e001b007a0c */ /* 0x000fc400077c1270 */
[----:B------:R-:W-:Y:S02]  /*e1c20*/  ISETP.LT.AND P5, PT, R26, c[0x0][0x178], !P3 ;  /* 0x00005e001a007a0c */ /* 0x000fe40005fa1270 */
[----:B------:R-:W-:Y:S01]  /*e1c30*/  ISETP.GE.AND P2, PT, R20, c[0x0][0x17c], PT ;  /* 0x00005f0014007a0c */ /* 0x000fe20003f46270 */
[C---:B------:R-:W-:Y:S01]  /*e1c40*/  IADD3 R20, R8.reuse, c[0x0][0x198], RZ ;  /* 0x0000660008147a10 */ /* 0x040fe20007ffe0ff */
[----:B------:R-:W-:Y:S01]  /*e1c50*/  ISETP.LT.AND P3, PT, R27, c[0x0][0x178], !P3 ;  /* 0x00005e001b007a0c */ /* 0x000fe20005f61270 */
[----:B------:R-:W-:-:S04]  /*e1c60*/  IMAD.WIDE R8, R8, 0x2, R4 ;  /* 0x0000000208087825 */ /* 0x000fc800078e0204 */
[C---:B------:R-:W-:Y:S01]  /*e1c70*/  IMAD.WIDE R12, R20.reuse, 0x2, R6 ;  /* 0x00000002140c7825 */ /* 0x040fe200078e0206 */
[----:B------:R-:W-:Y:S01]  /*e1c80*/  IADD3 R17, R29, 0x1cc, RZ ;  /* 0x000001cc1d117810 */ /* 0x000fe20007ffe0ff */
[----:B------:R0:W-:Y:S03]  /*e1c90*/  @P6 STG.E.U16 [R8.64], R21 ;  /* 0x0000001508006986 */ /* 0x0001e6000c101506 */
[----:B------:R-:W-:Y:S01]  /*e1ca0*/  ISETP.GE.AND P4, PT, R17, c[0x0][0x17c], PT ;  /* 0x00005f0011007a0c */ /* 0x000fe20003f86270 */
[C---:B------:R-:W-:Y:S01]  /*e1cb0*/  IMAD.WIDE R16, R20.reuse, 0x2, R4 ;  /* 0x0000000214107825 */ /* 0x040fe200078e0204 */
[----:B------:R-:W-:Y:S02]  /*e1cc0*/  IADD3 R24, R29, 0x1ce, RZ ;  /* 0x000001ce1d187810 */ /* 0x000fe40007ffe0ff */
[----:B0-----:R-:W-:Y:S02]  /*e1cd0*/  IADD3 R8, R20, c[0x0][0x198], RZ ;  /* 0x0000660014087a10 */ /* 0x001fe40007ffe0ff */
[----:B------:R-:W-:-:S02]  /*e1ce0*/  ISETP.GE.AND P1, PT, R24, c[0x0][0x17c], PT ;  /* 0x00005f0018007a0c */ /* 0x000fc40003f26270 */
[----:B------:R-:W3:Y:S01]  /*e1cf0*/  LDL.LU R24, [R1+0x598] ;  /* 0x0005980001187983 */ /* 0x000ee20000300800 */
[----:B--2---:R-:W-:-:S03]  /*e1d00*/  PRMT R0, R25, 0x7632, R0 ;  /* 0x0000763219007816 */ /* 0x004fc60000000000 */
[----:B----4-:R-:W-:Y:S01]  /*e1d10*/  @P5 STG.E.U16 [R12.64], R3 ;  /* 0x000000030c005986 */ /* 0x010fe2000c101506 */
[----:B------:R-:W-:Y:S01]  /*e1d20*/  ISETP.LT.AND P5, PT, R26, c[0x0][0x178], !P0 ;  /* 0x00005e001a007a0c */ /* 0x000fe200047a1270 */
[----:B------:R0:W-:Y:S02]  /*e1d30*/  @P3 STG.E.U16 [R16.64], R25 ;  /* 0x0000001910003986 */ /* 0x0001e4000c101506 */
[----:B0-----:R-:W-:Y:S01]  /*e1d40*/  PRMT R16, R3, 0x7632, R16 ;  /* 0x0000763203107816 */ /* 0x001fe20000000010 */
[----:B------:R-:W-:Y:S01]  /*e1d50*/  IMAD.WIDE R2, R8, 0x2, R6 ;  /* 0x0000000208027825 */ /* 0x000fe200078e0206 */
[----:B------:R-:W2:Y:S08]  /*e1d60*/  LDL.LU R25, [R1+0x78] ;  /* 0x0000780001197983 */ /* 0x000eb00000300800 */
[----:B------:R0:W-:Y:S04]  /*e1d70*/  @P5 STG.E.U16 [R2.64], R16 ;  /* 0x0000001002005986 */ /* 0x0001e8000c101506 */
[----:B0-----:R-:W4:Y:S01]  /*e1d80*/  LDL.LU R16, [R1+0x588] ;  /* 0x0005880001107983 */ /* 0x001f220000300800 */
[----:B------:R-:W-:-:S02]  /*e1d90*/  ISETP.LT.AND P0, PT, R27, c[0x0][0x178], !P0 ;  /* 0x00005e001b007a0c */ /* 0x000fc40004701270 */
[----:B------:R-:W-:Y:S01]  /*e1da0*/  ISETP.LT.AND P6, PT, R26, c[0x0][0x178], !P4 ;  /* 0x00005e001a007a0c */ /* 0x000fe200067c1270 */
[----:B------:R-:W-:Y:S01]  /*e1db0*/  ISETP.LT.AND P4, PT, R27, c[0x0][0x178], !P4 ;  /* 0x00005e001b007a0c */ /* 0x000fe20006781270 */
[----:B------:R-:W-:Y:S02]  /*e1dc0*/  IADD3 R12, R29, 0x1cf, RZ ;  /* 0x000001cf1d0c7810 */ /* 0x000fe40007ffe0ff */
[C---:B------:R-:W-:Y:S01]  /*e1dd0*/  IADD3 R20, R8.reuse, c[0x0][0x198], RZ ;  /* 0x0000660008147a10 */ /* 0x040fe20007ffe0ff */
[----:B------:R-:W-:Y:S01]  /*e1de0*/  IMAD.WIDE R8, R8, 0x2, R4 ;  /* 0x0000000208087825 */ /* 0x000fe200078e0204 */
[----:B------:R-:W-:-:S03]  /*e1df0*/  ISETP.GE.AND P3, PT, R12, c[0x0][0x17c], PT ;  /* 0x00005f000c007a0c */ /* 0x000fc60003f66270 */
[----:B------:R-:W-:-:S04]  /*e1e00*/  IMAD.WIDE R12, R20, 0x2, R6 ;  /* 0x00000002140c7825 */ /* 0x000fc800078e0206 */
[----:B------:R-:W-:Y:S01]  /*e1e10*/  IMAD.WIDE R2, R20, 0x2, R4 ;  /* 0x0000000214027825 */ /* 0x000fe200078e0204 */
[----:B------:R0:W-:Y:S01]  /*e1e20*/  @P0 STG.E.U16 [R8.64], R0 ;  /* 0x0000000008000986 */ /* 0x0001e2000c101506 */
[C---:B------:R-:W-:Y:S02]  /*e1e30*/  IADD3 R17, R29.reuse, 0x1d0, RZ ;  /* 0x000001d01d117810 */ /* 0x040fe40007ffe0ff */
[----:B0-----:R-:W-:-:S04]  /*e1e40*/  IADD3 R0, R29, 0x1d1, RZ ;  /* 0x000001d11d007810 */ /* 0x001fc80007ffe0ff */
[----:B------:R-:W-:Y:S01]  /*e1e50*/  ISETP.GE.AND P0, PT, R0, c[0x0][0x17c], PT ;  /* 0x00005f0000007a0c */ /* 0x000fe20003f06270 */
[----:B------:R-:W-:Y:S01]  /*e1e60*/  IADD3 R0, R20, c[0x0][0x198], RZ ;  /* 0x0000660014007a10 */ /* 0x000fe20007ffe0ff */
[----:B------:R-:W-:-:S04]  /*e1e70*/  ISETP.GE.AND P5, PT, R17, c[0x0][0x17c], PT ;  /* 0x00005f0011007a0c */ /* 0x000fc80003fa6270 */
[----:B------:R-:W-:Y:S01]  /*e1e80*/  IMAD.WIDE R8, R0, 0x2, R6 ;  /* 0x0000000200087825 */ /* 0x000fe200078e0206 */
[----:B----4-:R0:W-:Y:S01]  /*e1e90*/  @P6 STG.E.U16 [R12.64], R16 ;  /* 0x000000100c006986 */ /* 0x0101e2000c101506 */
[C---:B------:R-:W-:Y:S02]  /*e1ea0*/  ISETP.LT.AND P6, PT, R26.reuse, c[0x0][0x178], !P2 ;  /* 0x00005e001a007a0c */ /* 0x040fe400057c1270 */
[----:B---3--:R1:W-:Y:S01]  /*e1eb0*/  @P4 STG.E.U16 [R2.64], R28 ;  /* 0x0000001c02004986 */ /* 0x0083e2000c101506 */
[----:B------:R-:W-:Y:S02]  /*e1ec0*/  ISETP.LT.AND P2, PT, R27, c[0x0][0x178], !P2 ;  /* 0x00005e001b007a0c */ /* 0x000fe40005741270 */
[----:B------:R-:W-:Y:S02]  /*e1ed0*/  ISETP.LT.AND P4, PT, R26, c[0x0][0x178], !P1 ;  /* 0x00005e001a007a0c */ /* 0x000fe40004f81270 */
[----:B0-----:R-:W-:Y:S02]  /*e1ee0*/  PRMT R13, R28, 0x7632, R13 ;  /* 0x000076321c0d7816 */ /* 0x001fe4000000000d */
[----:B-1----:R-:W3:Y:S01]  /*e1ef0*/  LDL.LU R28, [R1+0x5a8] ;  /* 0x0005a800011c7983 */ /* 0x002ee20000300800 */
[----:B------:R-:W4:Y:S01]  /*e1f00*/  LDL.LU R17, [R1+0x68] ;  /* 0x0000680001117983 */ /* 0x000f220000300800 */
[----:B------:R-:W-:Y:S01]  /*e1f10*/  PRMT R12, R16, 0x7632, R12 ;  /* 0x00007632100c7816 */ /* 0x000fe2000000000c */
[C---:B------:R-:W-:Y:S01]  /*e1f20*/  IMAD.WIDE R2, R0.reuse, 0x2, R4 ;  /* 0x0000000200027825 */ /* 0x040fe200078e0204 */
[----:B------:R-:W-:-:S03]  /*e1f30*/  IADD3 R0, R0, c[0x0][0x198], RZ ;  /* 0x0000660000007a10 */ /* 0x000fc60007ffe0ff */
[----:B------:R-:W-:Y:S01]  /*e1f40*/  @P6 STG.E.U16 [R8.64], R12 ;  /* 0x0000000c08006986 */ /* 0x000fe2000c101506 */
        /* <DEDUP_REMOVED lines=9> */
[----:B--2---:R0:W-:Y:S01]  /*e1fe0*/  @P1 STG.E.U16 [R8.64], R25 ;  /* 0x0000001908001986 */ /* 0x0041e2000c101506 */
[----:B------:R-:W-:-:S03]  /*e1ff0*/  PRMT R12, R25, 0x7632, R12 ;  /* 0x00007632190c7816 */ /* 0x000fc6000000000c */
[----:B0-----:R-:W2:Y:S01]  /*e2000*/  LDL.LU R25, [R1+0x48] ;  /* 0x0000480001197983 */ /* 0x001ea20000300800 */
        /* <DEDUP_REMOVED lines=50> */
[----:B------:R-:W-:Y:S01]  /*e2330*/  ISETP.LT.AND P6, PT, R26, c[0x0][0x178], !P2 ;  /* 0x00005e001a007a0c */ /* 0x000fe200057c1270 */
[----:B------:R-:W-:Y:S01]  /*e2340*/  ISETP.LT.AND P2, PT, R27, c[0x0][0x178], !P2 ;  /* 0x00005e001b007a0c */ /* 0x000fe20005741270 */
[----:B------:R-:W-:Y:S01]  /*e2350*/  ISETP.GE.AND P0, PT, R20, c[0x0][0x17c], PT ;  /* 0x00005f0014007a0c */ /* 0x000fe20003f06270 */
[C---:B------:R-:W-:Y:S01]  /*e2360*/  IADD3 R20, R8.reuse, c[0x0][0x198], RZ ;  /* 0x0000660008147a10 */ /* 0x040fe20007ffe0ff */
[----:B------:R-:W-:Y:S01]  /*e2370*/  IADD3 R17, R29, 0x1d6, RZ ;  /* 0x000001d61d117810 */ /* 0x000fe20007ffe0ff */
[----:B------:R-:W-:-:S04]  /*e2380*/  IMAD.WIDE R8, R8, 0x2, R4 ;  /* 0x0000000208087825 */ /* 0x000fc800078e0204 */
[----:B------:R-:W-:Y:S01]  /*e2390*/  IMAD.WIDE R12, R20, 0x2, R6 ;  /* 0x00000002140c7825 */ /* 0x000fe200078e0206 */
[----:B------:R-:W-:-:S03]  /*e23a0*/  ISETP.GE.AND P3, PT, R17, c[0x0][0x17c], PT ;  /* 0x00005f0011007a0c */ /* 0x000fc60003f66270 */
[----:B------:R-:W-:Y:S01]  /*e23b0*/  IMAD.WIDE R16, R20, 0x2, R4 ;  /* 0x0000000214107825 */ /* 0x000fe200078e0204 */
[----:B------:R-:W-:Y:S01]  /*e23c0*/  @P4 STG.E.U16 [R8.64], R21 ;  /* 0x0000001508004986 */ /* 0x000fe2000c101506 */
[----:B------:R-:W-:Y:S02]  /*e23d0*/  ISETP.LT.AND P4, PT, R26, c[0x0][0x178], !P1 ;  /* 0x00005e001a007a0c */ /* 0x000fe40004f81270 */
[----:B------:R-:W-:Y:S01]  /*e23e0*/  ISETP.LT.AND P1, PT, R27, c[0x0][0x178], !P1 ;  /* 0x00005e001b007a0c */ /* 0x000fe20004f21270 */
[----:B----4-:R-:W-:Y:S01]  /*e23f0*/  @P6 STG.E.U16 [R12.64], R3 ;  /* 0x000000030c006986 */ /* 0x010fe2000c101506 */
[----:B---3--:R0:W-:Y:S02]  /*e2400*/  @P2 STG.E.U16 [R16.64], R28 ;  /* 0x0000001c10002986 */ /* 0x0081e4000c101506 */
[----:B0-----:R-:W-:Y:S02]  /*e2410*/  PRMT R16, R28, 0x7632, R16 ;  /* 0x000076321c107816 */ /* 0x001fe40000000010 */
[----:B------:R-:W3:Y:S01]  /*e2420*/  LDL.LU R28, [R1+0x618] ;  /* 0x00061800011c7983 */ /* 0x000ee20000300800 */
[----:B------:R-:W-:-:S02]  /*e2430*/  IADD3 R8, R20, c[0x0][0x198], RZ ;  /* 0x0000660014087a10 */ /* 0x000fc40007ffe0ff */
[----:B------:R-:W-:Y:S01]  /*e2440*/  ISETP.LT.AND P6, PT, R26, c[0x0][0x178], !P3 ;  /* 0x00005e001a007a0c */ /* 0x000fe20005fc1270 */
[----:B------:R-:W-:Y:S01]  /*e2450*/  ISETP.LT.AND P3, PT, R27, c[0x0][0x178], !P3 ;  /* 0x00005e001b007a0c */ /* 0x000fe20005f61270 */
[----:B------:R-:W-:Y:S02]  /*e2460*/  PRMT R0, R3, 0x7632, R0 ;  /* 0x0000763203007816 */ /* 0x000fe40000000000 */
[----:B------:R-:W-:Y:S02]  /*e2470*/  IADD3 R12, R29, 0x1d9, RZ ;  /* 0x000001d91d0c7810 */ /* 0x000fe40007ffe0ff */
[C---:B------:R-:W-:Y:S01]  /*e2480*/  IADD3 R17, R8.reuse, c[0x0][0x198], RZ ;  /* 0x0000660008117a10 */ /* 0x040fe20007ffe0ff */
[----:B------:R-:W-:-:S04]  /*e2490*/  IMAD.WIDE R2, R8, 0x2, R6 ;  /* 0x0000000208027825 */ /* 0x000fc800078e0206 */
[----:B------:R-:W-:Y:S01]  /*e24a0*/  IMAD.WIDE R8, R8, 0x2, R4 ;  /* 0x0000000208087825 */ /* 0x000fe200078e0204 */
[----:B------:R-:W-:-:S03]  /*e24b0*/  ISETP.GE.AND P2, PT, R12, c[0x0][0x17c], PT ;  /* 0x00005f000c007a0c */ /* 0x000fc60003f46270 */
[C---:B------:R-:W-:Y:S01]  /*e24c0*/  IMAD.WIDE R12, R17.reuse, 0x2, R6 ;  /* 0x00000002110c7825 */ /* 0x040fe200078e0206 */
[----:B------:R0:W-:Y:S03]  /*e24d0*/  @P4 STG.E.U16 [R2.64], R0 ;  /* 0x0000000002004986 */ /* 0x0001e6000c101506 */
[----:B------:R-:W-:Y:S02]  /*e24e0*/  @P1 STG.E.U16 [R8.64], R16 ;  /* 0x0000001008001986 */ /* 0x000fe4000c101506 */
[----:B--2---:R1:W-:Y:S01]  /*e24f0*/  @P6 STG.E.U16 [R12.64], R24 ;  /* 0x000000180c006986 */ /* 0x0043e2000c101506 */
[----:B------:R-:W-:Y:S01]  /*e2500*/  ISETP.LT.AND P6, PT, R26, c[0x0][0x178], !P0 ;  /* 0x00005e001a007a0c */ /* 0x000fe200047c1270 */
[----:B0-----:R-:W-:Y:S01]  /*e2510*/  IMAD.WIDE R2, R17, 0x2, R4 ;  /* 0x0000000211027825 */ /* 0x001fe200078e0204 */
[----:B------:R-:W-:Y:S02]  /*e2520*/  IADD3 R0, R29, 0x1db, RZ ;  /* 0x000001db1d007810 */ /* 0x000fe40007ffe0ff */
[----:B-1----:R-:W-:-:S02]  /*e2530*/  PRMT R13, R25, 0x7632, R13 ;  /* 0x00007632190d7816 */ /* 0x002fc4000000000d */
[----:B------:R0:W-:Y:S01]  /*e2540*/  @P3 STG.E.U16 [R2.64], R25 ;  /* 0x0000001902003986 */ /* 0x0001e2000c101506 */
[----:B------:R-:W-:Y:S01]  /*e2550*/  ISETP.GE.AND P1, PT, R0, c[0x0][0x17c], PT ;  /* 0x00005f0000007a0c */ /* 0x000fe20003f26270 */
[----:B------:R-:W-:Y:S01]  /*e2560*/  IADD3 R0, R17, c[0x0][0x198], RZ ;  /* 0x0000660011007a10 */ /* 0x000fe20007ffe0ff */
[----:B------:R-:W-:Y:S02]  /*e2570*/  ISETP.LT.AND P0, PT, R27, c[0x0][0x178], !P0 ;  /* 0x00005e001b007a0c */ /* 0x000fe40004701270 */
[----:B------:R-:W-:Y:S01]  /*e2580*/  ISETP.LT.AND P3, PT, R26, c[0x0][0x178], !P5 ;  /* 0x00005e001a007a0c */ /* 0x000fe20006f61270 */
[----:B0-----:R-:W2:Y:S01]  /*e2590*/  LDL.LU R25, [R1+0x608] ;  /* 0x0006080001197983 */ /* 0x001ea20000300800 */
[----:B------:R-:W-:Y:S01]  /*e25a0*/  PRMT R12, R24, 0x7632, R12 ;  /* 0x00007632180c7816 */ /* 0x000fe2000000000c */
[----:B------:R-:W-:-:S04]  /*e25b0*/  IMAD.WIDE R2, R0, 0x2, R6 ;  /* 0x0000000200027825 */ /* 0x000fc800078e0206 */
[C---:B------:R-:W-:Y:S01]  /*e25c0*/  IMAD.WIDE R8, R0.reuse, 0x2, R4 ;  /* 0x0000000200087825 */ /* 0x040fe200078e0204 */
[----:B------:R-:W-:Y:S01]  /*e25d0*/  IADD3 R0, R0, c[0x0][0x198], RZ ;  /* 0x0000660000007a10 */ /* 0x000fe20007ffe0ff */
[----:B------:R0:W-:Y:S03]  /*e25e0*/  @P6 STG.E.U16 [R2.64], R12 ;  /* 0x0000000c02006986 */ /* 0x0001e6000c101506 */
[----:B------:R-:W-:Y:S02]  /*e25f0*/  @P0 STG.E.U16 [R8.64], R13 ;  /* 0x0000000d08000986 */ /* 0x000fe4000c101506 */
[----:B0-----:R-:W-:Y:S01]  /*e2600*/  IMAD.WIDE R2, R0, 0x2, R6 ;  /* 0x0000000200027825 */ /* 0x001fe200078e0206 */
[----:B------:R-:W-:-:S04]  /*e2610*/  IADD3 R12, R29, 0x1dd, RZ ;  /* 0x000001dd1d0c7810 */ /* 0x000fc80007ffe0ff */
[----:B---3--:R0:W-:Y:S01]  /*e2620*/  @P3 STG.E.U16 [R2.64], R28 ;  /* 0x0000001c02003986 */ /* 0x0081e2000c101506 */
[----:B------:R-:W-:Y:S01]  /*e2630*/  ISETP.GE.AND P3, PT, R12, c[0x0][0x17c], PT ;  /* 0x00005f000c007a0c */ /* 0x000fe20003f66270 */
[----:B------:R-:W-:Y:S02]  /*e2640*/  PRMT R12, R28, 0x7632, R12 ;  /* 0x000076321c0c7816 */ /* 0x000fe4000000000c */
[----:B0-----:R-:W3:Y:S01]  /*e2650*/  LDL.LU R28, [R1+0x5f8] ;  /* 0x0005f800011c7983 */ /* 0x001ee20000300800 */
[----:B------:R-:W-:Y:S02]  /*e2660*/  ISETP.LT.AND P5, PT, R27, c[0x0][0x178], !P5 ;  /* 0x00005e001b007a0c */ /* 0x000fe40006fa1270 */
[----:B------:R-:W-:Y:S02]  /*e2670*/  IADD3 R20, R29, 0x1da, RZ ;  /* 0x000001da1d147810 */ /* 0x000fe40007ffe0ff */
[----:B------:R-:W-:Y:S01]  /*e2680*/  ISETP.LT.AND P0, PT, R26, c[0x0][0x178], !P2 ;  /* 0x00005e001a007a0c */ /* 0x000fe20005701270 */
[----:B------:R-:W-:Y:S01]  /*e2690*/  IMAD.WIDE R8, R0, 0x2, R4 ;  /* 0x0000000200087825 */ /* 0x000fe200078e0204 */
[----:B------:R-:W-:-:S02]  /*e26a0*/  ISETP.LT.AND P2, PT, R27, c[0x0][0x178], !P2 ;  /* 0x00005e001b007a0c */ /* 0x000fc40005741270 */
[----:B------:R-:W-:Y:S02]  /*e26b0*/  ISETP.GE.AND P4, PT, R20, c[0x0][0x17c], PT ;  /* 0x00005f0014007a0c */ /* 0x000fe40003f86270 */
[----:B------:R-:W-:-:S03]  /*e26c0*/  IADD3 R0, R0, c[0x0][0x198], RZ ;  /* 0x0000660000007a10 */ /* 0x000fc60007ffe0ff */
[----:B------:R0:W-:Y:S01]  /*e26d0*/  @P5 STG.E.U16 [R8.64], R18 ;  /* 0x0000001208005986 */ /* 0x0001e2000c101506 */
[----:B------:R-:W-:Y:S01]  /*e26e0*/  ISETP.LT.AND P5, PT, R26, c[0x0][0x178], !P4 ;  /* 0x00005e001a007a0c */ /* 0x000fe200067a1270 */
[----:B------:R-:W-:Y:S01]  /*e26f0*/  IMAD.WIDE R2, R0, 0x2, R6 ;  /* 0x0000000200027825 */ /* 0x000fe200078e0206 */
[----:B------:R-:W-:-:S04]  /*e2700*/  ISETP.LT.AND P4, PT, R27, c[0x0][0x178], !P4 ;  /* 0x00005e001b007a0c */ /* 0x000fc80006781270 */
[----:B------:R1:W-:Y:S01]  /*e2710*/  @P0 STG.E.U16 [R2.64], R12 ;  /* 0x0000000c02000986 */ /* 0x0003e2000c101506 */
[C---:B0-----:R-:W-:Y:S01]  /*e2720*/  IMAD.WIDE R8, R0.reuse, 0x2, R4 ;  /* 0x0000000200087825 */ /* 0x041fe200078e0204 */
[----:B------:R-:W-:Y:S02]  /*e2730*/  IADD3 R0, R0, c[0x0][0x198], RZ ;  /* 0x0000660000007a10 */ /* 0x000fe40007ffe0ff */
[----:B------:R-:W-:-:S03]  /*e2740*/  PRMT R18, R18, 0x7632, R18 ;  /* 0x0000763212127816 */ /* 0x000fc60000000012 */
[----:B-1----:R-:W-:Y:S01]  /*e2750*/  IMAD.WIDE R2, R0, 0x2, R6 ;  /* 0x0000000200027825 */ /* 0x002fe200078e0206 */
[C---:B------:R-:W-:Y:S01]  /*e2760*/  IADD3 R12, R29.reuse, 0x1de, RZ ;  /* 0x000001de1d0c7810 */ /* 0x040fe20007ffe0ff */
[----:B------:R0:W-:Y:S01]  /*e2770*/  @P2 STG.E.U16 [R8.64], R18 ;  /* 0x0000001208002986 */ /* 0x0001e2000c101506 */
[----:B------:R-:W-:Y:S02]  /*e2780*/  ISETP.LT.AND P2, PT, R26, c[0x0][0x178], !P1 ;  /* 0x00005e001a007a0c */ /* 0x000fe40004f41270 */
[----:B--2---:R1:W-:Y:S01]  /*e2790*/  @P5 STG.E.U16 [R2.64], R25 ;  /* 0x0000001902005986 */ /* 0x0043e2000c101506 */
[----:B------:R-:W-:Y:S02]  /*e27a0*/  ISETP.GE.AND P0, PT, R12, c[0x0][0x17c], PT ;  /* 0x00005f000c007a0c */ /* 0x000fe40003f06270 */
[----:B------:R-:W-:Y:S01]  /*e27b0*/  IADD3 R16, R29, 0x1dc, RZ ;  /* 0x000001dc1d107810 */ /* 0x000fe20007ffe0ff */
[----:B------:R-:W-:-:S03]  /*e27c0*/  IADD3 R12, R0, c[0x0][0x198], RZ ;  /* 0x00006600000c7a10 */ /* 0x000fc60007ffe0ff */
[----:B------:R-:W-:Y:S02]  /*e27d0*/  ISETP.GE.AND P6, PT, R16, c[0x0][0x17c], PT ;  /* 0x00005f0010007a0c */ /* 0x000fe40003fc6270 */
[----:B0-----:R-:W-:Y:S01]  /*e27e0*/  IADD3 R8, R29, 0x1df, RZ ;  /* 0x000001df1d087810 */ /* 0x001fe20007ffe0ff */
[----:B-1----:R-:W-:Y:S01]  /*e27f0*/  IMAD.WIDE R2, R0, 0x2, R4 ;  /* 0x0000000200027825 */ /* 0x002fe200078e0204 */
[----:B------:R-:W-:Y:S02]  /*e2800*/  PRMT R0, R25, 0x7632, R0 ;  /* 0x0000763219007816 */ /* 0x000fe40000000000 */
[----:B------:R-:W2:Y:S01]  /*e2810*/  LDL.LU R25, [R1+0x5b8] ;  /* 0x0005b80001197983 */ /* 0x000ea20000300800 */
[----:B------:R-:W-:Y:S01]  /*e2820*/  ISETP.GE.AND P5, PT, R8, c[0x0][0x17c], PT ;  /* 0x00005f0008007a0c */ /* 0x000fe20003fa6270 */
[----:B------:R-:W-:Y:S01]  /*e2830*/  IMAD.WIDE R8, R12, 0x2, R6 ;  /* 0x000000020c087825 */ /* 0x000fe200078e0206 */
[C---:B------:R-:W-:Y:S01]  /*e2840*/  ISETP.LT.AND P1, PT, R27.reuse, c[0x0][0x178], !P1 ;  /* 0x00005e001b007a0c */ /* 0x040fe20004f21270 */
[----:B------:R-:W-:Y:S01]  /*e2850*/  @P4 STG.E.U16 [R2.64], R22 ;  /* 0x0000001602004986 */ /* 0x000fe2000c101506 */
[----:B------:R-:W-:Y:S01]  /*e2860*/  ISETP.LT.AND P4, PT, R26, c[0x0][0x178], !P6 ;  /* 0x00005e001a007a0c */ /* 0x000fe20007781270 */
[----:B------:R-:W-:-:S02]  /*e2870*/  ISETP.LT.AND P6, PT, R27, c[0x0][0x178], !P6 ;  /* 0x00005e001b007a0c */ /* 0x000fc400077c1270 */
[----:B------:R0:W-:Y:S01]  /*e2880*/  @P2 STG.E.U16 [R8.64], R0 ;  /* 0x0000000008002986 */ /* 0x0001e2000c101506 */
[----:B------:R-:W4:Y:S01]  /*e2890*/  LDL.LU R21, [R1+0x52c] ;  /* 0x00052c0001157983 */ /* 0x000f220000300800 */
[----:B0-----:R-:W-:Y:S02]  /*e28a0*/  IADD3 R0, R12, c[0x0][0x198], RZ ;  /* 0x000066000c007a10 */ /* 0x001fe40007ffe0ff */
[----:B------:R-:W-:Y:S01]  /*e28b0*/  PRMT R22, R22, 0x7632, R22 ;  /* 0x0000763216167816 */ /* 0x000fe20000000016 */
[----:B------:R-:W-:-:S04]  /*e28c0*/  IMAD.WIDE R2, R12, 0x2, R4 ;  /* 0x000000020c027825 */ /* 0x000fc800078e0204 */
[----:B------:R-:W-:-:S04]  /*e28d0*/  IMAD.WIDE R8, R0, 0x2, R6 ;  /* 0x0000000200087825 */ /* 0x000fc800078e0206 */
[----:B------:R-:W-:Y:S01]  /*e28e0*/  IMAD.WIDE R12, R0, 0x2, R4 ;  /* 0x00000002000c7825 */ /* 0x000fe200078e0204 */
[----:B------:R-:W-:Y:S04]  /*e28f0*/  @P1 STG.E.U16 [R2.64], R22 ;  /* 0x0000001602001986 */ /* 0x000fe8000c101506 */
[----:B---3--:R-:W-:Y:S01]  /*e2900*/  @P4 STG.E.U16 [R8.64], R28 ;  /* 0x0000001c08004986 */ /* 0x008fe2000c101506 */
[----:B------:R0:W-:Y:S02]  /*e2910*/  @P6 STG.E.U16 [R12.64], R14 ;  /* 0x0000000e0c006986 */ /* 0x0001e4000c101506 */
[----:B0-----:R-:W-:Y:S02]  /*e2920*/  PRMT R14, R28, 0x7632, R14 ;  /* 0x000076321c0e7816 */ /* 0x001fe4000000000e */
[----:B------:R-:W3:Y:S01]  /*e2930*/  LDL.LU R28, [R1+0x2c] ;  /* 0x00002c00011c7983 */ /* 0x000ee20000300800 */
[----:B------:R-:W-:Y:S01]  /*e2940*/  ISETP.LT.AND P4, PT, R26, c[0x0][0x178], !P3 ;  /* 0x00005e001a007a0c */ /* 0x000fe20005f81270 */
[----:B------:R-:W-:Y:S01]  /*e2950*/  ISETP.LT.AND P3, PT, R27, c[0x0][0x178], !P3 ;  /* 0x00005e001b007a0c */ /* 0x000fe20005f61270 */
[----:B------:R-:W-:-:S02]  /*e2960*/  IADD3 R8, R0, c[0x0][0x198], RZ ;  /* 0x0000660000087a10 */ /* 0x000fc40007ffe0ff */
[----:B------:R-:W-:Y:S01]  /*e2970*/  ISETP.LT.AND P6, PT, R26, c[0x0][0x178], !P0 ;  /* 0x00005e001a007a0c */ /* 0x000fe200047c1270 */
[----:B------:R-:W-:Y:S01]  /*e2980*/  ISETP.LT.AND P0, PT, R27, c[0x0][0x178], !P0 ;  /* 0x00005e001b007a0c */ /* 0x000fe20004701270 */
[C---:B------:R-:W-:Y:S02]  /*e2990*/  IADD3 R16, R29.reuse, 0x1e0, RZ ;  /* 0x000001e01d107810 */ /* 0x040fe40007ffe0ff */
[C---:B------:R-:W-:Y:S02]  /*e29a0*/  IADD3 R0, R8.reuse, c[0x0][0x198], RZ ;  /* 0x0000660008007a10 */ /* 0x040fe40007ffe0ff */
[----:B------:R-:W-:Y:S01]  /*e29b0*/  IADD3 R17, R29, 0x1e1, RZ ;  /* 0x000001e11d117810 */ /* 0x000fe20007ffe0ff */
[----:B------:R-:W-:Y:S01]  /*e29c0*/  IMAD.WIDE R2, R8, 0x2, R6 ;  /* 0x0000000208027825 */ /* 0x000fe200078e0206 */
[----:B------:R-:W-:-:S03]  /*e29d0*/  PRMT R18, R14, 0x7632, R18 ;  /* 0x000076320e127816 */ /* 0x000fc60000000012 */
[----:B------:R-:W-:Y:S01]  /*e29e0*/  IMAD.WIDE R8, R8, 0x2, R4 ;  /* 0x0000000208087825 */ /* 0x000fe200078e0204 */
[----:B------:R-:W-:Y:S02]  /*e29f0*/  ISETP.GE.AND P2, PT, R16, c[0x0][0x17c], PT ;  /* 0x00005f0010007a0c */ /* 0x000fe40003f46270 */
[----:B------:R-:W-:Y:S01]  /*e2a00*/  ISETP.GE.AND P1, PT, R17, c[0x0][0x17c], PT ;  /* 0x00005f0011007a0c */ /* 0x000fe20003f26270 */
[----:B------:R-:W-:-:S04]  /*e2a10*/  IMAD.WIDE R12, R0, 0x2, R6 ;  /* 0x00000002000c7825 */ /* 0x000fc800078e0206 */
[----:B------:R-:W-:Y:S01]  /*e2a20*/  IMAD.WIDE R16, R0, 0x2, R4 ;  /* 0x0000000200107825 */ /* 0x000fe200078e0204 */
[----:B------:R0:W-:Y:S03]  /*e2a30*/  @P4 STG.E.U16 [R2.64], R14 ;  /* 0x0000000e02004986 */ /* 0x0001e6000c101506 */
[----:B------:R1:W-:Y:S01]  /*e2a40*/  @P3 STG.E.U16 [R8.64], R18 ;  /* 0x0000001208003986 */ /* 0x0003e2000c101506 */
[----:B------:R-:W3:Y:S01]  /*e2a50*/  LDL.LU R24, [R1+0x53c] ;  /* 0x00053c0001187983 */ /* 0x000ee20000300800 */
[----:B------:R-:W-:Y:S01]  /*e2a60*/  ISETP.LT.AND P3, PT, R26, c[0x0][0x178], !P2 ;  /* 0x00005e001a007a0c */ /* 0x000fe20005761270 */
[C---:B------:R-:W-:Y:S01]  /*e2a70*/  ISETP.LT.AND P2, PT, R27.reuse, c[0x0][0x178], !P2 ;  /* 0x00005e001b007a0c */ /* 0x040fe20005741270 */
[----:B0-----:R-:W-:Y:S01]  /*e2a80*/  IADD3 R2, R0, c[0x0][0x198], RZ ;  /* 0x0000660000027a10 */ /* 0x001fe20007ffe0ff */
[----:B--2---:R0:W-:Y:S01]  /*e2a90*/  @P6 STG.E.U16 [R12.64], R25 ;  /* 0x000000190c006986 */ /* 0x0041e2000c101506 */
[----:B------:R2:W-:Y:S01]  /*e2aa0*/  @P0 STG.E.U16 [R16.64], R10 ;  /* 0x0000000a10000986 */ /* 0x0005e2000c101506 */
[----:B------:R-:W-:Y:S01]  /*e2ab0*/  ISETP.LT.AND P0, PT, R26, c[0x0][0x178], !P5 ;  /* 0x00005e001a007a0c */ /* 0x000fe20006f01270 */
[----:B------:R-:W-:Y:S01]  /*e2ac0*/  ISETP.LT.AND P5, PT, R27, c[0x0][0x178], !P5 ;  /* 0x00005e001b007a0c */ /* 0x000fe20006fa1270 */
[----:B------:R-:W-:Y:S01]  /*e2ad0*/  PRMT R0, R10, 0x7632, R0 ;  /* 0x000076320a007816 */ /* 0x000fe20000000000 */
[----:B-1----:R-:W-:Y:S01]  /*e2ae0*/  IMAD.WIDE R8, R2, 0x2, R6 ;  /* 0x0000000202087825 */ /* 0x002fe200078e0206 */
[----:B0-----:R-:W-:-:S02]  /*e2af0*/  PRMT R13, R25, 0x7632, R13 ;  /* 0x00007632190d7816 */ /* 0x001fc4000000000d */
[----:B------:R-:W3:Y:S01]  /*e2b00*/  LDL.LU R25, [R1+0x3c] ;  /* 0x00003c0001197983 */ /* 0x000ee20000300800 */
[C---:B--2---:R-:W-:Y:S01]  /*e2b10*/  IADD3 R10, R2.reuse, c[0x0][0x198], RZ ;  /* 0x00006600020a7a10 */ /* 0x044fe20007ffe0ff */
[----:B------:R-:W-:-:S05]  /*e2b20*/  IMAD.WIDE R2, R2, 0x2, R4 ;  /* 0x0000000202027825 */ /* 0x000fca00078e0204 */
[----:B------:R0:W-:Y:S01]  /*e2b30*/  @P0 STG.E.U16 [R8.64], R13 ;  /* 0x0000000d08000986 */ /* 0x0001e2000c101506 */
[----:B------:R-:W-:-:S03]  /*e2b40*/  IADD3 R14, R29, 0x1e3, RZ ;  /* 0x000001e31d0e7810 */ /* 0x000fc60007ffe0ff */
[----:B------:R1:W-:Y:S01]  /*e2b50*/  @P5 STG.E.U16 [R2.64], R0 ;  /* 0x0000000002005986 */ /* 0x0003e2000c101506 */
[----:B------:R-:W-:Y:S01]  /*e2b60*/  ISETP.GE.AND P6, PT, R14, c[0x0][0x17c], PT ;  /* 0x00005f000e007a0c */ /* 0x000fe20003fc6270 */
[----:B0-----:R-:W-:-:S04]  /*e2b70*/  IMAD.WIDE R8, R10, 0x2, R6 ;  /* 0x000000020a087825 */ /* 0x001fc800078e0206 */
[----:B-1----:R-:W-:Y:S01]  /*e2b80*/  IMAD.WIDE R2, R10, 0x2, R4 ;  /* 0x000000020a027825 */ /* 0x002fe200078e0204 */
[----:B----4-:R-:W-:Y:S01]  /*e2b90*/  PRMT R0, R21, 0x7632, R0 ;  /* 0x0000763215007816 */ /* 0x010fe20000000000 */
[----:B------:R0:W-:Y:S04]  /*e2ba0*/  @P3 STG.E.U16 [R8.64], R21 ;  /* 0x0000001508003986 */ /* 0x0001e8000c101506 */
[----:B0-----:R-:W2:Y:S01]  /*e2bb0*/  LDL.LU R21, [R1+0x54c] ;  /* 0x00054c0001157983 */ /* 0x001ea20000300800 */
[----:B---3--:R-:W-:-:S03]  /*e2bc0*/  PRMT R14, R28, 0x7632, R14 ;  /* 0x000076321c0e7816 */ /* 0x008fc6000000000e */
[----:B------:R0:W-:Y:S04]  /*e2bd0*/  @P2 STG.E.U16 [R2.64], R28 ;  /* 0x0000001c02002986 */ /* 0x0001e8000c101506 */
[----:B0-----:R-:W3:Y:S01]  /*e2be0*/  LDL.LU R28, [R1+0x5c] ;  /* 0x00005c00011c7983 */ /* 0x001ee20000300800 */
[C---:B------:R-:W-:Y:S02]  /*e2bf0*/  IADD3 R20, R29.reuse, 0x1e2, RZ ;  /* 0x000001e21d147810 */ /* 0x040fe40007ffe0ff */
[----:B------:R-:W-:Y:S02]  /*e2c00*/  IADD3 R12, R29, 0x1e4, RZ ;  /* 0x000001e41d0c7810 */ /* 0x000fe40007ffe0ff */
[----:B------:R-:W-:Y:S02]  /*e2c10*/  ISETP.LT.AND P3, PT, R26, c[0x0][0x178], !P1 ;  /* 0x00005e001a007a0c */ /* 0x000fe40004f61270 */
[----:B------:R-:W-:Y:S01]  /*e2c20*/  ISETP.GE.AND P4, PT, R20, c[0x0][0x17c], PT ;  /* 0x00005f0014007a0c */ /* 0x000fe20003f86270 */
[----:B------:R-:W-:Y:S01]  /*e2c30*/  ISETP.LT.AND P1, PT, R27, c[0x0][0x178], !P1 ;  /* 0x00005e001b007a0c */ /* 0x000fe20004f21270 */
[----:B------:R-:W-:-:S02]  /*e2c40*/  IADD3 R8, R10, c[0x0][0x198], RZ ;  /* 0x000066000a087a10 */ /* 0x000fc40007ffe0ff */
[----:B------:R-:W-:Y:S02]  /*e2c50*/  ISETP.LT.AND P2, PT, R26, c[0x0][0x178], !P4 ;  /* 0x00005e001a007a0c */ /* 0x000fe40006741270 */
[----:B------:R-:W-:Y:S01]  /*e2c60*/  ISETP.GE.AND P0, PT, R12, c[0x0][0x17c], PT ;  /* 0x00005f000c007a0c */ /* 0x000fe20003f06270 */
[----:B------:R-:W-:Y:S01]  /*e2c70*/  IADD3 R12, R29, 0x1e5, RZ ;  /* 0x000001e51d0c7810 */ /* 0x000fe20007ffe0ff */
[C---:B------:R-:W-:Y:S01]  /*e2c80*/  IADD3 R10, R8.reuse, c[0x0][0x198], RZ ;  /* 0x00006600080a7a10 */ /* 0x040fe20007ffe0ff */
[----:B------:R-:W-:Y:S01]  /*e2c90*/  IMAD.WIDE R2, R8, 0x2, R6 ;  /* 0x0000000208027825 */ /* 0x000fe200078e0206 */
[----:B------:R-:W-:-:S03]  /*e2ca0*/  ISETP.LT.AND P4, PT, R27, c[0x0][0x178], !P4 ;  /* 0x00005e001b007a0c */ /* 0x000fc60006781270 */
[----:B------:R-:W-:Y:S01]  /*e2cb0*/  IMAD.WIDE R8, R8, 0x2, R4 ;  /* 0x0000000208087825 */ /* 0x000fe200078e0204 */
[----:B------:R-:W-:-:S03]  /*e2cc0*/  ISETP.GE.AND P5, PT, R12, c[0x0][0x17c], PT ;  /* 0x00005f000c007a0c */ /* 0x000fc60003fa6270 */
[----:B------:R-:W-:Y:S01]  /*e2cd0*/  IMAD.WIDE R12, R10, 0x2, R6 ;  /* 0x000000020a0c7825 */ /* 0x000fe200078e0206 */
[----:B------:R0:W-:Y:S03]  /*e2ce0*/  @P3 STG.E.U16 [R2.64], R0 ;  /* 0x0000000002003986 */ /* 0x0001e6000c101506 */
[----:B------:R1:W-:Y:S01]  /*e2cf0*/  @P1 STG.E.U16 [R8.64], R14 ;  /* 0x0000000e08001986 */ /* 0x0003e2000c101506 */
[C---:B------:R-:W-:Y:S01]  /*e2d00*/  ISETP.LT.AND P1, PT, R26.reuse, c[0x0][0x178], !P6 ;  /* 0x00005e001a007a0c */ /* 0x040fe20007721270 */
[----:B------:R4:W-:Y:S01]  /*e2d10*/  @P2 STG.E.U16 [R12.64], R24 ;  /* 0x000000180c002986 */ /* 0x0009e2000c101506 */
[----:B------:R-:W-:Y:S02]  /*e2d20*/  ISETP.LT.AND P6, PT, R27, c[0x0][0x178], !P6 ;  /* 0x00005e001b007a0c */ /* 0x000fe400077c1270 */
[----:B------:R-:W-:Y:S01]  /*e2d30*/  ISETP.LT.AND P2, PT, R26, c[0x0][0x178], !P0 ;  /* 0x00005e001a007a0c */ /* 0x000fe20004741270 */
[----:B0-----:R-:W-:Y:S01]  /*e2d40*/  IMAD.WIDE R2, R10, 0x2, R4 ;  /* 0x000000020a027825 */ /* 0x001fe200078e0204 */
[----:B-1----:R-:W-:-:S02]  /*e2d50*/  PRMT R14, R24, 0x7632, R14 ;  /* 0x00007632180e7816 */ /* 0x002fc4000000000e */
[----:B----4-:R-:W4:Y:S01]  /*e2d60*/  LDL.LU R24, [R1+0x55c] ;  /* 0x00055c0001187983 */ /* 0x010f220000300800 */
[----:B------:R-:W-:Y:S02]  /*e2d70*/  IADD3 R13, R10, c[0x0][0x198], RZ ;  /* 0x000066000a0d7a10 */ /* 0x000fe40007ffe0ff */
[----:B------:R-:W-:Y:S02]  /*e2d80*/  ISETP.LT.AND P0, PT, R27, c[0x0][0x178], !P0 ;  /* 0x00005e001b007a0c */ /* 0x000fe40004701270 */
[----:B------:R-:W-:Y:S01]  /*e2d90*/  PRMT R0, R25, 0x7632, R0 ;  /* 0x0000763219007816 */ /* 0x000fe20000000000 */
[----:B------:R0:W-:Y:S01]  /*e2da0*/  @P4 STG.E.U16 [R2.64], R25 ;  /* 0x0000001902004986 */ /* 0x0001e2000c101506 */
[C---:B------:R-:W-:Y:S01]  /*e2db0*/  IMAD.WIDE R8, R13.reuse, 0x2, R6 ;  /* 0x000000020d087825 */ /* 0x040fe200078e0206 */
[C---:B------:R-:W-:Y:S02]  /*e2dc0*/  IADD3 R10, R13.reuse, c[0x0][0x198], RZ ;  /* 0x000066000d0a7a10 */ /* 0x040fe40007ffe0ff */
[----:B0-----:R-:W4:Y:S01]  /*e2dd0*/  LDL.LU R25, [R1+0xbc] ;  /* 0x0000bc0001197983 */ /* 0x001f220000300800 */
[----:B------:R-:W-:-:S03]  /*e2de0*/  IMAD.WIDE R2, R13, 0x2, R4 ;  /* 0x000000020d027825 */ /* 0x000fc600078e0204 */
[----:B------:R0:W-:Y:S04]  /*e2df0*/  @P1 STG.E.U16 [R8.64], R14 ;  /* 0x0000000e08001986 */ /* 0x0001e8000c101506 */
[----:B------:R1:W-:Y:S01]  /*e2e00*/  @P6 STG.E.U16 [R2.64], R0 ;  /* 0x0000000002006986 */ /* 0x0003e2000c101506 */
[----:B0-----:R-:W-:-:S04]  /*e2e10*/  IMAD.WIDE R8, R10, 0x2, R6 ;  /* 0x000000020a087825 */ /* 0x001fc800078e0206 */
[----:B-1----:R-:W-:Y:S01]  /*e2e20*/  IMAD.WIDE R2, R10, 0x2, R4 ;  /* 0x000000020a027825 */ /* 0x002fe200078e0204 */
[----:B--2---:R-:W-:Y:S01]  /*e2e30*/  PRMT R0, R21, 0x7632, R0 ;  /* 0x0000763215007816 */ /* 0x004fe20000000000 */
        /* <DEDUP_REMOVED lines=13> */
[C---:B------:R-:W-:Y:S01]  /*e2f10*/  IADD3 R12, R29.reuse, 0x1e9, RZ ;  /* 0x000001e91d0c7810 */ /* 0x040fe20007ffe0ff */
[C---:B------:R-:W-:Y:S02]  /*e2f20*/  IADD3 R10, R8.reuse, c[0x0][0x198], RZ ;  /* 0x00006600080a7a10 */ /* 0x040fe40007ffe0ff */
[----:B------:R-:W-:Y:S01]  /*e2f30*/  IADD3 R16, R29, 0x1e7, RZ ;  /* 0x000001e71d107810 */ /* 0x000fe20007ffe0ff */
[----:B------:R-:W-:Y:S01]  /*e2f40*/  IMAD.WIDE R2, R8, 0x2, R6 ;  /* 0x0000000208027825 */ /* 0x000fe200078e0206 */
[----:B------:R-:W-:-:S03]  /*e2f50*/  ISETP.LT.AND P3, PT, R27, c[0x0][0x178], !P3 ;  /* 0x00005e001b007a0c */ /* 0x000fc60005f61270 */
[----:B------:R-:W-:Y:S01]  /*e2f60*/  IMAD.WIDE R8, R8, 0x2, R4 ;  /* 0x0000000208087825 */ /* 0x000fe200078e0204 */
[----:B------:R-:W-:-:S03]  /*e2f70*/  ISETP.GE.AND P6, PT, R12, c[0x0][0x17c], PT ;  /* 0x00005f000c007a0c */ /* 0x000fc60003fc6270 */
[----:B------:R-:W-:Y:S01]  /*e2f80*/  IMAD.WIDE R12, R10, 0x2, R6 ;  /* 0x000000020a0c7825 */ /* 0x000fe200078e0206 */
[----:B------:R-:W-:Y:S01]  /*e2f90*/  ISETP.GE.AND P4, PT, R16, c[0x0][0x17c], PT ;  /* 0x00005f0010007a0c */ /* 0x000fe20003f86270 */
[----:B------:R0:W-:Y:S02]  /*e2fa0*/  @P2 STG.E.U16 [R2.64], R0 ;  /* 0x0000000002002986 */ /* 0x0001e4000c101506 */
[----:B------:R-:W-:Y:S02]  /*e2fb0*/  @P5 STG.E.U16 [R8.64], R14 ;  /* 0x0000000e08005986 */ /* 0x000fe4000c101506 */
[----:B----4-:R1:W-:Y:S01]  /*e2fc0*/  @P0 STG.E.U16 [R12.64], R24 ;  /* 0x000000180c000986 */ /* 0x0103e2000c101506 */
[----:B------:R-:W-:Y:S01]  /*e2fd0*/  ISETP.LT.AND P0, PT, R26, c[0x0][0x178], !P4 ;  /* 0x00005e001a007a0c */ /* 0x000fe20006701270 */
[----:B------:R-:W-:Y:S01]  /*e2fe0*/  ISETP.LT.AND P4, PT, R27, c[0x0][0x178], !P4 ;  /* 0x00005e001b007a0c */ /* 0x000fe20006781270 */
[----:B0-----:R-:W-:Y:S01]  /*e2ff0*/  PRMT R0, R24, 0x7632, R0 ;  /* 0x0000763218007816 */ /* 0x001fe20000000000 */
[C---:B------:R-:W-:Y:S01]  /*e3000*/  IMAD.WIDE R2, R10.reuse, 0x2, R4 ;  /* 0x000000020a027825 */ /* 0x040fe200078e0204 */
[----:B-1----:R-:W4:Y:S01]  /*e3010*/  LDL.LU R24, [R1+0x57c] ;  /* 0x00057c0001187983 */ /* 0x002f220000300800 */
[----:B------:R-:W-:-:S02]  /*e3020*/  IADD3 R14, R10, c[0x0][0x198], RZ ;  /* 0x000066000a0e7a10 */ /* 0x000fc40007ffe0ff */
[----:B------:R-:W-:Y:S01]  /*e3030*/  PRMT R12, R25, 0x7632, R12 ;  /* 0x00007632190c7816 */ /* 0x000fe2000000000c */
[----:B------:R0:W-:Y:S01]  /*e3040*/  @P3 STG.E.U16 [R2.64], R25 ;  /* 0x0000001902003986 */ /* 0x0001e2000c101506 */
[----:B------:R-:W-:Y:S01]  /*e3050*/  ISETP.LT.AND P3, PT, R26, c[0x0][0x178], !P1 ;  /* 0x00005e001a007a0c */ /* 0x000fe20004f61270 */
[----:B------:R-:W-:Y:S02]  /*e3060*/  ISETP.LT.AND P1, PT, R27, c[0x0][0x178], !P1 ;  /* 0x00005e001b007a0c */ /* 0x000fe40004f21270 */
[C---:B------:R-:W-:Y:S01]  /*e3070*/  IMAD.WIDE R8, R14.reuse, 0x2, R6 ;  /* 0x000000020e087825 */ /* 0x040fe200078e0206 */
[C---:B------:R-:W-:Y:S01]  /*e3080*/  IADD3 R10, R14.reuse, c[0x0][0x198], RZ ;  /* 0x000066000e0a7a10 */ /* 0x040fe20007ffe0ff */
[----:B0-----:R-:W4:Y:S02]  /*e3090*/  LDL.LU R25, [R1+0x9c] ;  /* 0x00009c0001197983 */ /* 0x001f240000300800 */
[----:B------:R-:W-:Y:S02]  /*e30a0*/  IMAD.WIDE R2, R14, 0x2, R4 ;  /* 0x000000020e027825 */ /* 0x000fe400078e0204 */
        /* <DEDUP_REMOVED lines=10> */
[----:B------:R-:W-:Y:S02]  /*e3150*/  IADD3 R16, R29, 0x1ea, RZ ;  /* 0x000001ea1d107810 */ /* 0x000fe40007ffe0ff */
[----:B------:R-:W-:Y:S02]  /*e3160*/  ISETP.LT.AND P3, PT, R26, c[0x0][0x178], !P6 ;  /* 0x00005e001a007a0c */ /* 0x000fe40007761270 */
[----:B------:R-:W-:Y:S01]  /*e3170*/  ISETP.GE.AND P2, PT, R16, c[0x0][0x17c], PT ;  /* 0x00005f0010007a0c */ /* 0x000fe20003f46270 */
[----:B------:R-:W-:Y:S01]  /*e3180*/  ISETP.LT.AND P6, PT, R27, c[0x0][0x178], !P6 ;  /* 0x00005e001b007a0c */ /* 0x000fe200077c1270 */
[----:B------:R-:W-:-:S02]  /*e3190*/  IADD3 R8, R10, c[0x0][0x198], RZ ;  /* 0x000066000a087a10 */ /* 0x000fc40007ffe0ff */
[----:B------:R-:W-:Y:S02]  /*e31a0*/  ISETP.LT.AND P1, PT, R26, c[0x0][0x178], !P2 ;  /* 0x00005e001a007a0c */ /* 0x000fe40005721270 */
[C---:B------:R-:W-:Y:S02]  /*e31b0*/  IADD3 R13, R29.reuse, 0x1ec, RZ ;  /* 0x000001ec1d0d7810 */ /* 0x040fe40007ffe0ff */
[C---:B------:R-:W-:Y:S02]  /*e31c0*/  IADD3 R12, R29.reuse, 0x1ed, RZ ;  /* 0x000001ed1d0c7810 */ /* 0x040fe40007ffe0ff */
[C---:B------:R-:W-:Y:S02]  /*e31d0*/  IADD3 R10, R8.reuse, c[0x0][0x198], RZ ;  /* 0x00006600080a7a10 */ /* 0x040fe40007ffe0ff */
[----:B------:R-:W-:Y:S01]  /*e31e0*/  IADD3 R16, R29, 0x1eb, RZ ;  /* 0x000001eb1d107810 */ /* 0x000fe20007ffe0ff */
[----:B------:R-:W-:Y:S01]  /*e31f0*/  IMAD.WIDE R2, R8, 0x2, R6 ;  /* 0x0000000208027825 */ /* 0x000fe200078e0206 */
[----:B------:R-:W-:-:S02]  /*e3200*/  ISETP.LT.AND P2, PT, R27, c[0x0][0x178], !P2 ;  /* 0x00005e001b007a0c */ /* 0x000fc40005741270 */
[----:B------:R-:W-:Y:S01]  /*e3210*/  ISETP.GE.AND P0, PT, R13, c[0x0][0x17c], PT ;  /* 0x00005f000d007a0c */ /* 0x000fe20003f06270 */
        /* <DEDUP_REMOVED lines=69> */
[----:B--2---:R-:W-:Y:S01]  /*e3670*/  @P3 STG.E.U16 [R8.64], R21 ;  /* 0x0000001508003986 */ /* 0x004fe2000c101506 */
[----:B---3--:R-:W-:-:S03]  /*e3680*/  PRMT R14, R28, 0x7632, R14 ;  /* 0x000076321c0e7816 */ /* 0x008fc6000000000e */
[----:B------:R0:W-:Y:S04]  /*e3690*/  @P1 STG.E.U16 [R2.64], R28 ;  /* 0x0000001c02001986 */ /* 0x0001e8000c101506 */
[----:B0-----:R-:W2:Y:S01]  /*e36a0*/  LDL.LU R28, [R1+0x5dc] ;  /* 0x0005dc00011c7983 */ /* 0x001ea20000300800 */
[C---:B------:R-:W-:Y:S02]  /*e36b0*/  IADD3 R16, R29.reuse, 0x1f2, RZ ;  /* 0x000001f21d107810 */ /* 0x040fe40007ffe0ff */
[----:B------:R-:W-:Y:S02]  /*e36c0*/  IADD3 R13, R29, 0x1f4, RZ ;  /* 0x000001f41d0d7810 */ /* 0x000fe40007ffe0ff */
[----:B------:R-:W-:Y:S02]  /*e36d0*/  ISETP.LT.AND P3, PT, R26, c[0x0][0x178], !P5 ;  /* 0x00005e001a007a0c */ /* 0x000fe40006f61270 */
[----:B------:R-:W-:-:S02]  /*e36e0*/  ISETP.GE.AND P2, PT, R16, c[0x0][0x17c], PT ;  /* 0x00005f0010007a0c */ /* 0x000fc40003f46270 */
[----:B------:R-:W-:Y:S01]  /*e36f0*/  ISETP.GE.AND P0, PT, R13, c[0x0][0x17c], PT ;  /* 0x00005f000d007a0c */ /* 0x000fe20003f06270 */
[----:B------:R-:W-:Y:S01]  /*e3700*/  ISETP.LT.AND P5, PT, R27, c[0x0][0x178], !P5 ;  /* 0x00005e001b007a0c */ /* 0x000fe20006fa1270 */
[----:B------:R-:W-:Y:S02]  /*e3710*/  IADD3 R13, R10, c[0x0][0x198], RZ ;  /* 0x000066000a0d7a10 */ /* 0x000fe40007ffe0ff */
[----:B------:R-:W-:Y:S02]  /*e3720*/  ISETP.LT.AND P1, PT, R26, c[0x0][0x178], !P2 ;  /* 0x00005e001a007a0c */ /* 0x000fe40005721270 */
[----:B------:R-:W-:Y:S02]  /*e3730*/  IADD3 R12, R29, 0x1f5, RZ ;  /* 0x000001f51d0c7810 */ /* 0x000fe40007ffe0ff */
[----:B------:R-:W-:Y:S02]  /*e3740*/  PRMT R0, R21, 0x7632, R0 ;  /* 0x0000763215007816 */ /* 0x000fe40000000000 */
[----:B------:R-:W-:Y:S01]  /*e3750*/  IADD3 R10, R13, c[0x0][0x198], RZ ;  /* 0x000066000d0a7a10 */ /* 0x000fe20007ffe0ff */
[----:B------:R-:W3:Y:S01]  /*e3760*/  LDL.LU R21, [R1+0x1c] ;  /* 0x00001c0001157983 */ /* 0x000ee20000300800 */
        /* <DEDUP_REMOVED lines=10> */
[----:B------:R-:W-:Y:S02]  /*e3810*/  ISETP.LT.AND P1, PT, R26, c[0x0][0x178], !P4 ;  /* 0x00005e001a007a0c */ /* 0x000fe40006721270 */
[----:B------:R-:W-:Y:S01]  /*e3820*/  IADD3 R17, R10, c[0x0][0x198], RZ ;  /* 0x000066000a117a10 */ /* 0x000fe20007ffe0ff */
[----:B------:R-:W-:-:S02]  /*e3830*/  ISETP.LT.AND P4, PT, R27, c[0x0][0x178], !P4 ;  /* 0x00005e001b007a0c */ /* 0x000fc40006781270 */
[----:B0-----:R-:W-:Y:S01]  /*e3840*/  IMAD.WIDE R2, R10, 0x2, R4 ;  /* 0x000000020a027825 */ /* 0x001fe200078e0204 */
[----:B------:R-:W-:Y:S02]  /*e3850*/  PRMT R0, R24, 0x7632, R0 ;  /* 0x0000763218007816 */ /* 0x000fe40000000000 */
[----:B-1----:R-:W4:Y:S04]  /*e3860*/  LDL.LU R24, [R1+0x5ec] ;  /* 0x0005ec0001187983 */ /* 0x002f280000300800 */
[----:B------:R0:W-:Y:S01]  /*e3870*/  @P2 STG.E.U16 [R2.64], R25 ;  /* 0x0000001902002986 */ /* 0x0001e2000c101506 */
[----:B------:R-:W-:Y:S02]  /*e3880*/  PRMT R12, R25, 0x7632, R12 ;  /* 0x00007632190c7816 */ /* 0x000fe4000000000c */
[----:B------:R-:W-:Y:S01]  /*e3890*/  ISETP.LT.AND P2, PT, R26, c[0x0][0x178], !P0 ;  /* 0x00005e001a007a0c */ /* 0x000fe20004741270 */
[C---:B------:R-:W-:Y:S01]  /*e38a0*/  IMAD.WIDE R8, R17.reuse, 0x2, R6 ;  /* 0x0000000211087825 */ /* 0x040fe200078e0206 */
[C---:B------:R-:W-:Y:S01]  /*e38b0*/  IADD3 R10, R17.reuse, c[0x0][0x198], RZ ;  /* 0x00006600110a7a10 */ /* 0x040fe20007ffe0ff */
[----:B0-----:R-:W4:Y:S02]  /*e38c0*/  LDL.LU R25, [R1+0xc] ;  /* 0x00000c0001197983 */ /* 0x001f240000300800 */
[----:B------:R-:W-:-:S02]  /*e38d0*/  IMAD.WIDE R2, R17, 0x2, R4 ;  /* 0x0000000211027825 */ /* 0x000fc400078e0204 */
[----:B------:R0:W-:Y:S04]  /*e38e0*/  @P1 STG.E.U16 [R8.64], R0 ;  /* 0x0000000008001986 */ /* 0x0001e8000c101506 */
[----:B------:R-:W-:Y:S01]  /*e38f0*/  @P4 STG.E.U16 [R2.64], R12 ;  /* 0x0000000c02004986 */ /* 0x000fe2000c101506 */
[----:B0-----:R-:W-:-:S05]  /*e3900*/  IMAD.WIDE R8, R10, 0x2, R6 ;  /* 0x000000020a087825 */ /* 0x001fca00078e0206 */
[----:B--2---:R0:W-:Y:S02]  /*e3910*/  @P2 STG.E.U16 [R8.64], R28 ;  /* 0x0000001c08002986 */ /* 0x0041e4000c101506 */
[----:B0-----:R-:W-:Y:S02]  /*e3920*/  PRMT R9, R28, 0x7632, R9 ;  /* 0x000076321c097816 */ /* 0x001fe40000000009 */
[----:B------:R-:W2:Y:S01]  /*e3930*/  LDL.LU R28, [R1+0x61c] ;  /* 0x00061c00011c7983 */ /* 0x000ea20000300800 */
[----:B------:R-:W-:Y:S02]  /*e3940*/  ISETP.LT.AND P0, PT, R27, c[0x0][0x178], !P0 ;  /* 0x00005e001b007a0c */ /* 0x000fe40004701270 */
[----:B------:R-:W-:Y:S02]  /*e3950*/  IADD3 R16, R29, 0x1f6, RZ ;  /* 0x000001f61d107810 */ /* 0x000fe40007ffe0ff */
[----:B------:R-:W-:Y:S01]  /*e3960*/  ISETP.LT.AND P4, PT, R26, c[0x0][0x178], !P6 ;  /* 0x00005e001a007a0c */ /* 0x000fe20007781270 */
[C---:B------:R-:W-:Y:S01]  /*e3970*/  IMAD.WIDE R2, R10.reuse, 0x2, R4 ;  /* 0x000000020a027825 */ /* 0x040fe200078e0204 */
[----:B------:R-:W-:-:S02]  /*e3980*/  IADD3 R13, R10, c[0x0][0x198], RZ ;  /* 0x000066000a0d7a10 */ /* 0x000fc40007ffe0ff */
[----:B------:R-:W-:Y:S02]  /*e3990*/  ISETP.GE.AND P3, PT, R16, c[0x0][0x17c], PT ;  /* 0x00005f0010007a0c */ /* 0x000fe40003f66270 */
[----:B------:R-:W-:Y:S02]  /*e39a0*/  ISETP.LT.AND P6, PT, R27, c[0x0][0x178], !P6 ;  /* 0x00005e001b007a0c */ /* 0x000fe400077c1270 */
[----:B------:R-:W-:Y:S01]  /*e39b0*/  IADD3 R17, R13, c[0x0][0x198], RZ ;  /* 0x000066000d117a10 */ /* 0x000fe20007ffe0ff */
[----:B---3--:R0:W-:Y:S01]  /*e39c0*/  @P0 STG.E.U16 [R2.64], R21 ;  /* 0x0000001502000986 */ /* 0x0081e2000c101506 */
[----:B------:R-:W-:Y:S01]  /*e39d0*/  ISETP.LT.AND P0, PT, R26, c[0x0][0x178], !P3 ;  /* 0x00005e001a007a0c */ /* 0x000fe20005f01270 */
[----:B------:R-:W-:Y:S01]  /*e39e0*/  ISETP.LT.AND P3, PT, R27, c[0x0][0x178], !P3 ;  /* 0x00005e001b007a0c */ /* 0x000fe20005f61270 */
[C---:B------:R-:W-:Y:S02]  /*e39f0*/  IADD3 R12, R29.reuse, 0x1fa, RZ ;  /* 0x000001fa1d0c7810 */ /* 0x040fe40007ffe0ff */
[----:B------:R-:W-:-:S02]  /*e3a00*/  IADD3 R18, R29, 0x1f7, RZ ;  /* 0x000001f71d127810 */ /* 0x000fc40007ffe0ff */
[----:B------:R-:W-:Y:S01]  /*e3a10*/  PRMT R0, R21, 0x7632, R0 ;  /* 0x0000763215007816 */ /* 0x000fe20000000000 */
[----:B0-----:R-:W-:Y:S01]  /*e3a20*/  IMAD.WIDE R2, R13, 0x2, R6 ;  /* 0x000000020d027825 */ /* 0x001fe200078e0206 */
[----:B------:R-:W-:-:S04]  /*e3a30*/  IADD3 R16, R29, 0x1f8, RZ ;  /* 0x000001f81d107810 */ /* 0x000fc80007ffe0ff */
[----:B------:R0:W-:Y:S01]  /*e3a40*/  @P4 STG.E.U16 [R2.64], R9 ;  /* 0x0000000902004986 */ /* 0x0001e2000c101506 */
[----:B------:R-:W-:Y:S02]  /*e3a50*/  ISETP.GE.AND P4, PT, R12, c[0x0][0x17c], PT ;  /* 0x00005f000c007a0c */ /* 0x000fe40003f86270 */
[----:B------:R-:W-:Y:S02]  /*e3a60*/  ISETP.GE.AND P5, PT, R18, c[0x0][0x17c], PT ;  /* 0x00005f0012007a0c */ /* 0x000fe40003fa6270 */
[----:B------:R-:W-:Y:S02]  /*e3a70*/  ISETP.GE.AND P1, PT, R16, c[0x0][0x17c], PT ;  /* 0x00005f0010007a0c */ /* 0x000fe40003f26270 */
[----:B------:R-:W-:Y:S01]  /*e3a80*/  IADD3 R10, R29, 0x1fb, RZ ;  /* 0x000001fb1d0a7810 */ /* 0x000fe20007ffe0ff */
[----:B0-----:R-:W-:-:S04]  /*e3a90*/  IMAD.WIDE R2, R13, 0x2, R4 ;  /* 0x000000020d027825 */ /* 0x001fc800078e0204 */
[----:B------:R-:W-:-:S04]  /*e3aa0*/  IMAD.WIDE R8, R17, 0x2, R6 ;  /* 0x0000000211087825 */ /* 0x000fc800078e0206 */
[----:B------:R-:W-:Y:S01]  /*e3ab0*/  IMAD.WIDE R12, R17, 0x2, R4 ;  /* 0x00000002110c7825 */ /* 0x000fe200078e0204 */
[----:B------:R-:W-:Y:S04]  /*e3ac0*/  @P6 STG.E.U16 [R2.64], R0 ;  /* 0x0000000002006986 */ /* 0x000fe8000c101506 */
[----:B----4-:R0:W-:Y:S01]  /*e3ad0*/  @P0 STG.E.U16 [R8.64], R24 ;  /* 0x0000001808000986 */ /* 0x0101e2000c101506 */
[----:B------:R-:W-:Y:S01]  /*e3ae0*/  ISETP.LT.AND P0, PT, R26, c[0x0][0x178], !P5 ;  /* 0x00005e001a007a0c */ /* 0x000fe20006f01270 */
[----:B------:R1:W-:Y:S01]  /*e3af0*/  @P3 STG.E.U16 [R12.64], R25 ;  /* 0x000000190c003986 */ /* 0x0003e2000c101506 */
[----:B------:R-:W-:Y:S02]  /*e3b00*/  ISETP.LT.AND P5, PT, R27, c[0x0][0x178], !P5 ;  /* 0x00005e001b007a0c */ /* 0x000fe40006fa1270 */
[----:B------:R-:W-:-:S02]  /*e3b10*/  IADD3 R17, R17, c[0x0][0x198], RZ ;  /* 0x0000660011117a10 */ /* 0x000fc40007ffe0ff */
[----:B------:R-:W-:Y:S02]  /*e3b20*/  ISETP.LT.AND P3, PT, R26, c[0x0][0x178], !P1 ;  /* 0x00005e001a007a0c */ /* 0x000fe40004f61270 */
[----:B------:R-:W-:Y:S02]  /*e3b30*/  ISETP.GE.AND P6, PT, R10, c[0x0][0x17c], PT ;  /* 0x00005f000a007a0c */ /* 0x000fe40003fc6270 */
[----:B------:R-:W-:Y:S01]  /*e3b40*/  IADD3 R14, R29, 0x1f9, RZ ;  /* 0x000001f91d0e7810 */ /* 0x000fe20007ffe0ff */
[----:B------:R-:W-:Y:S01]  /*e3b50*/  PRMT R10, R24, 0x7632, R10 ;  /* 0x00007632180a7816 */ /* 0x000fe2000000000a */
[C---:B------:R-:W-:Y:S01]  /*e3b60*/  IADD3 R21, R17.reuse, c[0x0][0x198], RZ ;  /* 0x0000660011157a10 */ /* 0x040fe20007ffe0ff */
[----:B0-----:R-:W3:Y:S01]  /*e3b70*/  LDL.LU R24, [R1+0x60c] ;  /* 0x00060c0001187983 */ /* 0x001ee20000300800 */
[----:B------:R-:W-:Y:S01]  /*e3b80*/  ISETP.GE.AND P2, PT, R14, c[0x0][0x17c], PT ;  /* 0x00005f000e007a0c */ /* 0x000fe20003f46270 */
[----:B------:R-:W-:Y:S01]  /*e3b90*/  IMAD.WIDE R2, R17, 0x2, R6 ;  /* 0x0000000211027825 */ /* 0x000fe200078e0206 */
[----:B------:R-:W-:-:S03]  /*e3ba0*/  PRMT R14, R25, 0x7632, R14 ;  /* 0x00007632190e7816 */ /* 0x000fc6000000000e */
[----:B------:R-:W-:-:S04]  /*e3bb0*/  IMAD.WIDE R8, R17, 0x2, R4 ;  /* 0x0000000211087825 */ /* 0x000fc800078e0204 */
[----:B-1----:R-:W-:Y:S01]  /*e3bc0*/  IMAD.WIDE R12, R21, 0x2, R6 ;  /* 0x00000002150c7825 */ /* 0x002fe200078e0206 */
[----:B------:R-:W-:Y:S01]  /*e3bd0*/  IADD3 R0, R29, 0x1fc, RZ ;  /* 0x000001fc1d007810 */ /* 0x000fe20007ffe0ff */
[----:B------:R0:W-:Y:S02]  /*e3be0*/  @P0 STG.E.U16 [R2.64], R10 ;  /* 0x0000000a02000986 */ /* 0x0001e4000c101506 */
[----:B------:R1:W-:Y:S01]  /*e3bf0*/  @P5 STG.E.U16 [R8.64], R14 ;  /* 0x0000000e08005986 */ /* 0x0003e2000c101506 */
[----:B------:R-:W-:Y:S02]  /*e3c00*/  ISETP.LT.AND P1, PT, R27, c[0x0][0x178], !P1 ;  /* 0x00005e001b007a0c */ /* 0x000fe40004f21270 */
[----:B------:R-:W-:Y:S01]  /*e3c10*/  ISETP.GE.AND P0, PT, R0, c[0x0][0x17c], PT ;  /* 0x00005f0000007a0c */ /* 0x000fe20003f06270 */
[C---:B------:R-:W-:Y:S01]  /*e3c20*/  IMAD.WIDE R16, R21.reuse, 0x2, R4 ;  /* 0x0000000215107825 */ /* 0x040fe200078e0204 */
[----:B------:R-:W-:-:S05]  /*e3c30*/  IADD3 R21, R21, c[0x0][0x198], RZ ;  /* 0x0000660015157a10 */ /* 0x000fca0007ffe0ff */
[----:B0-----:R-:W-:Y:S01]  /*e3c40*/  IMAD.WIDE R2, R21, 0x2, R6 ;  /* 0x0000000215027825 */ /* 0x001fe200078e0206 */
[C---:B------:R-:W-:Y:S02]  /*e3c50*/  IADD3 R10, R29.reuse, 0x1fe, RZ ;  /* 0x000001fe1d0a7810 */ /* 0x040fe40007ffe0ff */
[C---:B-1----:R-:W-:Y:S01]  /*e3c60*/  IADD3 R14, R29.reuse, 0x1fd, RZ ;  /* 0x000001fd1d0e7810 */ /* 0x042fe20007ffe0ff */
[----:B--2---:R0:W-:Y:S01]  /*e3c70*/  @P3 STG.E.U16 [R12.64], R28 ;  /* 0x0000001c0c003986 */ /* 0x0041e2000c101506 */
[----:B------:R-:W-:Y:S02]  /*e3c80*/  ISETP.LT.AND P3, PT, R26, c[0x0][0x178], !P2 ;  /* 0x00005e001a007a0c */ /* 0x000fe40005761270 */
[----:B------:R-:W-:Y:S01]  /*e3c90*/  PRMT R0, R28, 0x7632, R0 ;  /* 0x000076321c007816 */ /* 0x000fe20000000000 */
[----:B------:R1:W-:Y:S01]  /*e3ca0*/  @P1 STG.E.U16 [R16.64], R19 ;  /* 0x0000001310001986 */ /* 0x0003e2000c101506 */
[----:B0-----:R-:W2:Y:S09]  /*e3cb0*/  LDL.LU R28, [R1+0x5fc] ;  /* 0x0005fc00011c7983 */ /* 0x001eb20000300800 */
[----:B------:R0:W-:Y:S01]  /*e3cc0*/  @P3 STG.E.U16 [R2.64], R0 ;  /* 0x0000000002003986 */ /* 0x0001e2000c101506 */
[----:B------:R-:W-:Y:S01]  /*e3cd0*/  ISETP.GE.AND P3, PT, R10, c[0x0][0x17c], PT ;  /* 0x00005f000a007a0c */ /* 0x000fe20003f66270 */
[----:B------:R-:W-:-:S02]  /*e3ce0*/  IADD3 R10, R29, 0x1ff, RZ ;  /* 0x000001ff1d0a7810 */ /* 0x000fc40007ffe0ff */
[----:B------:R-:W4:Y:S01]  /*e3cf0*/  LDL.LU R29, [R1+0x5bc] ;  /* 0x0005bc00011d7983 */ /* 0x000f220000300800 */
[----:B------:R-:W-:Y:S02]  /*e3d00*/  ISETP.LT.AND P2, PT, R27, c[0x0][0x178], !P2 ;  /* 0x00005e001b007a0c */ /* 0x000fe40005741270 */
[----:B------:R-:W-:Y:S02]  /*e3d10*/  ISETP.LT.AND P5, PT, R26, c[0x0][0x178], !P4 ;  /* 0x00005e001a007a0c */ /* 0x000fe400067a1270 */
[----:B------:R-:W-:Y:S02]  /*e3d20*/  IADD3 R25, R21, c[0x0][0x198], RZ ;  /* 0x0000660015197a10 */ /* 0x000fe40007ffe0ff */
[----:B------:R-:W-:Y:S01]  /*e3d30*/  PRMT R18, R19, 0x7632, R18 ;  /* 0x0000763213127816 */ /* 0x000fe20000000012 */
[----:B------:R-:W-:-:S04]  /*e3d40*/  IMAD.WIDE R8, R21, 0x2, R4 ;  /* 0x0000000215087825 */ /* 0x000fc800078e0204 */
[----:B------:R-:W-:Y:S01]  /*e3d50*/  IMAD.WIDE R12, R25, 0x2, R6 ;  /* 0x00000002190c7825 */ /* 0x000fe200078e0206 */
[----:B------:R-:W-:Y:S02]  /*e3d60*/  ISETP.LT.AND P4, PT, R27, c[0x0][0x178], !P4 ;  /* 0x00005e001b007a0c */ /* 0x000fe40006781270 */
[----:B-1----:R-:W-:Y:S01]  /*e3d70*/  IADD3 R17, R25, c[0x0][0x198], RZ ;  /* 0x0000660019117a10 */ /* 0x002fe20007ffe0ff */
[----:B------:R1:W-:Y:S01]  /*e3d80*/  @P2 STG.E.U16 [R8.64], R18 ;  /* 0x0000001208002986 */ /* 0x0003e2000c101506 */
[----:B------:R-:W-:Y:S01]  /*e3d90*/  ISETP.LT.AND P2, PT, R26, c[0x0][0x178], !P6 ;  /* 0x00005e001a007a0c */ /* 0x000fe20007741270 */
[----:B------:R-:W-:Y:S01]  /*e3da0*/  ISETP.LT.AND P6, PT, R27, c[0x0][0x178], !P6 ;  /* 0x00005e001b007a0c */ /* 0x000fe200077c1270 */
[----:B------:R-:W-:Y:S02]  /*e3db0*/  IADD3 R19, R17, c[0x0][0x198], RZ ;  /* 0x0000660011137a10 */ /* 0x000fe40007ffe0ff */
[----:B------:R-:W-:Y:S01]  /*e3dc0*/  ISETP.GE.AND P1, PT, R14, c[0x0][0x17c], PT ;  /* 0x00005f000e007a0c */ /* 0x000fe20003f26270 */
[----:B0-----:R-:W-:Y:S01]  /*e3dd0*/  IMAD.WIDE R2, R25, 0x2, R4 ;  /* 0x0000000219027825 */ /* 0x001fe200078e0204 */
[----:B------:R-:W-:-:S03]  /*e3de0*/  PRMT R0, R23, 0x7632, R0 ;  /* 0x0000763217007816 */ /* 0x000fc60000000000 */
[----:B-1----:R-:W-:Y:S01]  /*e3df0*/  IMAD.WIDE R8, R17, 0x2, R6 ;  /* 0x0000000211087825 */ /* 0x002fe200078e0206 */
[----:B------:R-:W-:Y:S01]  /*e3e00*/  IADD3 R21, R19, c[0x0][0x198], RZ ;  /* 0x0000660013157a10 */ /* 0x000fe20007ffe0ff */
[----:B---3--:R0:W-:Y:S01]  /*e3e10*/  @P5 STG.E.U16 [R12.64], R24 ;  /* 0x000000180c005986 */ /* 0x0081e2000c101506 */
[----:B------:R-:W-:Y:S02]  /*e3e20*/  ISETP.LT.AND P5, PT, R26, c[0x0][0x178], !P0 ;  /* 0x00005e001a007a0c */ /* 0x000fe400047a1270 */
[----:B------:R-:W-:Y:S01]  /*e3e30*/  PRMT R14, R24, 0x7632, R14 ;  /* 0x00007632180e7816 */ /* 0x000fe2000000000e */
[----:B------:R1:W-:Y:S01]  /*e3e40*/  @P4 STG.E.U16 [R2.64], R23 ;  /* 0x0000001702004986 */ /* 0x0003e2000c101506 */
[----:B------:R-:W-:-:S03]  /*e3e50*/  ISETP.LT.AND P0, PT, R27, c[0x0][0x178], !P0 ;  /* 0x00005e001b007a0c */ /* 0x000fc60004701270 */
[----:B------:R3:W-:Y:S01]  /*e3e60*/  @P2 STG.E.U16 [R8.64], R14 ;  /* 0x0000000e08002986 */ /* 0x0007e2000c101506 */
[----:B0-----:R-:W-:-:S04]  /*e3e70*/  IMAD.WIDE R12, R17, 0x2, R4 ;  /* 0x00000002110c7825 */ /* 0x001fc800078e0204 */
[----:B------:R-:W-:Y:S01]  /*e3e80*/  IMAD.WIDE R16, R19, 0x2, R6 ;  /* 0x0000000213107825 */ /* 0x000fe200078e0206 */
[----:B------:R-:W-:Y:S01]  /*e3e90*/  ISETP.GE.AND P4, PT, R10, c[0x0][0x17c], PT ;  /* 0x00005f000a007a0c */ /* 0x000fe20003f86270 */
[----:B------:R0:W-:Y:S01]  /*e3ea0*/  @P6 STG.E.U16 [R12.64], R0 ;  /* 0x000000000c006986 */ /* 0x0001e2000c101506 */
[C---:B------:R-:W-:Y:S01]  /*e3eb0*/  ISETP.LT.AND P6, PT, R26.reuse, c[0x0][0x178], !P3 ;  /* 0x00005e001a007a0c */ /* 0x040fe20005fc1270 */
[----:B------:R-:W-:Y:S01]  /*e3ec0*/  ISETP.LT.AND P3, PT, R27, c[0x0][0x178], !P3 ;  /* 0x00005e001b007a0c */ /* 0x000fe20005f61270 */
[----:B-1----:R-:W-:Y:S02]  /*e3ed0*/  IADD3 R23, R21, c[0x0][0x198], RZ ;  /* 0x0000660015177a10 */ /* 0x002fe40007ffe0ff */
[----:B------:R-:W-:Y:S01]  /*e3ee0*/  ISETP.LT.AND P2, PT, R26, c[0x0][0x178], !P4 ;  /* 0x00005e001a007a0c */ /* 0x000fe20006741270 */
[----:B------:R-:W-:Y:S02]  /*e3ef0*/  ISETP.LT.AND P4, PT, R27, c[0x0][0x178], !P4 ;  /* 0x00005e001b007a0c */ /* 0x000fe40006781270 */
[----:B------:R-:W-:Y:S01]  /*e3f00*/  IMAD.WIDE R2, R19, 0x2, R4 ;  /* 0x0000000213027825 */ /* 0x000fe200078e0204 */
[----:B------:R-:W-:-:S03]  /*e3f10*/  IADD3 R25, R23, c[0x0][0x198], RZ ;  /* 0x0000660017197a10 */ /* 0x000fc60007ffe0ff */
[----:B---3--:R-:W-:Y:S01]  /*e3f20*/  IMAD.WIDE R8, R21, 0x2, R6 ;  /* 0x0000000215087825 */ /* 0x008fe200078e0206 */
[----:B------:R-:W-:-:S03]  /*e3f30*/  PRMT R10, R15, 0x7632, R10 ;  /* 0x000076320f0a7816 */ /* 0x000fc6000000000a */
[----:B------:R-:W-:-:S04]  /*e3f40*/  IMAD.WIDE R18, R23, 0x2, R4 ;  /* 0x0000000217127825 */ /* 0x000fc800078e0204 */
[----:B0-----:R-:W-:-:S04]  /*e3f50*/  IMAD.WIDE R12, R21, 0x2, R4 ;  /* 0x00000002150c7825 */ /* 0x001fc800078e0204 */
[----:B------:R-:W-:Y:S01]  /*e3f60*/  IMAD.WIDE R4, R25, 0x2, R4 ;  /* 0x0000000219047825 */ /* 0x000fe200078e0204 */
[----:B--2---:R0:W-:Y:S01]  /*e3f70*/  @P5 STG.E.U16 [R16.64], R28 ;  /* 0x0000001c10005986 */ /* 0x0041e2000c101506 */
[----:B------:R-:W-:Y:S02]  /*e3f80*/  ISETP.LT.AND P5, PT, R26, c[0x0][0x178], !P1 ;  /* 0x00005e001a007a0c */ /* 0x000fe40004fa1270 */
[----:B------:R-:W-:Y:S01]  /*e3f90*/  ISETP.LT.AND P1, PT, R27, c[0x0][0x178], !P1 ;  /* 0x00005e001b007a0c */ /* 0x000fe20004f21270 */
[----:B------:R-:W-:Y:S01]  /*e3fa0*/  PRMT R0, R28, 0x7632, R0 ;  /* 0x000076321c007816 */ /* 0x000fe20000000000 */
[----:B------:R4:W-:Y:S01]  /*e3fb0*/  @P0 STG.E.U16 [R2.64], R15 ;  /* 0x0000000f02000986 */ /* 0x0009e2000c101506 */
[----:B0-----:R-:W-:-:S04]  /*e3fc0*/  IMAD.WIDE R16, R23, 0x2, R6 ;  /* 0x0000000217107825 */ /* 0x001fc800078e0206 */
[----:B------:R-:W-:-:S04]  /*e3fd0*/  IMAD.WIDE R6, R25, 0x2, R6 ;  /* 0x0000000219067825 */ /* 0x000fc800078e0206 */
[----:B------:R0:W-:Y:S01]  /*e3fe0*/  @P5 STG.E.U16 [R8.64], R0 ;  /* 0x0000000008005986 */ /* 0x0001e2000c101506 */
[----:B----4-:R-:W-:Y:S01]  /*e3ff0*/  PRMT R3, R29, 0x7632, R3 ;  /* 0x000076321d037816 */ /* 0x010fe20000000003 */
[----:B------:R0:W-:Y:S02]  /*e4000*/  @P1 STG.E.U16 [R12.64], R10 ;  /* 0x0000000a0c001986 */ /* 0x0001e4000c101506 */
[----:B------:R0:W-:Y:S01]  /*e4010*/  @P6 STG.E.U16 [R16.64], R29 ;  /* 0x0000001d10006986 */ /* 0x0001e2000c101506 */
[----:B------:R0:W-:Y:S02]  /*e4020*/  @P3 STG.E.U16 [R18.64], R11 ;  /* 0x0000000b12003986 */ /* 0x0001e4000c101506 */
[----:B------:R0:W-:Y:S01]  /*e4030*/  @P2 STG.E.U16 [R6.64], R3 ;  /* 0x0000000306002986 */ /* 0x0001e2000c101506 */
[----:B------:R-:W-:Y:S05]  /*e4040*/  @!P4 EXIT ;  /* 0x000000000000c94d */ /* 0x000fea0003800000 */
[----:B------:R-:W-:-:S05]  /*e4050*/  PRMT R2, R11, 0x7632, R2 ;  /* 0x000076320b027816 */ /* 0x000fca0000000002 */
[----:B------:R-:W-:Y:S01]  /*e4060*/  STG.E.U16 [R4.64], R2 ;  /* 0x0000000204007986 */ /* 0x000fe2000c101506 */
[----:B------:R-:W-:Y:S05]  /*e4070*/  EXIT ;  /* 0x000000000000794d */ /* 0x000fea0003800000 */
.L_x_3:
[----:B------:R-:W-:-:S00]  /*e4080*/  BRA `(.L_x_3) ;  /* 0xfffffff000007947 */ /* 0x000fc0000383ffff */
[----:B------:R-:W-:-:S00]  /*e4090*/  NOP ;  /* 0x0000000000007918 */ /* 0x000fc00000000000 */
        /* <DEDUP_REMOVED lines=14> */
.L_x_4:


//--------------------- .nv.shared.matmul_kernel  --------------------------
	.section	.nv.shared.matmul_kernel,"aw",@nobits
	.sectionflags	@""
	.align	16
